	.target	sm_90a

	.elftype	@"ET_EXEC"


//--------------------- .note.nv.tkinfo           --------------------------
	.section	.note.nv.tkinfo,"",@"SHT_NOTE"
	.sectionflags	@"SHF_NOTE_NV_TKINFO"
	.tkinfo
        /*0018*/ 	.word	0x00000002
        /*0030*/ 	.string	""
        /*0030*/ 	.string	"ptxas"
        /*0030*/ 	.string	"Cuda compilation tools, release 13.0, V13.0.88"
        /*0030*/ 	.string	"Build cuda_13.0.r13.0/compiler.36424714_0"
        /*0030*/ 	.string	"-v  -suppress-debug-info  -lineinfo  -arch sm_90a "



//--------------------- .note.nv.cuinfo           --------------------------
	.section	.note.nv.cuinfo,"",@"SHT_NOTE"
	.sectionflags	@"SHF_NOTE_NV_CUINFO"
        /*0018*/ 	.short	0x0002
        /*001a*/ 	.short	0x005a
        /*001c*/ 	.short	0x0082
	.zero		2


//--------------------- .nv.info                  --------------------------
	.section	.nv.info,"",@"SHT_CUDA_INFO"
	.align	4


	//----- nvinfo : EIATTR_REGCOUNT
	.align		4
        /*0000*/ 	.byte	0x04, 0x2f
        /*0002*/ 	.short	(.L_1 - .L_0)
	.align		4
.L_0:
        /*0004*/ 	.word	index@(matmul_kernel)
        /*0008*/ 	.word	0x000000ff


	//----- nvinfo : EIATTR_FRAME_SIZE
	.align		4
.L_1:
        /*000c*/ 	.byte	0x04, 0x11
        /*000e*/ 	.short	(.L_3 - .L_2)
	.align		4
.L_2:
        /*0010*/ 	.word	index@(matmul_kernel)
        /*0014*/ 	.word	0x00000e58


	//----- nvinfo : EIATTR_MIN_STACK_SIZE
	.align		4
.L_3:
        /*0018*/ 	.byte	0x04, 0x12
        /*001a*/ 	.short	(.L_5 - .L_4)
	.align		4
.L_4:
        /*001c*/ 	.word	index@(matmul_kernel)
        /*0020*/ 	.word	0x00000e58
.L_5:


//--------------------- .nv.compat                --------------------------
	.section	.nv.compat,"",@"SHT_CUDA_COMPAT_INFO"
	.align	4
        /*0000*/ 	.byte	0x02, 0x09, 0x01, 0x00, 0x02, 0x02, 0x04, 0x00, 0x02, 0x05, 0x05, 0x00, 0x03, 0x07, 0x01, 0x01
        /*0010*/ 	.byte	0x02, 0x03, 0x00, 0x00, 0x02, 0x06, 0x01, 0x00, 0x04, 0x0b, 0x08, 0x00, 0x00, 0x00, 0x00, 0x00
        /*0020*/ 	.byte	0x00, 0x00, 0x00, 0x00


//--------------------- .nv.info.matmul_kernel    --------------------------
	.section	.nv.info.matmul_kernel,"",@"SHT_CUDA_INFO"
	.sectionflags	@""
	.align	4


	//----- nvinfo : EIATTR_CUDA_API_VERSION
	.align		4
        /*0000*/ 	.byte	0x04, 0x37
        /*0002*/ 	.short	(.L_7 - .L_6)
.L_6:
        /*0004*/ 	.word	0x00000082


	//----- nvinfo : EIATTR_KPARAM_INFO
	.align		4
.L_7:
        /*0008*/ 	.byte	0x04, 0x17
        /*000a*/ 	.short	(.L_9 - .L_8)
.L_8:
        /*000c*/ 	.word	0x00000000
        /*0010*/ 	.short	0x000d
        /*0012*/ 	.short	0x0048
        /*0014*/ 	.byte	0x00, 0xf4, 0x21, 0x00


	//----- nvinfo : EIATTR_KPARAM_INFO
	.align		4
.L_9:
        /*0018*/ 	.byte	0x04, 0x17
        /*001a*/ 	.short	(.L_11 - .L_10)
.L_10:
        /*001c*/ 	.word	0x00000000
        /*0020*/ 	.short	0x000c
        /*0022*/ 	.short	0x0040
        /*0024*/ 	.byte	0x00, 0xf4, 0x21, 0x00


	//----- nvinfo : EIATTR_KPARAM_INFO
	.align		4
.L_11:
        /*0028*/ 	.byte	0x04, 0x17
        /*002a*/ 	.short	(.L_13 - .L_12)
.L_12:
        /*002c*/ 	.word	0x00000000
        /*0030*/ 	.short	0x000b
        /*0032*/ 	.short	0x0038
        /*0034*/ 	.byte	0x00, 0xf0, 0x11, 0x00


	//----- nvinfo : EIATTR_KPARAM_INFO
	.align		4
.L_13:
        /*0038*/ 	.byte	0x04, 0x17
        /*003a*/ 	.short	(.L_15 - .L_14)
.L_14:
        /*003c*/ 	.word	0x00000000
        /*0040*/ 	.short	0x000a
        /*0042*/ 	.short	0x0034
        /*0044*/ 	.byte	0x00, 0xf0, 0x11, 0x00


	//----- nvinfo : EIATTR_KPARAM_INFO
	.align		4
.L_15:
        /*0048*/ 	.byte	0x04, 0x17
        /*004a*/ 	.short	(.L_17 - .L_16)
.L_16:
        /*004c*/ 	.word	0x00000000
        /*0050*/ 	.short	0x0009
        /*0052*/ 	.short	0x0030
        /*0054*/ 	.byte	0x00, 0xf0, 0x11, 0x00


	//----- nvinfo : EIATTR_KPARAM_INFO
	.align		4
.L_17:
        /*0058*/ 	.byte	0x04, 0x17
        /*005a*/ 	.short	(.L_19 - .L_18)
.L_18:
        /*005c*/ 	.word	0x00000000
        /*0060*/ 	.short	0x0008
        /*0062*/ 	.short	0x002c
        /*0064*/ 	.byte	0x00, 0xf0, 0x11, 0x00


	//----- nvinfo : EIATTR_KPARAM_INFO
	.align		4
.L_19:
        /*0068*/ 	.byte	0x04, 0x17
        /*006a*/ 	.short	(.L_21 - .L_20)
.L_20:
        /*006c*/ 	.word	0x00000000
        /*0070*/ 	.short	0x0007
        /*0072*/ 	.short	0x0028
        /*0074*/ 	.byte	0x00, 0xf0, 0x11, 0x00


	//----- nvinfo : EIATTR_KPARAM_INFO
	.align		4
.L_21:
        /*0078*/ 	.byte	0x04, 0x17
        /*007a*/ 	.short	(.L_23 - .L_22)
.L_22:
        /*007c*/ 	.word	0x00000000
        /*0080*/ 	.short	0x0006
        /*0082*/ 	.short	0x0024
        /*0084*/ 	.byte	0x00, 0xf0, 0x11, 0x00


	//----- nvinfo : EIATTR_KPARAM_INFO
	.align		4
.L_23:
        /*0088*/ 	.byte	0x04, 0x17
        /*008a*/ 	.short	(.L_25 - .L_24)
.L_24:
        /*008c*/ 	.word	0x00000000
        /*0090*/ 	.short	0x0005
        /*0092*/ 	.short	0x0020
        /*0094*/ 	.byte	0x00, 0xf0, 0x11, 0x00


	//----- nvinfo : EIATTR_KPARAM_INFO
	.align		4
.L_25:
        /*0098*/ 	.byte	0x04, 0x17
        /*009a*/ 	.short	(.L_27 - .L_26)
.L_26:
        /*009c*/ 	.word	0x00000000
        /*00a0*/ 	.short	0x0004
        /*00a2*/ 	.short	0x001c
        /*00a4*/ 	.byte	0x00, 0xf0, 0x11, 0x00


	//----- nvinfo : EIATTR_KPARAM_INFO
	.align		4
.L_27:
        /*00a8*/ 	.byte	0x04, 0x17
        /*00aa*/ 	.short	(.L_29 - .L_28)
.L_28:
        /*00ac*/ 	.word	0x00000000
        /*00b0*/ 	.short	0x0003
        /*00b2*/ 	.short	0x0018
        /*00b4*/ 	.byte	0x00, 0xf0, 0x11, 0x00


	//----- nvinfo : EIATTR_KPARAM_INFO
	.align		4
.L_29:
        /*00b8*/ 	.byte	0x04, 0x17
        /*00ba*/ 	.short	(.L_31 - .L_30)
.L_30:
        /*00bc*/ 	.word	0x00000000
        /*00c0*/ 	.short	0x0002
        /*00c2*/ 	.short	0x0010
        /*00c4*/ 	.byte	0x00, 0xf4, 0x21, 0x00


	//----- nvinfo : EIATTR_KPARAM_INFO
	.align		4
.L_31:
        /*00c8*/ 	.byte	0x04, 0x17
        /*00ca*/ 	.short	(.L_33 - .L_32)
.L_32:
        /*00cc*/ 	.word	0x00000000
        /*00d0*/ 	.short	0x0001
        /*00d2*/ 	.short	0x0008
        /*00d4*/ 	.byte	0x00, 0xf4, 0x21, 0x00


	//----- nvinfo : EIATTR_KPARAM_INFO
	.align		4
.L_33:
        /*00d8*/ 	.byte	0x04, 0x17
        /*00da*/ 	.short	(.L_35 - .L_34)
.L_34:
        /*00dc*/ 	.word	0x00000000
        /*00e0*/ 	.short	0x0000
        /*00e2*/ 	.short	0x0000
        /*00e4*/ 	.byte	0x00, 0xf4, 0x21, 0x00


	//----- nvinfo : EIATTR_SPARSE_MMA_MASK
	.align		4
.L_35:
        /*00e8*/ 	.byte	0x03, 0x50
        /*00ea*/ 	.short	0x0000


	//----- nvinfo : EIATTR_MAXREG_COUNT
	.align		4
        /*00ec*/ 	.byte	0x03, 0x1b
        /*00ee*/ 	.short	0x00ff


	//----- nvinfo : EIATTR_NUM_BARRIERS
	.align		4
        /*00f0*/ 	.byte	0x02, 0x4c
        /*00f2*/ 	.byte	0x01
	.zero		1


	//----- nvinfo : EIATTR_ANNOTATIONS
	.align		4
        /*00f4*/ 	.byte	0x04, 0x55
        /*00f6*/ 	.short	(.L_37 - .L_36)


	//   ....[0]....
.L_36:
        /*00f8*/ 	.word	0x00000001
        /*00fc*/ 	.byte	0xb0, 0x00, 0x00, 0x00, 0x01, 0x00, 0x00, 0x00, 0x00, 0x07, 0x00, 0x00, 0x01, 0x00, 0x00, 0x00
        /* <DEDUP_REMOVED lines=1678> */
        /*69ec*/ 	.byte	0x20, 0x57, 0x02, 0x00, 0x01, 0x00, 0x00, 0x00, 0x30, 0x57, 0x02, 0x00


	//----- nvinfo : EIATTR_MERCURY_ISA_VERSION
	.align		4
.L_37:
        /*69f8*/ 	.byte	0x03, 0x5f
        /*69fa*/ 	.short	0x0101


	//----- nvinfo : EIATTR_EXIT_INSTR_OFFSETS
	.align		4
        /*69fc*/ 	.byte	0x04, 0x1c
        /*69fe*/ 	.short	(.L_39 - .L_38)


	//   ....[0]....
.L_38:
        /*6a00*/ 	.word	0x00029d90


	//   ....[1]....
        /*6a04*/ 	.word	0x00029db0


	//----- nvinfo : EIATTR_REQNTID
	.align		4
.L_39:
        /*6a08*/ 	.byte	0x04, 0x10
        /*6a0a*/ 	.short	(.L_41 - .L_40)
.L_40:
        /*6a0c*/ 	.word	0x00000080
        /*6a10*/ 	.word	0x00000001
        /*6a14*/ 	.word	0x00000001


	//----- nvinfo : EIATTR_CBANK_PARAM_SIZE
	.align		4
.L_41:
        /*6a18*/ 	.byte	0x03, 0x19
        /*6a1a*/ 	.short	0x0050


	//----- nvinfo : EIATTR_PARAM_CBANK
	.align		4
        /*6a1c*/ 	.byte	0x04, 0x0a
        /*6a1e*/ 	.short	(.L_43 - .L_42)
	.align		4
.L_42:
        /*6a20*/ 	.word	index@(.nv.constant0.matmul_kernel)
        /*6a24*/ 	.short	0x0210
        /*6a26*/ 	.short	0x0050


	//----- nvinfo : EIATTR_SW_WAR
	.align		4
.L_43:
        /*6a28*/ 	.byte	0x04, 0x36
        /*6a2a*/ 	.short	(.L_45 - .L_44)
.L_44:
        /*6a2c*/ 	.word	0x00000008
.L_45:


//--------------------- .nv.callgraph             --------------------------
	.section	.nv.callgraph,"",@"SHT_CUDA_CALLGRAPH"
	.align	4
	.sectionentsize	8
	.align		4
        /*0000*/ 	.word	0x00000000
	.align		4
        /*0004*/ 	.word	0xffffffff
	.align		4
        /*0008*/ 	.word	0x00000000
	.align		4
        /*000c*/ 	.word	0xfffffffe
	.align		4
        /*0010*/ 	.word	0x00000000
	.align		4
        /*0014*/ 	.word	0xfffffffd
	.align		4
        /*0018*/ 	.word	0x00000000
	.align		4
        /*001c*/ 	.word	0xfffffffc


//--------------------- .text.matmul_kernel       --------------------------
	.section	.text.matmul_kernel,"ax",@progbits
	.align	128
        .global         matmul_kernel
        .type           matmul_kernel,@function
        .size           matmul_kernel,(.L_x_3 - matmul_kernel)
        .other          matmul_kernel,@"STO_CUDA_ENTRY STV_DEFAULT"
matmul_kernel:
.text.matmul_kernel:
[----:B------:R-:W1:Y:S08]  /*0000*/  LDC R1, c[0x0][0x28] ;  /* 0x00000a00ff017b82 */ /* 0x000e700000000800 */
[----:B------:R-:W2:Y:S01]  /*0010*/  LDC.64 R2, c[0x0][0x228] ;  /* 0x00008a00ff027b82 */ /* 0x000ea20000000a00 */
[----:B-1----:R-:W-:Y:S01]  /*0020*/  VIADD R1, R1, 0xfffff1a8 ;  /* 0xfffff1a801017836 */ /* 0x002fe20000000000 */
[----:B------:R-:W1:Y:S01]  /*0030*/  S2R R5, SR_CTAID.X ;  /* 0x0000000000057919 */ /* 0x000e620000002500 */
[----:B------:R-:W-:Y:S01]  /*0040*/  ULDC UR5, c[0x0][0x240] ;  /* 0x0000900000057ab9 */ /* 0x000fe20000000800 */
[----:B------:R-:W-:Y:S01]  /*0050*/  ULDC.64 UR6, c[0x0][0x210] ;  /* 0x0000840000067ab9 */ /* 0x000fe20000000a00 */
[----:B------:R-:W-:Y:S01]  /*0060*/  UMOV UR12, 0x400 ;  /* 0x00000400000c7882 */ /* 0x000fe20000000000 */
[----:B------:R-:W3:Y:S01]  /*0070*/  S2R R84, SR_TID.X ;  /* 0x0000000000547919 */ /* 0x000ee20000002100 */
[----:B------:R-:W-:Y:S01]  /*0080*/  ULDC.64 UR16, c[0x0][0x208] ;  /* 0x0000820000107ab9 */ /* 0x000fe20000000a00 */
[----:B------:R-:W4:Y:S01]  /*0090*/  S2UR UR4, SR_CgaCtaId ;  /* 0x00000000000479c3 */ /* 0x000f220000008800 */
[----:B--2---:R-:W-:Y:S01]  /*00a0*/  IMAD.MOV.U32 R34, RZ, RZ, R3 ;  /* 0x000000ffff227224 */ /* 0x004fe200078e0003 */
[----:B------:R2:W-:Y:S01]  /*00b0*/  STL.64 [R1+0x968], R2 ;  /* 0x0009680201007387 */ /* 0x0005e20000100a00 */
[----:B------:R-:W-:-:S02]  /*00c0*/  IMAD.MOV.U32 R32, RZ, RZ, R2 ;  /* 0x000000ffff207224 */ /* 0x000fc400078e0002 */
[----:B------:R-:W-:Y:S01]  /*00d0*/  VIADD R0, R34, 0x7f ;  /* 0x0000007f22007836 */ /* 0x000fe20000000000 */
[----:B----4-:R-:W-:Y:S01]  /*00e0*/  ULEA UR12, UR4, UR12, 0x18 ;  /* 0x0000000c040c7291 */ /* 0x010fe2000f8ec03f */
[----:B-1----:R-:W-:Y:S02]  /*00f0*/  IABS R8, R5 ;  /* 0x0000000500087213 */ /* 0x002fe40000000000 */
[----:B------:R-:W-:Y:S01]  /*0100*/  ULDC UR4, c[0x0][0x230] ;  /* 0x00008c0000047ab9 */ /* 0x000fe20000000800 */
[----:B--2---:R-:W-:Y:S02]  /*0110*/  SHF.R.S32.HI R3, RZ, 0x1f, R0 ;  /* 0x0000001fff037819 */ /* 0x004fe40000011400 */
[C---:B---3--:R-:W-:Y:S02]  /*0120*/  LOP3.LUT R88, R84.reuse, 0x7f, RZ, 0xc0, !PT ;  /* 0x0000007f54587812 */ /* 0x048fe400078ec0ff */
[----:B------:R-:W-:Y:S02]  /*0130*/  LEA.HI R3, R3, R0, RZ, 0x7 ;  /* 0x0000000003037211 */ /* 0x000fe400078f38ff */
[----:B------:R-:W-:-:S02]  /*0140*/  LOP3.LUT R15, R84, 0x60, RZ, 0xc0, !PT ;  /* 0x00000060540f7812 */ /* 0x000fc400078ec0ff */
[----:B------:R-:W-:-:S05]  /*0150*/  SHF.R.S32.HI R3, RZ, 0x7, R3 ;  /* 0x00000007ff037819 */ /* 0x000fca0000011403 */
[----:B------:R-:W-:-:S05]  /*0160*/  IMAD.SHL.U32 R4, R3, 0x8, RZ ;  /* 0x0000000803047824 */ /* 0x000fca00078e00ff */
[-C--:B------:R-:W-:Y:S02]  /*0170*/  IABS R7, R4.reuse ;  /* 0x0000000400077213 */ /* 0x080fe40000000000 */
[----:B------:R-:W-:Y:S02]  /*0180*/  IABS R10, R4 ;  /* 0x00000004000a7213 */ /* 0x000fe40000000000 */
[----:B------:R-:W1:Y:S08]  /*0190*/  I2F.RP R0, R7 ;  /* 0x0000000700007306 */ /* 0x000e700000209400 */
[----:B-1----:R-:W1:Y:S02]  /*01a0*/  MUFU.RCP R0, R0 ;  /* 0x0000000000007308 */ /* 0x002e640000001000 */
[----:B-1----:R-:W-:Y:S01]  /*01b0*/  IADD3 R2, R0, 0xffffffe, RZ ;  /* 0x0ffffffe00027810 */ /* 0x002fe20007ffe0ff */
[----:B------:R-:W-:-:S05]  /*01c0*/  IMAD.MOV R0, RZ, RZ, -R10 ;  /* 0x000000ffff007224 */ /* 0x000fca00078e0a0a */
[----:B------:R1:W2:Y:S02]  /*01d0*/  F2I.FTZ.U32.TRUNC.NTZ R3, R2 ;  /* 0x0000000200037305 */ /* 0x0002a4000021f000 */
[----:B-1----:R-:W-:Y:S02]  /*01e0*/  IMAD.MOV.U32 R2, RZ, RZ, RZ ;  /* 0x000000ffff027224 */ /* 0x002fe400078e00ff */
[----:B--2---:R-:W-:-:S04]  /*01f0*/  IMAD.MOV R6, RZ, RZ, -R3 ;  /* 0x000000ffff067224 */ /* 0x004fc800078e0a03 */
[----:B------:R-:W-:Y:S02]  /*0200*/  IMAD R9, R6, R7, RZ ;  /* 0x0000000706097224 */ /* 0x000fe400078e02ff */
[----:B------:R-:W-:Y:S02]  /*0210*/  IMAD.MOV.U32 R6, RZ, RZ, R8 ;  /* 0x000000ffff067224 */ /* 0x000fe400078e0008 */
[----:B------:R-:W-:Y:S01]  /*0220*/  IMAD.HI.U32 R3, R3, R9, R2 ;  /* 0x0000000903037227 */ /* 0x000fe200078e0002 */
[----:B------:R-:W-:-:S05]  /*0230*/  SHF.R.U32.HI R9, RZ, 0x1, R15 ;  /* 0x00000001ff097819 */ /* 0x000fca000001160f */
[----:B------:R-:W-:-:S04]  /*0240*/  IMAD.HI.U32 R3, R3, R6, RZ ;  /* 0x0000000603037227 */ /* 0x000fc800078e00ff */
[----:B------:R-:W-:-:S05]  /*0250*/  IMAD R0, R3, R0, R6 ;  /* 0x0000000003007224 */ /* 0x000fca00078e0206 */
[----:B------:R-:W-:-:S13]  /*0260*/  ISETP.GT.U32.AND P1, PT, R7, R0, PT ;  /* 0x000000000700720c */ /* 0x000fda0003f24070 */
[-C--:B------:R-:W-:Y:S01]  /*0270*/  @!P1 IADD3 R0, R0, -R7.reuse, RZ ;  /* 0x8000000700009210 */ /* 0x080fe20007ffe0ff */
[----:B------:R-:W-:Y:S01]  /*0280*/  @!P1 VIADD R3, R3, 0x1 ;  /* 0x0000000103039836 */ /* 0x000fe20000000000 */
[----:B------:R-:W-:Y:S02]  /*0290*/  ISETP.NE.AND P1, PT, R4, RZ, PT ;  /* 0x000000ff0400720c */ /* 0x000fe40003f25270 */
[----:B------:R-:W-:Y:S02]  /*02a0*/  ISETP.GE.U32.AND P0, PT, R0, R7, PT ;  /* 0x000000070000720c */ /* 0x000fe40003f06070 */
[----:B------:R-:W-:-:S04]  /*02b0*/  LOP3.LUT R0, R5, R4, RZ, 0x3c, !PT ;  /* 0x0000000405007212 */ /* 0x000fc800078e3cff */
[----:B------:R-:W-:Y:S01]  /*02c0*/  ISETP.GE.AND P2, PT, R0, RZ, PT ;  /* 0x000000ff0000720c */ /* 0x000fe20003f46270 */
[----:B------:R-:W-:-:S06]  /*02d0*/  VIADD R0, R32, 0x1ff ;  /* 0x000001ff20007836 */ /* 0x000fcc0000000000 */
[----:B------:R-:W-:-:S04]  /*02e0*/  @P0 VIADD R3, R3, 0x1 ;  /* 0x0000000103030836 */ /* 0x000fc80000000000 */
[----:B------:R-:W-:Y:S01]  /*02f0*/  IMAD.MOV.U32 R2, RZ, RZ, R3 ;  /* 0x000000ffff027224 */ /* 0x000fe200078e0003 */
[----:B------:R-:W-:-:S04]  /*0300*/  SHF.R.S32.HI R3, RZ, 0x1f, R0 ;  /* 0x0000001fff037819 */ /* 0x000fc80000011400 */
[----:B------:R-:W-:Y:S02]  /*0310*/  @!P2 IADD3 R2, -R2, RZ, RZ ;  /* 0x000000ff0202a210 */ /* 0x000fe40007ffe1ff */
[----:B------:R-:W-:Y:S02]  /*0320*/  @!P1 LOP3.LUT R2, RZ, R4, RZ, 0x33, !PT ;  /* 0x00000004ff029212 */ /* 0x000fe400078e33ff */
[----:B------:R-:W-:-:S03]  /*0330*/  LEA.HI R3, R3, R0, RZ, 0x9 ;  /* 0x0000000003037211 */ /* 0x000fc600078f48ff */
[----:B------:R-:W-:Y:S02]  /*0340*/  IMAD.SHL.U32 R14, R2, 0x8, RZ ;  /* 0x00000008020e7824 */ /* 0x000fe400078e00ff */
[----:B------:R-:W-:-:S03]  /*0350*/  IMAD.MOV R2, RZ, RZ, -R2 ;  /* 0x000000ffff027224 */ /* 0x000fc600078e0a02 */
[----:B------:R-:W-:Y:S01]  /*0360*/  LEA.HI.SX32 R3, R3, -R14, 0x17 ;  /* 0x8000000e03037211 */ /* 0x000fe200078fbaff */
[----:B------:R-:W-:Y:S01]  /*0370*/  IMAD R17, R4, R2, R5 ;  /* 0x0000000204117224 */ /* 0x000fe200078e0205 */
[----:B------:R-:W-:Y:S02]  /*0380*/  MOV R2, RZ ;  /* 0x000000ff00027202 */ /* 0x000fe40000000f00 */
[----:B------:R-:W-:Y:S02]  /*0390*/  VIMNMX R12, R3, 0x8, PT ;  /* 0x00000008030c7848 */ /* 0x000fe40003fe0100 */
[----:B------:R-:W-:Y:S02]  /*03a0*/  IABS R4, R17 ;  /* 0x0000001100047213 */ /* 0x000fe40000000000 */
[----:B------:R-:W-:-:S04]  /*03b0*/  IABS R7, R12 ;  /* 0x0000000c00077213 */ /* 0x000fc80000000000 */
[----:B------:R-:W1:Y:S08]  /*03c0*/  I2F.RP R0, R7 ;  /* 0x0000000700007306 */ /* 0x000e700000209400 */
[----:B-1----:R-:W1:Y:S02]  /*03d0*/  MUFU.RCP R0, R0 ;  /* 0x0000000000007308 */ /* 0x002e640000001000 */
[----:B-1----:R-:W-:Y:S01]  /*03e0*/  VIADD R3, R0, 0xffffffe ;  /* 0x0ffffffe00037836 */ /* 0x002fe20000000000 */
[----:B------:R-:W-:-:S05]  /*03f0*/  IABS R0, R34 ;  /* 0x0000002200007213 */ /* 0x000fca0000000000 */
[----:B------:R-:W1:Y:S02]  /*0400*/  F2I.FTZ.U32.TRUNC.NTZ R3, R3 ;  /* 0x0000000300037305 */ /* 0x000e64000021f000 */
[----:B-1----:R-:W-:-:S04]  /*0410*/  IMAD.MOV R6, RZ, RZ, -R3 ;  /* 0x000000ffff067224 */ /* 0x002fc800078e0a03 */
[----:B------:R-:W-:Y:S01]  /*0420*/  IMAD R5, R6, R7, RZ ;  /* 0x0000000706057224 */ /* 0x000fe200078e02ff */
[----:B------:R-:W-:-:S03]  /*0430*/  IABS R6, R12 ;  /* 0x0000000c00067213 */ /* 0x000fc60000000000 */
[----:B------:R-:W-:Y:S02]  /*0440*/  IMAD.HI.U32 R2, R3, R5, R2 ;  /* 0x0000000503027227 */ /* 0x000fe400078e0002 */
[----:B------:R-:W1:Y:S02]  /*0450*/  I2F.RP R5, R0 ;  /* 0x0000000000057306 */ /* 0x000e640000209400 */
[----:B------:R-:W-:Y:S02]  /*0460*/  IMAD.MOV R6, RZ, RZ, -R6 ;  /* 0x000000ffff067224 */ /* 0x000fe400078e0a06 */
[----:B------:R-:W-:Y:S01]  /*0470*/  IMAD.HI.U32 R3, R2, R4, RZ ;  /* 0x0000000402037227 */ /* 0x000fe200078e00ff */
[----:B------:R-:W-:-:S03]  /*0480*/  IABS R2, R32 ;  /* 0x0000002000027213 */ /* 0x000fc60000000000 */
[----:B------:R-:W-:Y:S02]  /*0490*/  IMAD R4, R3, R6, R4 ;  /* 0x0000000603047224 */ /* 0x000fe400078e0204 */
[----:B------:R-:W2:Y:S03]  /*04a0*/  I2F.RP R6, R2 ;  /* 0x0000000200067306 */ /* 0x000ea60000209400 */
[----:B------:R-:W-:-:S05]  /*04b0*/  ISETP.GT.U32.AND P1, PT, R7, R4, PT ;  /* 0x000000040700720c */ /* 0x000fca0003f24070 */
[----:B-1----:R-:W1:Y:S08]  /*04c0*/  MUFU.RCP R5, R5 ;  /* 0x0000000500057308 */ /* 0x002e700000001000 */
[----:B------:R-:W-:Y:S01]  /*04d0*/  @!P1 IMAD.IADD R4, R4, 0x1, -R7 ;  /* 0x0000000104049824 */ /* 0x000fe200078e0a07 */
[----:B--2---:R-:W-:Y:S01]  /*04e0*/  MUFU.RCP R6, R6 ;  /* 0x0000000600067308 */ /* 0x004fe20000001000 */
[----:B------:R-:W-:Y:S01]  /*04f0*/  @!P1 VIADD R3, R3, 0x1 ;  /* 0x0000000103039836 */ /* 0x000fe20000000000 */
[----:B------:R-:W-:-:S02]  /*0500*/  ISETP.NE.AND P1, PT, R12, RZ, PT ;  /* 0x000000ff0c00720c */ /* 0x000fc40003f25270 */
[----:B------:R-:W-:Y:S02]  /*0510*/  ISETP.GE.U32.AND P0, PT, R4, R7, PT ;  /* 0x000000070400720c */ /* 0x000fe40003f06070 */
[----:B------:R-:W-:Y:S01]  /*0520*/  LOP3.LUT R4, R17, R12, RZ, 0x3c, !PT ;  /* 0x0000000c11047212 */ /* 0x000fe200078e3cff */
[----:B-1----:R-:W-:-:S03]  /*0530*/  VIADD R7, R5, 0xffffffe ;  /* 0x0ffffffe05077836 */ /* 0x002fc60000000000 */
[----:B------:R-:W-:Y:S01]  /*0540*/  ISETP.GE.AND P2, PT, R4, RZ, PT ;  /* 0x000000ff0400720c */ /* 0x000fe20003f46270 */
[----:B------:R-:W-:Y:S01]  /*0550*/  IMAD.MOV.U32 R4, RZ, RZ, RZ ;  /* 0x000000ffff047224 */ /* 0x000fe200078e00ff */
[----:B------:R-:W1:Y:S05]  /*0560*/  F2I.FTZ.U32.TRUNC.NTZ R5, R7 ;  /* 0x0000000700057305 */ /* 0x000e6a000021f000 */
[----:B------:R-:W-:-:S05]  /*0570*/  @P0 IADD3 R3, R3, 0x1, RZ ;  /* 0x0000000103030810 */ /* 0x000fca0007ffe0ff */
[----:B------:R-:W-:Y:S01]  /*0580*/  IMAD.MOV.U32 R11, RZ, RZ, R3 ;  /* 0x000000ffff0b7224 */ /* 0x000fe200078e0003 */
[----:B------:R-:W-:-:S03]  /*0590*/  SHF.R.U32.HI R3, RZ, 0x5, R84 ;  /* 0x00000005ff037819 */ /* 0x000fc60000011654 */
[----:B------:R-:W-:Y:S01]  /*05a0*/  @!P2 IMAD.MOV R11, RZ, RZ, -R11 ;  /* 0x000000ffff0ba224 */ /* 0x000fe200078e0a0b */
[----:B------:R-:W-:Y:S01]  /*05b0*/  @!P1 LOP3.LUT R11, RZ, R12, RZ, 0x33, !PT ;  /* 0x0000000cff0b9212 */ /* 0x000fe200078e33ff */
[----:B-1----:R-:W-:Y:S01]  /*05c0*/  IMAD.MOV R7, RZ, RZ, -R5 ;  /* 0x000000ffff077224 */ /* 0x002fe200078e0a05 */
[----:B------:R-:W-:-:S03]  /*05d0*/  SGXT.U32 R3, R3, 0x2 ;  /* 0x000000020303781a */ /* 0x000fc60000000000 */
[----:B------:R-:W-:Y:S02]  /*05e0*/  IMAD.SHL.U32 R10, R11, 0x80, RZ ;  /* 0x000000800b0a7824 */ /* 0x000fe400078e00ff */
[----:B------:R-:W-:-:S03]  /*05f0*/  IMAD.MOV R11, RZ, RZ, -R11 ;  /* 0x000000ffff0b7224 */ /* 0x000fc600078e0a0b */
[----:B------:R-:W-:Y:S01]  /*0600*/  LOP3.LUT R8, R10, R3, RZ, 0xfc, !PT ;  /* 0x000000030a087212 */ /* 0x000fe200078efcff */
[----:B------:R-:W-:Y:S01]  /*0610*/  IMAD R3, R7, R0, RZ ;  /* 0x0000000007037224 */ /* 0x000fe200078e02ff */
[----:B------:R-:W-:Y:S02]  /*0620*/  IADD3 R7, R6, 0xffffffe, RZ ;  /* 0x0ffffffe06077810 */ /* 0x000fe40007ffe0ff */
[----:B------:R-:W-:Y:S01]  /*0630*/  LOP3.LUT R18, R8, 0x7c, RZ, 0xfc, !PT ;  /* 0x0000007c08127812 */ /* 0x000fe200078efcff */
[----:B------:R-:W-:Y:S01]  /*0640*/  IMAD.HI.U32 R6, R5, R3, R4 ;  /* 0x0000000305067227 */ /* 0x000fe200078e0004 */
[----:B------:R-:W-:Y:S01]  /*0650*/  IABS R15, R8 ;  /* 0x00000008000f7213 */ /* 0x000fe20000000000 */
[----:B------:R1:W2:Y:S01]  /*0660*/  F2I.FTZ.U32.TRUNC.NTZ R5, R7 ;  /* 0x0000000700057305 */ /* 0x0002a2000021f000 */
[----:B------:R-:W-:Y:S01]  /*0670*/  IABS R13, R18 ;  /* 0x00000012000d7213 */ /* 0x000fe20000000000 */
[----:B------:R-:W-:Y:S01]  /*0680*/  IMAD.SHL.U32 R4, R88, 0x4, RZ ;  /* 0x0000000458047824 */ /* 0x000fe200078e00ff */
[----:B------:R-:W-:-:S02]  /*0690*/  LOP3.LUT R16, R8, 0x4, RZ, 0xfc, !PT ;  /* 0x0000000408107812 */ /* 0x000fc400078efcff */
[----:B------:R-:W-:Y:S01]  /*06a0*/  LOP3.LUT R20, R8, 0x8, RZ, 0xfc, !PT ;  /* 0x0000000808147812 */ /* 0x000fe200078efcff */
[----:B------:R-:W-:Y:S01]  /*06b0*/  IMAD.HI.U32 R3, R6, R13, RZ ;  /* 0x0000000d06037227 */ /* 0x000fe200078e00ff */
[----:B------:R-:W-:Y:S02]  /*06c0*/  LOP3.LUT R249, R4, R9, RZ, 0x3c, !PT ;  /* 0x0000000904f97212 */ /* 0x000fe400078e3cff */
[----:B------:R-:W-:Y:S01]  /*06d0*/  IABS R19, R20 ;  /* 0x0000001400137213 */ /* 0x000fe20000000000 */
[----:B------:R-:W-:Y:S01]  /*06e0*/  IMAD.HI.U32 R4, R6, R15, RZ ;  /* 0x0000000f06047227 */ /* 0x000fe200078e00ff */
[----:B------:R-:W-:Y:S01]  /*06f0*/  LOP3.LUT R21, R8, 0x10, RZ, 0xfc, !PT ;  /* 0x0000001008157812 */ /* 0x000fe200078efcff */
[----:B------:R-:W-:Y:S01]  /*0700*/  STL [R1+0x954], R249 ;  /* 0x000954f901007387 */ /* 0x000fe20000100800 */
[----:B------:R-:W-:Y:S01]  /*0710*/  ISETP.GE.AND P6, PT, R16, RZ, PT ;  /* 0x000000ff1000720c */ /* 0x000fe20003fc6270 */
[----:B------:R-:W-:Y:S01]  /*0720*/  IMAD.MOV R9, RZ, RZ, -R3 ;  /* 0x000000ffff097224 */ /* 0x000fe200078e0a03 */
[C---:B------:R-:W-:Y:S01]  /*0730*/  LOP3.LUT R22, R8.reuse, 0x20, RZ, 0xfc, !PT ;  /* 0x0000002008167812 */ /* 0x040fe200078efcff */
[----:B------:R-:W-:Y:S01]  /*0740*/  IMAD.MOV R4, RZ, RZ, -R4 ;  /* 0x000000ffff047224 */ /* 0x000fe200078e0a04 */
[----:B------:R-:W-:Y:S01]  /*0750*/  LOP3.LUT R26, R8, 0x28, RZ, 0xfc, !PT ;  /* 0x00000028081a7812 */ /* 0x000fe200078efcff */
[----:B------:R-:W-:Y:S01]  /*0760*/  IMAD R13, R0, R9, R13 ;  /* 0x00000009000d7224 */ /* 0x000fe200078e020d */
[----:B------:R-:W-:Y:S01]  /*0770*/  IABS R29, R22 ;  /* 0x00000016001d7213 */ /* 0x000fe20000000000 */
[----:B------:R-:W-:Y:S01]  /*0780*/  IMAD R3, R12, R11, R17 ;  /* 0x0000000b0c037224 */ /* 0x000fe200078e0211 */
[----:B------:R-:W-:Y:S01]  /*0790*/  IABS R17, R16 ;  /* 0x0000001000117213 */ /* 0x000fe20000000000 */
[C---:B-1----:R-:W-:Y:S01]  /*07a0*/  IMAD R7, R0.reuse, R4, R15 ;  /* 0x0000000400077224 */ /* 0x042fe200078e020f */
[----:B--2---:R-:W-:Y:S01]  /*07b0*/  IADD3 R11, RZ, -R5, RZ ;  /* 0x80000005ff0b7210 */ /* 0x004fe20007ffe0ff */
[----:B------:R-:W-:Y:S01]  /*07c0*/  IMAD.MOV.U32 R4, RZ, RZ, RZ ;  /* 0x000000ffff047224 */ /* 0x000fe200078e00ff */
[----:B------:R-:W-:Y:S01]  /*07d0*/  ISETP.GT.U32.AND P1, PT, R0, R13, PT ;  /* 0x0000000d0000720c */ /* 0x000fe20003f24070 */
[----:B------:R-:W-:Y:S01]  /*07e0*/  IMAD.HI.U32 R9, R6, R17, RZ ;  /* 0x0000001106097227 */ /* 0x000fe200078e00ff */
[----:B------:R-:W-:Y:S01]  /*07f0*/  ISETP.GT.U32.AND P0, PT, R0, R7, PT ;  /* 0x000000070000720c */ /* 0x000fe20003f04070 */
[----:B------:R-:W-:Y:S01]  /*0800*/  STL [R1+0xba0], R249 ;  /* 0x000ba0f901007387 */ /* 0x000fe20000100800 */
[----:B------:R-:W-:Y:S01]  /*0810*/  IABS R37, R26 ;  /* 0x0000001a00257213 */ /* 0x000fe20000000000 */
[----:B------:R-:W-:Y:S01]  /*0820*/  IMAD R11, R11, R2, RZ ;  /* 0x000000020b0b7224 */ /* 0x000fe200078e02ff */
[----:B------:R-:W-:Y:S01]  /*0830*/  LOP3.LUT R28, R8, 0x2c, RZ, 0xfc, !PT ;  /* 0x0000002c081c7812 */ /* 0x000fe200078efcff */
[----:B------:R-:W-:Y:S01]  /*0840*/  IMAD.MOV R9, RZ, RZ, -R9 ;  /* 0x000000ffff097224 */ /* 0x000fe200078e0a09 */
[----:B------:R-:W-:Y:S01]  /*0850*/  ISETP.GE.AND P5, PT, R20, RZ, PT ;  /* 0x000000ff1400720c */ /* 0x000fe20003fa6270 */
[----:B------:R-:W-:Y:S01]  /*0860*/  IMAD.HI.U32 R4, R5, R11, R4 ;  /* 0x0000000b05047227 */ /* 0x000fe200078e0004 */
[----:B------:R-:W-:-:S02]  /*0870*/  LOP3.LUT R24, R8, 0x24, RZ, 0xfc, !PT ;  /* 0x0000002408187812 */ /* 0x000fc400078efcff */
[----:B------:R-:W-:Y:S01]  /*0880*/  IABS R39, R28 ;  /* 0x0000001c00277213 */ /* 0x000fe20000000000 */
[----:B------:R-:W-:Y:S01]  /*0890*/  IMAD R5, R0, R9, R17 ;  /* 0x0000000900057224 */ /* 0x000fe200078e0211 */
[----:B------:R-:W-:Y:S01]  /*08a0*/  IABS R17, R21 ;  /* 0x0000001500117213 */ /* 0x000fe20000000000 */
[----:B------:R-:W-:Y:S01]  /*08b0*/  IMAD.HI.U32 R12, R6, R19, RZ ;  /* 0x00000013060c7227 */ /* 0x000fe200078e00ff */
[----:B------:R-:W-:Y:S02]  /*08c0*/  LOP3.LUT R30, R8, 0x30, RZ, 0xfc, !PT ;  /* 0x00000030081e7812 */ /* 0x000fe400078efcff */
[----:B------:R-:W-:Y:S01]  /*08d0*/  ISETP.GT.U32.AND P3, PT, R0, R5, PT ;  /* 0x000000050000720c */ /* 0x000fe20003f64070 */
[--C-:B------:R-:W-:Y:S01]  /*08e0*/  @!P1 IMAD.IADD R13, R13, 0x1, -R0.reuse ;  /* 0x000000010d0d9824 */ /* 0x100fe200078e0a00 */
[----:B------:R-:W-:Y:S01]  /*08f0*/  IADD3 R12, -R12, RZ, RZ ;  /* 0x000000ff0c0c7210 */ /* 0x000fe20007ffe1ff */
[----:B------:R-:W-:Y:S01]  /*0900*/  @!P0 IMAD.IADD R7, R7, 0x1, -R0 ;  /* 0x0000000107078824 */ /* 0x000fe200078e0a00 */
[----:B------:R-:W-:Y:S01]  /*0910*/  ISETP.GE.AND P0, PT, R18, RZ, PT ;  /* 0x000000ff1200720c */ /* 0x000fe20003f06270 */
[----:B------:R-:W-:Y:S01]  /*0920*/  IMAD.IADD R11, R14, 0x1, R3 ;  /* 0x000000010e0b7824 */ /* 0x000fe200078e0203 */
[C---:B------:R-:W-:Y:S01]  /*0930*/  ISETP.GT.U32.AND P1, PT, R0.reuse, R13, PT ;  /* 0x0000000d0000720c */ /* 0x040fe20003f24070 */
[----:B------:R-:W-:Y:S01]  /*0940*/  IMAD R9, R0, R12, R19 ;  /* 0x0000000c00097224 */ /* 0x000fe200078e0213 */
[----:B------:R-:W-:Y:S01]  /*0950*/  LOP3.LUT R14, R8, 0xc, RZ, 0xfc, !PT ;  /* 0x0000000c080e7812 */ /* 0x000fe200078efcff */
[----:B------:R-:W-:Y:S01]  /*0960*/  IMAD.HI.U32 R12, R6, R17, RZ ;  /* 0x00000011060c7227 */ /* 0x000fe200078e00ff */
[----:B------:R-:W-:-:S02]  /*0970*/  ISETP.GT.U32.AND P4, PT, R0, R7, PT ;  /* 0x000000070000720c */ /* 0x000fc40003f84070 */
[----:B------:R-:W-:Y:S01]  /*0980*/  IABS R15, R14 ;  /* 0x0000000e000f7213 */ /* 0x000fe20000000000 */
[----:B------:R-:W-:Y:S01]  /*0990*/  @!P3 IMAD.IADD R5, R5, 0x1, -R0 ;  /* 0x000000010505b824 */ /* 0x000fe200078e0a00 */
[----:B------:R-:W-:Y:S01]  /*09a0*/  ISETP.GT.U32.AND P2, PT, R0, R9, PT ;  /* 0x000000090000720c */ /* 0x000fe20003f44070 */
[----:B------:R-:W-:Y:S01]  /*09b0*/  IMAD.MOV R12, RZ, RZ, -R12 ;  /* 0x000000ffff0c7224 */ /* 0x000fe200078e0a0c */
[----:B------:R-:W-:Y:S01]  /*09c0*/  ISETP.GE.AND P3, PT, R8, RZ, PT ;  /* 0x000000ff0800720c */ /* 0x000fe20003f66270 */
[----:B------:R-:W-:Y:S01]  /*09d0*/  IMAD.HI.U32 R3, R6, R15, RZ ;  /* 0x0000000f06037227 */ /* 0x000fe200078e00ff */
[----:B------:R-:W-:Y:S02]  /*09e0*/  LOP3.LUT R18, R8, 0x1c, RZ, 0xfc, !PT ;  /* 0x0000001c08127812 */ /* 0x000fe400078efcff */
[----:B------:R-:W-:Y:S01]  /*09f0*/  IABS R41, R30 ;  /* 0x0000001e00297213 */ /* 0x000fe20000000000 */
[--C-:B------:R-:W-:Y:S01]  /*0a00*/  @!P1 IMAD.IADD R13, R13, 0x1, -R0.reuse ;  /* 0x000000010d0d9824 */ /* 0x100fe200078e0a00 */
[----:B------:R-:W-:Y:S01]  /*0a10*/  ISETP.GE.AND P1, PT, R14, RZ, PT ;  /* 0x000000ff0e00720c */ /* 0x000fe20003f26270 */
[--C-:B------:R-:W-:Y:S01]  /*0a20*/  @!P4 IMAD.IADD R7, R7, 0x1, -R0.reuse ;  /* 0x000000010707c824 */ /* 0x100fe200078e0a00 */
[----:B------:R-:W-:Y:S01]  /*0a30*/  IADD3 R14, -R3, RZ, RZ ;  /* 0x000000ff030e7210 */ /* 0x000fe20007ffe1ff */
[----:B------:R-:W-:Y:S01]  /*0a40*/  IMAD.MOV.U32 R3, RZ, RZ, R13 ;  /* 0x000000ffff037224 */ /* 0x000fe200078e000d */
[----:B------:R-:W-:Y:S01]  /*0a50*/  IABS R27, R18 ;  /* 0x00000012001b7213 */ /* 0x000fe20000000000 */
[----:B------:R-:W-:Y:S01]  /*0a60*/  IMAD.MOV.U32 R16, RZ, RZ, R7 ;  /* 0x000000ffff107224 */ /* 0x000fe200078e0007 */
[----:B------:R-:W-:Y:S01]  /*0a70*/  LOP3.LUT R7, R8, 0x18, RZ, 0xfc, !PT ;  /* 0x0000001808077812 */ /* 0x000fe200078efcff */
[C---:B------:R-:W-:Y:S01]  /*0a80*/  IMAD R13, R0.reuse, R14, R15 ;  /* 0x0000000e000d7224 */ /* 0x040fe200078e020f */
[----:B------:R-:W-:Y:S01]  /*0a90*/  @!P0 IADD3 R3, -R3, RZ, RZ ;  /* 0x000000ff03038210 */ /* 0x000fe20007ffe1ff */
[----:B------:R-:W-:Y:S01]  /*0aa0*/  @!P2 IMAD.IADD R9, R9, 0x1, -R0 ;  /* 0x000000010909a824 */ /* 0x000fe200078e0a00 */
[C---:B------:R-:W-:Y:S01]  /*0ab0*/  ISETP.GT.U32.AND P2, PT, R0.reuse, R5, PT ;  /* 0x000000050000720c */ /* 0x040fe20003f44070 */
[----:B------:R-:W-:Y:S01]  /*0ac0*/  @!P3 IMAD.MOV R16, RZ, RZ, -R16 ;  /* 0x000000ffff10b224 */ /* 0x000fe200078e0a10 */
[C---:B------:R-:W-:Y:S01]  /*0ad0*/  ISETP.GT.U32.AND P3, PT, R0.reuse, R13, PT ;  /* 0x0000000d0000720c */ /* 0x040fe20003f64070 */
[C---:B------:R-:W-:Y:S01]  /*0ae0*/  IMAD R15, R0.reuse, R12, R17 ;  /* 0x0000000c000f7224 */ /* 0x040fe200078e0211 */
[----:B------:R-:W-:Y:S01]  /*0af0*/  ISETP.GT.U32.AND P4, PT, R0, R9, PT ;  /* 0x000000090000720c */ /* 0x000fe20003f84070 */
[----:B------:R-:W-:Y:S01]  /*0b00*/  IMAD.HI.U32 R17, R6, R29, RZ ;  /* 0x0000001d06117227 */ /* 0x000fe200078e00ff */
[----:B------:R-:W-:-:S02]  /*0b10*/  LOP3.LUT R12, R8, 0x14, RZ, 0xfc, !PT ;  /* 0x00000014080c7812 */ /* 0x000fc400078efcff */
[----:B------:R-:W-:Y:S01]  /*0b20*/  IABS R25, R7 ;  /* 0x0000000700197213 */ /* 0x000fe20000000000 */
[----:B------:R-:W-:Y:S01]  /*0b30*/  IMAD.MOV R17, RZ, RZ, -R17 ;  /* 0x000000ffff117224 */ /* 0x000fe200078e0a11 */
[----:B------:R-:W-:Y:S01]  /*0b40*/  IABS R23, R12 ;  /* 0x0000000c00177213 */ /* 0x000fe20000000000 */
[----:B------:R-:W-:Y:S01]  /*0b50*/  IMAD.HI.U32 R14, R6, R27, RZ ;  /* 0x0000001b060e7227 */ /* 0x000fe200078e00ff */
[----:B------:R-:W-:-:S03]  /*0b60*/  ISETP.GE.AND P0, PT, R21, RZ, PT ;  /* 0x000000ff1500720c */ /* 0x000fc60003f06270 */
[--C-:B------:R-:W-:Y:S01]  /*0b70*/  @!P2 IMAD.IADD R5, R5, 0x1, -R0.reuse ;  /* 0x000000010505a824 */ /* 0x100fe200078e0a00 */
[----:B------:R-:W-:Y:S01]  /*0b80*/  @!P3 IADD3 R13, R13, -R0, RZ ;  /* 0x800000000d0db210 */ /* 0x000fe20007ffe0ff */
[----:B------:R-:W-:Y:S01]  /*0b90*/  @!P4 IMAD.IADD R9, R9, 0x1, -R0 ;  /* 0x000000010909c824 */ /* 0x000fe200078e0a00 */
[----:B------:R-:W-:Y:S01]  /*0ba0*/  ISETP.GE.AND P4, PT, R7, RZ, PT ;  /* 0x000000ff0700720c */ /* 0x000fe20003f86270 */
[----:B------:R-:W-:Y:S01]  /*0bb0*/  IMAD.MOV.U32 R19, RZ, RZ, R5 ;  /* 0x000000ffff137224 */ /* 0x000fe200078e0005 */
[----:B------:R-:W-:Y:S01]  /*0bc0*/  ISETP.GT.U32.AND P3, PT, R0, R13, PT ;  /* 0x0000000d0000720c */ /* 0x000fe20003f64070 */
[----:B------:R-:W-:Y:S01]  /*0bd0*/  IMAD.HI.U32 R7, R6, R23, RZ ;  /* 0x0000001706077227 */ /* 0x000fe200078e00ff */
[----:B------:R-:W-:-:S03]  /*0be0*/  ISETP.GE.AND P2, PT, R12, RZ, PT ;  /* 0x000000ff0c00720c */ /* 0x000fc60003f46270 */
[----:B------:R-:W-:-:S04]  /*0bf0*/  IMAD.HI.U32 R12, R6, R25, RZ ;  /* 0x00000019060c7227 */ /* 0x000fc800078e00ff */
[----:B------:R-:W-:Y:S01]  /*0c00*/  @!P6 IMAD.MOV R19, RZ, RZ, -R19 ;  /* 0x000000ffff13e224 */ /* 0x000fe200078e0a13 */
[----:B------:R-:W-:Y:S01]  /*0c10*/  ISETP.GT.U32.AND P6, PT, R0, R15, PT ;  /* 0x0000000f0000720c */ /* 0x000fe20003fc4070 */
[----:B------:R-:W-:Y:S01]  /*0c20*/  IMAD.MOV R7, RZ, RZ, -R7 ;  /* 0x000000ffff077224 */ /* 0x000fe200078e0a07 */
[----:B------:R-:W-:Y:S01]  /*0c30*/  IADD3 R12, -R12, RZ, RZ ;  /* 0x000000ff0c0c7210 */ /* 0x000fe20007ffe1ff */
[----:B------:R-:W-:Y:S02]  /*0c40*/  @!P3 IMAD.IADD R13, R13, 0x1, -R0 ;  /* 0x000000010d0db824 */ /* 0x000fe400078e0a00 */
[C---:B------:R-:W-:Y:S02]  /*0c50*/  IMAD R5, R0.reuse, R7, R23 ;  /* 0x0000000700057224 */ /* 0x040fe400078e0217 */
[C---:B------:R-:W-:Y:S01]  /*0c60*/  IMAD R7, R0.reuse, R12, R25 ;  /* 0x0000000c00077224 */ /* 0x040fe200078e0219 */
[----:B------:R-:W-:Y:S01]  /*0c70*/  IABS R25, R24 ;  /* 0x0000001800197213 */ /* 0x000fe20000000000 */
[C---:B------:R-:W-:Y:S01]  /*0c80*/  IMAD R17, R0.reuse, R17, R29 ;  /* 0x0000001100117224 */ /* 0x040fe200078e021d */
[----:B------:R-:W-:Y:S01]  /*0c90*/  ISETP.GT.U32.AND P3, PT, R0, R5, PT ;  /* 0x000000050000720c */ /* 0x000fe20003f64070 */
[----:B------:R-:W-:-:S02]  /*0ca0*/  IMAD.MOV.U32 R23, RZ, RZ, R13 ;  /* 0x000000ffff177224 */ /* 0x000fc400078e000d */
[----:B------:R-:W-:Y:S01]  /*0cb0*/  @!P6 IADD3 R15, R15, -R0, RZ ;  /* 0x800000000f0fe210 */ /* 0x000fe20007ffe0ff */
[----:B------:R-:W-:Y:S01]  /*0cc0*/  IMAD.HI.U32 R13, R6, R37, RZ ;  /* 0x00000025060d7227 */ /* 0x000fe200078e00ff */
[----:B------:R-:W-:-:S03]  /*0cd0*/  ISETP.GT.U32.AND P6, PT, R0, R7, PT ;  /* 0x000000070000720c */ /* 0x000fc60003fc4070 */
[----:B------:R-:W-:Y:S02]  /*0ce0*/  IMAD.MOV R20, RZ, RZ, -R13 ;  /* 0x000000ffff147224 */ /* 0x000fe400078e0a0d */
[----:B------:R-:W-:Y:S02]  /*0cf0*/  IMAD.MOV R14, RZ, RZ, -R14 ;  /* 0x000000ffff0e7224 */ /* 0x000fe400078e0a0e */
[----:B------:R-:W-:Y:S02]  /*0d00*/  IMAD.MOV.U32 R21, RZ, RZ, R9 ;  /* 0x000000ffff157224 */ /* 0x000fe400078e0009 */
[--C-:B------:R-:W-:Y:S01]  /*0d10*/  @!P3 IMAD.IADD R5, R5, 0x1, -R0.reuse ;  /* 0x000000010505b824 */ /* 0x100fe200078e0a00 */
[C---:B------:R-:W-:Y:S01]  /*0d20*/  ISETP.GT.U32.AND P3, PT, R0.reuse, R15, PT ;  /* 0x0000000f0000720c */ /* 0x040fe20003f64070 */
[----:B------:R-:W-:Y:S01]  /*0d30*/  IMAD R37, R0, R20, R37 ;  /* 0x0000001400257224 */ /* 0x000fe200078e0225 */
[----:B------:R-:W-:Y:S01]  /*0d40*/  LOP3.LUT R20, R8, 0x3c, RZ, 0xfc, !PT ;  /* 0x0000003c08147812 */ /* 0x000fe200078efcff */
[----:B------:R-:W-:Y:S01]  /*0d50*/  @!P6 IMAD.IADD R7, R7, 0x1, -R0 ;  /* 0x000000010707e824 */ /* 0x000fe200078e0a00 */
[C---:B------:R-:W-:Y:S01]  /*0d60*/  ISETP.GT.U32.AND P6, PT, R0.reuse, R5, PT ;  /* 0x000000050000720c */ /* 0x040fe20003fc4070 */
[----:B------:R-:W-:Y:S01]  /*0d70*/  IMAD R9, R0, R14, R27 ;  /* 0x0000000e00097224 */ /* 0x000fe200078e021b */
[----:B------:R-:W-:Y:S01]  /*0d80*/  IABS R33, R20 ;  /* 0x0000001400217213 */ /* 0x000fe20000000000 */
[----:B------:R-:W-:-:S04]  /*0d90*/  IMAD.HI.U32 R14, R6, R39, RZ ;  /* 0x00000027060e7227 */ /* 0x000fc800078e00ff */
[----:B------:R-:W-:Y:S02]  /*0da0*/  IMAD.HI.U32 R12, R6, R25, RZ ;  /* 0x00000019060c7227 */ /* 0x000fe400078e00ff */
[----:B------:R-:W-:Y:S02]  /*0db0*/  @!P3 IADD3 R15, R15, -R0, RZ ;  /* 0x800000000f0fb210 */ /* 0x000fe40007ffe0ff */
[----:B------:R-:W-:Y:S01]  /*0dc0*/  IMAD.MOV R14, RZ, RZ, -R14 ;  /* 0x000000ffff0e7224 */ /* 0x000fe200078e0a0e */
[C---:B------:R-:W-:Y:S01]  /*0dd0*/  ISETP.GT.U32.AND P3, PT, R0.reuse, R9, PT ;  /* 0x000000090000720c */ /* 0x040fe20003f64070 */
[----:B------:R-:W-:Y:S01]  /*0de0*/  @!P6 IMAD.IADD R5, R5, 0x1, -R0 ;  /* 0x000000010505e824 */ /* 0x000fe200078e0a00 */
[C---:B------:R-:W-:Y:S01]  /*0df0*/  ISETP.GT.U32.AND P6, PT, R0.reuse, R17, PT ;  /* 0x000000110000720c */ /* 0x040fe20003fc4070 */
[----:B------:R-:W-:Y:S01]  /*0e00*/  @!P1 IMAD.MOV R23, RZ, RZ, -R23 ;  /* 0x000000ffff179224 */ /* 0x000fe200078e0a17 */
[----:B------:R-:W-:Y:S01]  /*0e10*/  ISETP.GT.U32.AND P1, PT, R0, R7, PT ;  /* 0x000000070000720c */ /* 0x000fe20003f24070 */
[----:B------:R-:W-:-:S02]  /*0e20*/  IMAD.MOV R12, RZ, RZ, -R12 ;  /* 0x000000ffff0c7224 */ /* 0x000fc400078e0a0c */
[----:B------:R-:W-:Y:S01]  /*0e30*/  IMAD R39, R0, R14, R39 ;  /* 0x0000000e00277224 */ /* 0x000fe200078e0227 */
[----:B------:R-:W-:Y:S01]  /*0e40*/  LOP3.LUT R14, R8, 0x34, RZ, 0xfc, !PT ;  /* 0x00000034080e7812 */ /* 0x000fe200078efcff */
[C---:B------:R-:W-:Y:S02]  /*0e50*/  IMAD R13, R0.reuse, R12, R25 ;  /* 0x0000000c000d7224 */ /* 0x040fe400078e0219 */
[----:B------:R-:W-:Y:S01]  /*0e60*/  IMAD.MOV.U32 R25, RZ, RZ, R15 ;  /* 0x000000ffff197224 */ /* 0x000fe200078e000f */
[----:B------:R-:W-:Y:S01]  /*0e70*/  IABS R12, R14 ;  /* 0x0000000e000c7213 */ /* 0x000fe20000000000 */
[--C-:B------:R-:W-:Y:S01]  /*0e80*/  @!P3 IMAD.IADD R9, R9, 0x1, -R0.reuse ;  /* 0x000000010909b824 */ /* 0x100fe200078e0a00 */
[C---:B------:R-:W-:Y:S01]  /*0e90*/  ISETP.GT.U32.AND P3, PT, R0.reuse, R13, PT ;  /* 0x0000000d0000720c */ /* 0x040fe20003f64070 */
[----:B------:R-:W-:Y:S01]  /*0ea0*/  @!P6 IMAD.IADD R17, R17, 0x1, -R0 ;  /* 0x000000011111e824 */ /* 0x000fe200078e0a00 */
[----:B------:R-:W-:Y:S01]  /*0eb0*/  ISETP.GT.U32.AND P6, PT, R0, R37, PT ;  /* 0x000000250000720c */ /* 0x000fe20003fc4070 */
[----:B------:R-:W-:Y:S01]  /*0ec0*/  IMAD.MOV.U32 R27, RZ, RZ, R5 ;  /* 0x000000ffff1b7224 */ /* 0x000fe200078e0005 */
[----:B------:R-:W-:Y:S01]  /*0ed0*/  MOV R15, R12 ;  /* 0x0000000c000f7202 */ /* 0x000fe20000000f00 */
[----:B------:R-:W-:Y:S01]  /*0ee0*/  @!P5 IMAD.MOV R21, RZ, RZ, -R21 ;  /* 0x000000ffff15d224 */ /* 0x000fe200078e0a15 */
[----:B------:R-:W-:Y:S01]  /*0ef0*/  @!P1 IADD3 R7, R7, -R0, RZ ;  /* 0x8000000007079210 */ /* 0x000fe20007ffe0ff */
[----:B------:R-:W-:Y:S01]  /*0f00*/  @!P0 IMAD.MOV R25, RZ, RZ, -R25 ;  /* 0x000000ffff198224 */ /* 0x000fe200078e0a19 */
[----:B------:R-:W-:Y:S01]  /*0f10*/  ISETP.GE.AND P5, PT, R18, RZ, PT ;  /* 0x000000ff1200720c */ /* 0x000fe20003fa6270 */
[----:B------:R-:W-:Y:S01]  /*0f20*/  IMAD.HI.U32 R5, R6, R15, RZ ;  /* 0x0000000f06057227 */ /* 0x000fe200078e00ff */
[----:B------:R-:W-:-:S02]  /*0f30*/  ISETP.GT.U32.AND P0, PT, R0, R17, PT ;  /* 0x000000110000720c */ /* 0x000fc40003f04070 */
[----:B------:R-:W-:Y:S01]  /*0f40*/  @!P2 IADD3 R27, -R27, RZ, RZ ;  /* 0x000000ff1b1ba210 */ /* 0x000fe20007ffe1ff */
[----:B------:R-:W-:Y:S01]  /*0f50*/  IMAD.MOV R5, RZ, RZ, -R5 ;  /* 0x000000ffff057224 */ /* 0x000fe200078e0a05 */
[----:B------:R-:W-:Y:S01]  /*0f60*/  ISETP.GE.AND P1, PT, R22, RZ, PT ;  /* 0x000000ff1600720c */ /* 0x000fe20003f26270 */
[----:B------:R-:W-:Y:S01]  /*0f70*/  @!P6 IMAD.IADD R37, R37, 0x1, -R0 ;  /* 0x000000012525e824 */ /* 0x000fe200078e0a00 */
[----:B------:R-:W-:Y:S01]  /*0f80*/  LOP3.LUT R22, R8, 0x40, RZ, 0xfc, !PT ;  /* 0x0000004008167812 */ /* 0x000fe200078efcff */
[----:B------:R-:W-:Y:S02]  /*0f90*/  IMAD.MOV.U32 R29, RZ, RZ, R7 ;  /* 0x000000ffff1d7224 */ /* 0x000fe400078e0007 */
[C---:B------:R-:W-:Y:S01]  /*0fa0*/  IMAD R5, R0.reuse, R5, R15 ;  /* 0x0000000500057224 */ /* 0x040fe200078e020f */
[----:B------:R-:W-:Y:S01]  /*0fb0*/  ISETP.GT.U32.AND P6, PT, R0, R37, PT ;  /* 0x000000250000720c */ /* 0x000fe20003fc4070 */
[----:B------:R-:W-:Y:S02]  /*0fc0*/  IMAD.HI.U32 R18, R6, R41, RZ ;  /* 0x0000002906127227 */ /* 0x000fe400078e00ff */
[----:B------:R-:W-:-:S02]  /*0fd0*/  @!P0 IADD3 R17, R17, -R0, RZ ;  /* 0x8000000011118210 */ /* 0x000fc40007ffe0ff */
[----:B------:R-:W-:Y:S01]  /*0fe0*/  @!P4 IMAD.MOV R29, RZ, RZ, -R29 ;  /* 0x000000ffff1dc224 */ /* 0x000fe200078e0a1d */
[C---:B------:R-:W-:Y:S01]  /*0ff0*/  ISETP.GT.U32.AND P4, PT, R0.reuse, R39, PT ;  /* 0x000000270000720c */ /* 0x040fe20003f84070 */
[----:B------:R-:W-:Y:S01]  /*1000*/  @!P3 IMAD.IADD R13, R13, 0x1, -R0 ;  /* 0x000000010d0db824 */ /* 0x000fe200078e0a00 */
[----:B------:R-:W-:Y:S01]  /*1010*/  ISETP.GT.U32.AND P3, PT, R0, R9, PT ;  /* 0x000000090000720c */ /* 0x000fe20003f64070 */
[----:B------:R-:W-:Y:S01]  /*1020*/  IMAD.MOV R18, RZ, RZ, -R18 ;  /* 0x000000ffff127224 */ /* 0x000fe200078e0a12 */
[----:B------:R-:W-:Y:S01]  /*1030*/  ISETP.GE.AND P0, PT, R24, RZ, PT ;  /* 0x000000ff1800720c */ /* 0x000fe20003f06270 */
[----:B------:R-:W-:Y:S01]  /*1040*/  IMAD.HI.U32 R12, R6, R33, RZ ;  /* 0x00000021060c7227 */ /* 0x000fe200078e00ff */
[----:B------:R-:W-:Y:S02]  /*1050*/  ISETP.GT.U32.AND P2, PT, R0, R13, PT ;  /* 0x0000000d0000720c */ /* 0x000fe40003f44070 */
[----:B------:R-:W-:Y:S01]  /*1060*/  LOP3.LUT R24, R8, 0x44, RZ, 0xfc, !PT ;  /* 0x0000004408187812 */ /* 0x000fe200078efcff */
[----:B------:R-:W-:Y:S01]  /*1070*/  @!P6 IMAD.IADD R37, R37, 0x1, -R0 ;  /* 0x000000012525e824 */ /* 0x000fe200078e0a00 */
[C---:B------:R-:W-:Y:S01]  /*1080*/  ISETP.GT.U32.AND P6, PT, R0.reuse, R5, PT ;  /* 0x000000050000720c */ /* 0x040fe20003fc4070 */
[----:B------:R-:W-:Y:S01]  /*1090*/  IMAD R41, R0, R18, R41 ;  /* 0x0000001200297224 */ /* 0x000fe200078e0229 */
[----:B------:R-:W-:Y:S01]  /*10a0*/  LOP3.LUT R18, R8, 0x38, RZ, 0xfc, !PT ;  /* 0x0000003808127812 */ /* 0x000fe200078efcff */
[----:B------:R-:W-:Y:S01]  /*10b0*/  IMAD.MOV R12, RZ, RZ, -R12 ;  /* 0x000000ffff0c7224 */ /* 0x000fe200078e0a0c */
[----:B------:R-:W-:Y:S01]  /*10c0*/  @!P4 IADD3 R39, R39, -R0, RZ ;  /* 0x800000002727c210 */ /* 0x000fe20007ffe0ff */
[--C-:B------:R-:W-:Y:S01]  /*10d0*/  @!P3 IMAD.IADD R9, R9, 0x1, -R0.reuse ;  /* 0x000000010909b824 */ /* 0x100fe200078e0a00 */
[----:B------:R-:W-:Y:S01]  /*10e0*/  IABS R31, R18 ;  /* 0x00000012001f7213 */ /* 0x000fe20000000000 */
[C---:B------:R-:W-:Y:S01]  /*10f0*/  IMAD R15, R0.reuse, R12, R33 ;  /* 0x0000000c000f7224 */ /* 0x040fe200078e0221 */
[----:B------:R-:W-:Y:S01]  /*1100*/  ISETP.GT.U32.AND P3, PT, R0, R41, PT ;  /* 0x000000290000720c */ /* 0x000fe20003f64070 */
[----:B------:R-:W-:Y:S01]  /*1110*/  @!P2 IMAD.IADD R13, R13, 0x1, -R0 ;  /* 0x000000010d0da824 */ /* 0x000fe200078e0a00 */
[----:B------:R-:W-:Y:S01]  /*1120*/  ISETP.GE.AND P2, PT, R26, RZ, PT ;  /* 0x000000ff1a00720c */ /* 0x000fe20003f46270 */
[----:B------:R-:W-:Y:S01]  /*1130*/  IMAD.HI.U32 R7, R6, R31, RZ ;  /* 0x0000001f06077227 */ /* 0x000fe200078e00ff */
[----:B------:R-:W-:-:S02]  /*1140*/  ISETP.GE.AND P4, PT, R28, RZ, PT ;  /* 0x000000ff1c00720c */ /* 0x000fc40003f86270 */
[----:B------:R-:W-:Y:S01]  /*1150*/  LOP3.LUT R26, R8, 0x6c, RZ, 0xfc, !PT ;  /* 0x0000006c081a7812 */ /* 0x000fe200078efcff */
[--C-:B------:R-:W-:Y:S01]  /*1160*/  @!P6 IMAD.IADD R5, R5, 0x1, -R0.reuse ;  /* 0x000000010505e824 */ /* 0x100fe200078e0a00 */
[C---:B------:R-:W-:Y:S01]  /*1170*/  ISETP.GT.U32.AND P6, PT, R0.reuse, R39, PT ;  /* 0x000000270000720c */ /* 0x040fe20003fc4070 */
[----:B------:R-:W-:Y:S01]  /*1180*/  IMAD.MOV R7, RZ, RZ, -R7 ;  /* 0x000000ffff077224 */ /* 0x000fe200078e0a07 */
[----:B------:R-:W-:Y:S01]  /*1190*/  IABS R71, R26 ;  /* 0x0000001a00477213 */ /* 0x000fe20000000000 */
[----:B------:R-:W-:Y:S01]  /*11a0*/  IMAD.MOV.U32 R35, RZ, RZ, R13 ;  /* 0x000000ffff237224 */ /* 0x000fe200078e000d */
[----:B------:R-:W-:Y:S01]  /*11b0*/  IABS R13, R22 ;  /* 0x00000016000d7213 */ /* 0x000fe20000000000 */
[----:B------:R-:W-:Y:S01]  /*11c0*/  IMAD R7, R0, R7, R31 ;  /* 0x0000000700077224 */ /* 0x000fe200078e021f */
[----:B------:R-:W-:Y:S01]  /*11d0*/  LOP3.LUT R28, R8, 0x70, RZ, 0xfc, !PT ;  /* 0x00000070081c7812 */ /* 0x000fe200078efcff */
[----:B------:R-:W-:Y:S02]  /*11e0*/  @!P0 IMAD.MOV R35, RZ, RZ, -R35 ;  /* 0x000000ffff238224 */ /* 0x000fe400078e0a23 */
[----:B------:R-:W-:Y:S01]  /*11f0*/  @!P3 IMAD.IADD R41, R41, 0x1, -R0 ;  /* 0x000000012929b824 */ /* 0x000fe200078e0a00 */
[C---:B------:R-:W-:Y:S01]  /*1200*/  ISETP.GT.U32.AND P0, PT, R0.reuse, R7, PT ;  /* 0x000000070000720c */ /* 0x040fe20003f04070 */
[----:B------:R-:W-:Y:S01]  /*1210*/  IMAD.MOV.U32 R33, RZ, RZ, R17 ;  /* 0x000000ffff217224 */ /* 0x000fe200078e0011 */
[----:B------:R-:W-:Y:S01]  /*1220*/  IABS R17, R24 ;  /* 0x0000001800117213 */ /* 0x000fe20000000000 */
[----:B------:R-:W-:Y:S01]  /*1230*/  IMAD.MOV.U32 R31, RZ, RZ, R9 ;  /* 0x000000ffff1f7224 */ /* 0x000fe200078e0009 */
[----:B------:R-:W-:Y:S01]  /*1240*/  @!P6 IADD3 R39, R39, -R0, RZ ;  /* 0x800000002727e210 */ /* 0x000fe20007ffe0ff */
[----:B------:R-:W-:Y:S01]  /*1250*/  @!P1 IMAD.MOV R33, RZ, RZ, -R33 ;  /* 0x000000ffff219224 */ /* 0x000fe200078e0a21 */
[----:B------:R-:W-:Y:S01]  /*1260*/  ISETP.GT.U32.AND P6, PT, R0, R15, PT ;  /* 0x0000000f0000720c */ /* 0x000fe20003fc4070 */
[----:B------:R-:W-:Y:S01]  /*1270*/  IMAD.HI.U32 R9, R6, R13, RZ ;  /* 0x0000000d06097227 */ /* 0x000fe200078e00ff */
[----:B------:R-:W-:-:S02]  /*1280*/  ISETP.GT.U32.AND P1, PT, R0, R41, PT ;  /* 0x000000290000720c */ /* 0x000fc40003f24070 */
[----:B------:R-:W-:Y:S01]  /*1290*/  ISETP.GE.AND P3, PT, R30, RZ, PT ;  /* 0x000000ff1e00720c */ /* 0x000fe20003f66270 */
[----:B------:R-:W-:Y:S01]  /*12a0*/  IMAD.HI.U32 R12, R6, R17, RZ ;  /* 0x00000011060c7227 */ /* 0x000fe200078e00ff */
[----:B------:R-:W-:Y:S02]  /*12b0*/  @!P5 IADD3 R31, -R31, RZ, RZ ;  /* 0x000000ff1f1fd210 */ /* 0x000fe40007ffe1ff */
[----:B------:R-:W-:Y:S01]  /*12c0*/  ISETP.GT.U32.AND P5, PT, R0, R5, PT ;  /* 0x000000050000720c */ /* 0x000fe20003fa4070 */
[--C-:B------:R-:W-:Y:S01]  /*12d0*/  @!P0 IMAD.IADD R7, R7, 0x1, -R0.reuse ;  /* 0x0000000107078824 */ /* 0x100fe200078e0a00 */
[----:B------:R-:W-:Y:S01]  /*12e0*/  IADD3 R12, -R12, RZ, RZ ;  /* 0x000000ff0c0c7210 */ /* 0x000fe20007ffe1ff */
[----:B------:R-:W-:Y:S01]  /*12f0*/  IMAD.MOV R9, RZ, RZ, -R9 ;  /* 0x000000ffff097224 */ /* 0x000fe200078e0a09 */
[----:B------:R-:W-:Y:S01]  /*1300*/  ISETP.GE.AND P0, PT, R22, RZ, PT ;  /* 0x000000ff1600720c */ /* 0x000fe20003f06270 */
[--C-:B------:R-:W-:Y:S01]  /*1310*/  @!P6 IMAD.IADD R15, R15, 0x1, -R0.reuse ;  /* 0x000000010f0fe824 */ /* 0x100fe200078e0a00 */
[----:B------:R-:W-:Y:S01]  /*1320*/  ISETP.GT.U32.AND P6, PT, R0, R7, PT ;  /* 0x000000070000720c */ /* 0x000fe20003fc4070 */
[----:B------:R-:W-:Y:S01]  /*1330*/  @!P2 IMAD.MOV R37, RZ, RZ, -R37 ;  /* 0x000000ffff25a224 */ /* 0x000fe200078e0a25 */
[----:B------:R-:W-:Y:S01]  /*1340*/  ISETP.GE.AND P2, PT, R14, RZ, PT ;  /* 0x000000ff0e00720c */ /* 0x000fe20003f46270 */
[--C-:B------:R-:W-:Y:S01]  /*1350*/  @!P1 IMAD.IADD R41, R41, 0x1, -R0.reuse ;  /* 0x0000000129299824 */ /* 0x100fe200078e0a00 */
[----:B------:R-:W-:Y:S01]  /*1360*/  LOP3.LUT R14, R8, 0x48, RZ, 0xfc, !PT ;  /* 0x00000048080e7812 */ /* 0x000fe200078efcff */
[----:B------:R-:W-:Y:S01]  /*1370*/  @!P4 IMAD.MOV R39, RZ, RZ, -R39 ;  /* 0x000000ffff27c224 */ /* 0x000fe200078e0a27 */
[C---:B------:R-:W-:Y:S01]  /*1380*/  ISETP.GT.U32.AND P4, PT, R0.reuse, R15, PT ;  /* 0x0000000f0000720c */ /* 0x040fe20003f84070 */
[----:B------:R-:W-:Y:S01]  /*1390*/  IMAD R9, R0, R9, R13 ;  /* 0x0000000900097224 */ /* 0x000fe200078e020d */
[----:B------:R-:W-:Y:S01]  /*13a0*/  ISETP.GE.AND P1, PT, R18, RZ, PT ;  /* 0x000000ff1200720c */ /* 0x000fe20003f26270 */
[C---:B------:R-:W-:Y:S01]  /*13b0*/  IMAD R13, R0.reuse, R12, R17 ;  /* 0x0000000c000d7224 */ /* 0x040fe200078e0211 */
[----:B------:R-:W-:Y:S01]  /*13c0*/  IABS R17, R14 ;  /* 0x0000000e00117213 */ /* 0x000fe20000000000 */
[----:B------:R-:W-:Y:S01]  /*13d0*/  @!P3 IMAD.MOV R41, RZ, RZ, -R41 ;  /* 0x000000ffff29b224 */ /* 0x000fe200078e0a29 */
[----:B------:R-:W-:Y:S01]  /*13e0*/  ISETP.GT.U32.AND P3, PT, R0, R9, PT ;  /* 0x000000090000720c */ /* 0x000fe20003f64070 */
[--C-:B------:R-:W-:Y:S01]  /*13f0*/  @!P5 IMAD.IADD R5, R5, 0x1, -R0.reuse ;  /* 0x000000010505d824 */ /* 0x100fe200078e0a00 */
[----:B------:R-:W-:Y:S01]  /*1400*/  ISETP.GE.AND P5, PT, R20, RZ, PT ;  /* 0x000000ff1400720c */ /* 0x000fe20003fa6270 */
[----:B------:R-:W-:Y:S01]  /*1410*/  @!P6 IMAD.IADD R7, R7, 0x1, -R0 ;  /* 0x000000010707e824 */ /* 0x000fe200078e0a00 */
[----:B------:R-:W-:Y:S01]  /*1420*/  LOP3.LUT R12, R8, 0x4c, RZ, 0xfc, !PT ;  /* 0x0000004c080c7812 */ /* 0x000fe200078efcff */
[----:B------:R-:W-:Y:S01]  /*1430*/  IMAD.MOV.U32 R43, RZ, RZ, R5 ;  /* 0x000000ffff2b7224 */ /* 0x000fe200078e0005 */
[----:B------:R-:W-:Y:S01]  /*1440*/  ISETP.GT.U32.AND P6, PT, R0, R13, PT ;  /* 0x0000000d0000720c */ /* 0x000fe20003fc4070 */
[----:B------:R-:W-:Y:S01]  /*1450*/  IMAD.HI.U32 R5, R6, R17, RZ ;  /* 0x0000001106057227 */ /* 0x000fe200078e00ff */
[----:B------:R-:W-:-:S02]  /*1460*/  IABS R49, R12 ;  /* 0x0000000c00317213 */ /* 0x000fc40000000000 */
[----:B------:R-:W-:Y:S01]  /*1470*/  @!P2 IADD3 R43, -R43, RZ, RZ ;  /* 0x000000ff2b2ba210 */ /* 0x000fe20007ffe1ff */
[----:B------:R-:W-:Y:S01]  /*1480*/  @!P4 IMAD.IADD R15, R15, 0x1, -R0 ;  /* 0x000000010f0fc824 */ /* 0x000fe200078e0a00 */
[----:B------:R-:W-:Y:S01]  /*1490*/  ISETP.GE.AND P4, PT, R14, RZ, PT ;  /* 0x000000ff0e00720c */ /* 0x000fe20003f86270 */
[----:B------:R-:W-:Y:S01]  /*14a0*/  IMAD.MOV R5, RZ, RZ, -R5 ;  /* 0x000000ffff057224 */ /* 0x000fe200078e0a05 */
[----:B------:R-:W-:Y:S01]  /*14b0*/  @!P3 IADD3 R9, R9, -R0, RZ ;  /* 0x800000000909b210 */ /* 0x000fe20007ffe0ff */
[----:B------:R-:W-:Y:S01]  /*14c0*/  IMAD.MOV.U32 R45, RZ, RZ, R7 ;  /* 0x000000ffff2d7224 */ /* 0x000fe200078e0007 */
[----:B------:R-:W-:Y:S01]  /*14d0*/  LOP3.LUT R14, R8, 0x50, RZ, 0xfc, !PT ;  /* 0x00000050080e7812 */ /* 0x000fe200078efcff */
[----:B------:R-:W-:Y:S01]  /*14e0*/  IMAD R17, R0, R5, R17 ;  /* 0x0000000500117224 */ /* 0x000fe200078e0211 */
[----:B------:R-:W-:Y:S01]  /*14f0*/  ISETP.GE.AND P3, PT, R12, RZ, PT ;  /* 0x000000ff0c00720c */ /* 0x000fe20003f66270 */
[----:B------:R-:W-:Y:S01]  /*1500*/  IMAD.MOV.U32 R47, RZ, RZ, R15 ;  /* 0x000000ffff2f7224 */ /* 0x000fe200078e000f */
[----:B------:R-:W-:Y:S01]  /*1510*/  IABS R57, R14 ;  /* 0x0000000e00397213 */ /* 0x000fe20000000000 */
[----:B------:R-:W-:Y:S01]  /*1520*/  @!P1 IMAD.MOV R45, RZ, RZ, -R45 ;  /* 0x000000ffff2d9224 */ /* 0x000fe200078e0a2d */
[C---:B------:R-:W-:Y:S01]  /*1530*/  ISETP.GT.U32.AND P1, PT, R0.reuse, R9, PT ;  /* 0x000000090000720c */ /* 0x040fe20003f24070 */
[----:B------:R-:W-:Y:S01]  /*1540*/  @!P5 IMAD.MOV R47, RZ, RZ, -R47 ;  /* 0x000000ffff2fd224 */ /* 0x000fe200078e0a2f */
[----:B------:R-:W-:Y:S01]  /*1550*/  ISETP.GT.U32.AND P5, PT, R0, R17, PT ;  /* 0x000000110000720c */ /* 0x000fe20003fa4070 */
[----:B------:R-:W-:Y:S01]  /*1560*/  IMAD.HI.U32 R5, R6, R49, RZ ;  /* 0x0000003106057227 */ /* 0x000fe200078e00ff */
[----:B------:R-:W-:-:S02]  /*1570*/  LOP3.LUT R12, R8, 0x54, RZ, 0xfc, !PT ;  /* 0x00000054080c7812 */ /* 0x000fc400078efcff */
[----:B------:R-:W-:Y:S01]  /*1580*/  ISETP.GE.AND P2, PT, R24, RZ, PT ;  /* 0x000000ff1800720c */ /* 0x000fe20003f46270 */
[----:B------:R-:W-:Y:S01]  /*1590*/  IMAD.MOV R5, RZ, RZ, -R5 ;  /* 0x000000ffff057224 */ /* 0x000fe200078e0a05 */
[----:B------:R-:W-:Y:S01]  /*15a0*/  IABS R59, R12 ;  /* 0x0000000c003b7213 */ /* 0x000fe20000000000 */
[----:B------:R-:W-:Y:S01]  /*15b0*/  IMAD.HI.U32 R7, R6, R57, RZ ;  /* 0x0000003906077227 */ /* 0x000fe200078e00ff */
[C---:B------:R-:W-:Y:S02]  /*15c0*/  LOP3.LUT R18, R8.reuse, 0x5c, RZ, 0xfc, !PT ;  /* 0x0000005c08127812 */ /* 0x040fe400078efcff */
[----:B------:R-:W-:Y:S01]  /*15d0*/  LOP3.LUT R20, R8, 0x60, RZ, 0xfc, !PT ;  /* 0x0000006008147812 */ /* 0x000fe200078efcff */
[----:B------:R-:W-:Y:S01]  /*15e0*/  IMAD R15, R0, R5, R49 ;  /* 0x00000005000f7224 */ /* 0x000fe200078e0231 */
[----:B------:R-:W-:Y:S01]  /*15f0*/  @!P1 IADD3 R9, R9, -R0, RZ ;  /* 0x8000000009099210 */ /* 0x000fe20007ffe0ff */
[----:B------:R-:W-:Y:S01]  /*1600*/  @!P5 IMAD.IADD R17, R17, 0x1, -R0 ;  /* 0x000000011111d824 */ /* 0x000fe200078e0a00 */
[----:B------:R-:W-:Y:S01]  /*1610*/  IABS R63, R18 ;  /* 0x00000012003f7213 */ /* 0x000fe20000000000 */
[----:B------:R-:W-:Y:S01]  /*1620*/  IMAD.MOV R7, RZ, RZ, -R7 ;  /* 0x000000ffff077224 */ /* 0x000fe200078e0a07 */
[----:B------:R-:W-:Y:S01]  /*1630*/  MOV R49, R9 ;  /* 0x0000000900317202 */ /* 0x000fe20000000f00 */
[----:B------:R-:W-:Y:S01]  /*1640*/  IMAD.HI.U32 R5, R6, R59, RZ ;  /* 0x0000003b06057227 */ /* 0x000fe200078e00ff */
[----:B------:R-:W-:-:S02]  /*1650*/  ISETP.GT.U32.AND P5, PT, R0, R17, PT ;  /* 0x000000110000720c */ /* 0x000fc40003fa4070 */
[----:B------:R-:W-:Y:S01]  /*1660*/  IABS R65, R20 ;  /* 0x0000001400417213 */ /* 0x000fe20000000000 */
[----:B------:R-:W-:Y:S01]  /*1670*/  @!P0 IMAD.MOV R49, RZ, RZ, -R49 ;  /* 0x000000ffff318224 */ /* 0x000fe200078e0a31 */
[C---:B------:R-:W-:Y:S01]  /*1680*/  ISETP.GT.U32.AND P0, PT, R0.reuse, R15, PT ;  /* 0x0000000f0000720c */ /* 0x040fe20003f04070 */
[----:B------:R-:W-:Y:S01]  /*1690*/  IMAD R57, R0, R7, R57 ;  /* 0x0000000700397224 */ /* 0x000fe200078e0239 */
[C---:B------:R-:W-:Y:S01]  /*16a0*/  LOP3.LUT R7, R8.reuse, 0x58, RZ, 0xfc, !PT ;  /* 0x0000005808077812 */ /* 0x040fe200078efcff */
[----:B------:R-:W-:Y:S01]  /*16b0*/  @!P6 IMAD.IADD R13, R13, 0x1, -R0 ;  /* 0x000000010d0de824 */ /* 0x000fe200078e0a00 */
[----:B------:R-:W-:Y:S01]  /*16c0*/  LOP3.LUT R22, R8, 0x64, RZ, 0xfc, !PT ;  /* 0x0000006408167812 */ /* 0x000fe200078efcff */
[----:B------:R-:W-:Y:S01]  /*16d0*/  IMAD.MOV R5, RZ, RZ, -R5 ;  /* 0x000000ffff057224 */ /* 0x000fe200078e0a05 */
[----:B------:R-:W-:Y:S01]  /*16e0*/  IABS R61, R7 ;  /* 0x00000007003d7213 */ /* 0x000fe20000000000 */
[----:B------:R-:W-:Y:S01]  /*16f0*/  IMAD R11, R11, 0x200, R88 ;  /* 0x000002000b0b7824 */ /* 0x000fe200078e0258 */
[C---:B------:R-:W-:Y:S01]  /*1700*/  ISETP.GT.U32.AND P6, PT, R0.reuse, R13, PT ;  /* 0x0000000d0000720c */ /* 0x040fe20003fc4070 */
[----:B------:R-:W-:Y:S01]  /*1710*/  IMAD R59, R0, R5, R59 ;  /* 0x00000005003b7224 */ /* 0x000fe200078e023b */
[----:B------:R-:W-:Y:S01]  /*1720*/  @!P5 IADD3 R17, R17, -R0, RZ ;  /* 0x800000001111d210 */ /* 0x000fe20007ffe0ff */
[----:B------:R-:W-:Y:S01]  /*1730*/  IMAD.HI.U32 R5, R6, R61, RZ ;  /* 0x0000003d06057227 */ /* 0x000fe200078e00ff */
[----:B------:R-:W-:Y:S01]  /*1740*/  ISETP.GT.U32.AND P5, PT, R0, R57, PT ;  /* 0x000000390000720c */ /* 0x000fe20003fa4070 */
[----:B------:R1:W-:Y:S01]  /*1750*/  STL.64 [R1+0xb58], R10 ;  /* 0x000b580a01007387 */ /* 0x0003e20000100a00 */
[----:B------:R-:W-:Y:S01]  /*1760*/  LOP3.LUT R24, R8, 0x68, RZ, 0xfc, !PT ;  /* 0x0000006808187812 */ /* 0x000fe200078efcff */
[----:B------:R-:W-:Y:S01]  /*1770*/  @!P0 IMAD.IADD R15, R15, 0x1, -R0 ;  /* 0x000000010f0f8824 */ /* 0x000fe200078e0a00 */
[----:B------:R-:W-:Y:S01]  /*1780*/  IABS R67, R22 ;  /* 0x0000001600437213 */ /* 0x000fe20000000000 */
[----:B------:R-:W-:Y:S01]  /*1790*/  IMAD.MOV R5, RZ, RZ, -R5 ;  /* 0x000000ffff057224 */ /* 0x000fe200078e0a05 */
[----:B------:R-:W-:-:S02]  /*17a0*/  IABS R69, R24 ;  /* 0x0000001800457213 */ /* 0x000fc40000000000 */
[C---:B------:R-:W-:Y:S01]  /*17b0*/  ISETP.GT.U32.AND P0, PT, R0.reuse, R15, PT ;  /* 0x0000000f0000720c */ /* 0x040fe20003f04070 */
[----:B------:R-:W-:Y:S01]  /*17c0*/  IMAD R61, R0, R5, R61 ;  /* 0x00000005003d7224 */ /* 0x000fe200078e023d */
[----:B------:R-:W-:Y:S01]  /*17d0*/  LOP3.LUT R30, R8, 0x74, RZ, 0xfc, !PT ;  /* 0x00000074081e7812 */ /* 0x000fe200078efcff */
[--C-:B------:R-:W-:Y:S01]  /*17e0*/  @!P6 IMAD.IADD R13, R13, 0x1, -R0.reuse ;  /* 0x000000010d0de824 */ /* 0x100fe200078e0a00 */
[----:B------:R-:W-:Y:S01]  /*17f0*/  IABS R73, R28 ;  /* 0x0000001c00497213 */ /* 0x000fe20000000000 */
[----:B------:R-:W-:Y:S01]  /*1800*/  @!P5 IMAD.IADD R57, R57, 0x1, -R0 ;  /* 0x000000013939d824 */ /* 0x000fe200078e0a00 */
[----:B------:R-:W-:Y:S01]  /*1810*/  IABS R75, R30 ;  /* 0x0000001e004b7213 */ /* 0x000fe20000000000 */
[----:B------:R-:W-:Y:S01]  /*1820*/  IMAD.MOV.U32 R51, RZ, RZ, R13 ;  /* 0x000000ffff337224 */ /* 0x000fe200078e000d */
[----:B------:R-:W-:Y:S01]  /*1830*/  ISETP.GE.AND P1, PT, R14, RZ, PT ;  /* 0x000000ff0e00720c */ /* 0x000fe20003f26270 */
[----:B------:R-:W-:Y:S01]  /*1840*/  IMAD.HI.U32 R5, R6, R65, RZ ;  /* 0x0000004106057227 */ /* 0x000fe200078e00ff */
[----:B------:R-:W-:-:S02]  /*1850*/  ISETP.GT.U32.AND P5, PT, R0, R57, PT ;  /* 0x000000390000720c */ /* 0x000fc40003fa4070 */
[----:B------:R-:W-:Y:S01]  /*1860*/  LOP3.LUT R8, R8, 0x78, RZ, 0xfc, !PT ;  /* 0x0000007808087812 */ /* 0x000fe200078efcff */
[--C-:B------:R-:W-:Y:S01]  /*1870*/  @!P0 IMAD.IADD R15, R15, 0x1, -R0.reuse ;  /* 0x000000010f0f8824 */ /* 0x100fe200078e0a00 */
[----:B------:R-:W-:Y:S01]  /*1880*/  ISETP.GT.U32.AND P0, PT, R0, R59, PT ;  /* 0x0000003b0000720c */ /* 0x000fe20003f04070 */
[----:B------:R-:W-:Y:S01]  /*1890*/  @!P2 IMAD.MOV R51, RZ, RZ, -R51 ;  /* 0x000000ffff33a224 */ /* 0x000fe200078e0a33 */
[----:B------:R-:W-:Y:S01]  /*18a0*/  ISETP.GE.AND P2, PT, R7, RZ, PT ;  /* 0x000000ff0700720c */ /* 0x000fe20003f46270 */
[----:B------:R-:W-:Y:S01]  /*18b0*/  IMAD.HI.U32 R7, R6, R63, RZ ;  /* 0x0000003f06077227 */ /* 0x000fe200078e00ff */
[----:B------:R-:W-:Y:S02]  /*18c0*/  IADD3 R5, -R5, RZ, RZ ;  /* 0x000000ff05057210 */ /* 0x000fe40007ffe1ff */
[----:B------:R-:W-:Y:S01]  /*18d0*/  IABS R77, R8 ;  /* 0x00000008004d7213 */ /* 0x000fe20000000000 */
[----:B------:R-:W-:Y:S01]  /*18e0*/  IMAD.MOV R9, RZ, RZ, -R7 ;  /* 0x000000ffff097224 */ /* 0x000fe200078e0a07 */
[----:B------:R-:W-:Y:S01]  /*18f0*/  ISETP.GE.AND P6, PT, R12, RZ, PT ;  /* 0x000000ff0c00720c */ /* 0x000fe20003fc6270 */
[--C-:B------:R-:W-:Y:S01]  /*1900*/  @!P5 IMAD.IADD R57, R57, 0x1, -R0.reuse ;  /* 0x000000013939d824 */ /* 0x100fe200078e0a00 */
[C---:B------:R-:W-:Y:S01]  /*1910*/  ISETP.GT.U32.AND P5, PT, R0.reuse, R61, PT ;  /* 0x0000003d0000720c */ /* 0x040fe20003fa4070 */
[----:B------:R-:W-:Y:S01]  /*1920*/  IMAD R63, R0, R9, R63 ;  /* 0x00000009003f7224 */ /* 0x000fe200078e023f */
[----:B------:R-:W-:Y:S01]  /*1930*/  MOV R55, R15 ;  /* 0x0000000f00377202 */ /* 0x000fe20000000f00 */
[----:B------:R-:W-:Y:S01]  /*1940*/  @!P0 IMAD.IADD R59, R59, 0x1, -R0 ;  /* 0x000000013b3b8824 */ /* 0x000fe200078e0a00 */
[----:B------:R-:W-:Y:S01]  /*1950*/  IADD3 R12, R11, 0x180, RZ ;  /* 0x000001800b0c7810 */ /* 0x000fe20007ffe0ff */
[----:B------:R-:W-:Y:S01]  /*1960*/  IMAD.HI.U32 R7, R6, R67, RZ ;  /* 0x0000004306077227 */ /* 0x000fe200078e00ff */
[----:B------:R-:W-:-:S02]  /*1970*/  @!P1 IADD3 R57, -R57, RZ, RZ ;  /* 0x000000ff39399210 */ /* 0x000fc40007ffe1ff */
[C---:B------:R-:W-:Y:S01]  /*1980*/  ISETP.GT.U32.AND P0, PT, R0.reuse, R59, PT ;  /* 0x0000003b0000720c */ /* 0x040fe20003f04070 */
[----:B------:R-:W-:Y:S01]  /*1990*/  IMAD R65, R0, R5, R65 ;  /* 0x0000000500417224 */ /* 0x000fe200078e0241 */
[----:B------:R-:W-:Y:S01]  /*19a0*/  IABS R81, R12 ;  /* 0x0000000c00517213 */ /* 0x000fe20000000000 */
[----:B------:R-:W-:-:S04]  /*19b0*/  IMAD.HI.U32 R5, R6, R69, RZ ;  /* 0x0000004506057227 */ /* 0x000fc800078e00ff */
[----:B------:R-:W-:Y:S01]  /*19c0*/  @!P5 IMAD.IADD R61, R61, 0x1, -R0 ;  /* 0x000000013d3dd824 */ /* 0x000fe200078e0a00 */
[----:B------:R-:W-:Y:S01]  /*19d0*/  IADD3 R5, -R5, RZ, RZ ;  /* 0x000000ff05057210 */ /* 0x000fe20007ffe1ff */
[----:B------:R-:W-:Y:S02]  /*19e0*/  IMAD.MOV R7, RZ, RZ, -R7 ;  /* 0x000000ffff077224 */ /* 0x000fe400078e0a07 */
[----:B------:R-:W-:Y:S01]  /*19f0*/  IMAD.HI.U32 R9, R6, R75, RZ ;  /* 0x0000004b06097227 */ /* 0x000fe200078e00ff */
[C---:B------:R-:W-:Y:S02]  /*1a00*/  ISETP.GT.U32.AND P5, PT, R0.reuse, R61, PT ;  /* 0x0000003d0000720c */ /* 0x040fe40003fa4070 */
[----:B------:R-:W-:Y:S01]  /*1a10*/  @!P0 IADD3 R59, R59, -R0, RZ ;  /* 0x800000003b3b8210 */ /* 0x000fe20007ffe0ff */
[C---:B------:R-:W-:Y:S01]  /*1a20*/  IMAD R67, R0.reuse, R7, R67 ;  /* 0x0000000700437224 */ /* 0x040fe200078e0243 */
[C---:B------:R-:W-:Y:S01]  /*1a30*/  ISETP.GT.U32.AND P0, PT, R0.reuse, R63, PT ;  /* 0x0000003f0000720c */ /* 0x040fe20003f04070 */
[----:B------:R-:W-:-:S02]  /*1a40*/  IMAD R69, R0, R5, R69 ;  /* 0x0000000500457224 */ /* 0x000fc400078e0245 */
[----:B------:R-:W-:-:S04]  /*1a50*/  IMAD.HI.U32 R5, R6, R71, RZ ;  /* 0x0000004706057227 */ /* 0x000fc800078e00ff */
[----:B------:R-:W-:Y:S02]  /*1a60*/  IMAD.MOV R5, RZ, RZ, -R5 ;  /* 0x000000ffff057224 */ /* 0x000fe400078e0a05 */
[--C-:B------:R-:W-:Y:S01]  /*1a70*/  @!P5 IMAD.IADD R61, R61, 0x1, -R0.reuse ;  /* 0x000000013d3dd824 */ /* 0x100fe200078e0a00 */
[C---:B------:R-:W-:Y:S01]  /*1a80*/  ISETP.GT.U32.AND P5, PT, R0.reuse, R65, PT ;  /* 0x000000410000720c */ /* 0x040fe20003fa4070 */
[C---:B------:R-:W-:Y:S02]  /*1a90*/  IMAD R71, R0.reuse, R5, R71 ;  /* 0x0000000500477224 */ /* 0x040fe400078e0247 */
[----:B------:R-:W-:Y:S01]  /*1aa0*/  @!P0 IMAD.IADD R63, R63, 0x1, -R0 ;  /* 0x000000013f3f8824 */ /* 0x000fe200078e0a00 */
[----:B------:R-:W-:Y:S01]  /*1ab0*/  ISETP.GT.U32.AND P0, PT, R0, R67, PT ;  /* 0x000000430000720c */ /* 0x000fe20003f04070 */
[----:B------:R-:W-:-:S04]  /*1ac0*/  IMAD.HI.U32 R7, R6, R73, RZ ;  /* 0x0000004906077227 */ /* 0x000fc800078e00ff */
[----:B------:R-:W-:Y:S02]  /*1ad0*/  IMAD.MOV R9, RZ, RZ, -R9 ;  /* 0x000000ffff097224 */ /* 0x000fe400078e0a09 */
[----:B------:R-:W-:Y:S02]  /*1ae0*/  VIADD R14, R11, 0x80 ;  /* 0x000000800b0e7836 */ /* 0x000fe40000000000 */
[----:B------:R-:W-:Y:S01]  /*1af0*/  @!P5 IMAD.IADD R65, R65, 0x1, -R0 ;  /* 0x000000014141d824 */ /* 0x000fe200078e0a00 */
[C---:B------:R-:W-:Y:S01]  /*1b00*/  ISETP.GT.U32.AND P5, PT, R0.reuse, R69, PT ;  /* 0x000000450000720c */ /* 0x040fe20003fa4070 */
[----:B------:R-:W-:Y:S01]  /*1b10*/  IMAD.MOV R7, RZ, RZ, -R7 ;  /* 0x000000ffff077224 */ /* 0x000fe200078e0a07 */
[----:B------:R-:W-:Y:S01]  /*1b20*/  IABS R53, R14 ;  /* 0x0000000e00357213 */ /* 0x000fe20000000000 */
[C---:B------:R-:W-:Y:S01]  /*1b30*/  IMAD R75, R0.reuse, R9, R75 ;  /* 0x00000009004b7224 */ /* 0x040fe200078e024b */
[----:B------:R-:W-:Y:S01]  /*1b40*/  @!P0 IADD3 R67, R67, -R0, RZ ;  /* 0x8000000043438210 */ /* 0x000fe20007ffe0ff */
[C---:B------:R-:W-:Y:S01]  /*1b50*/  IMAD R73, R0.reuse, R7, R73 ;  /* 0x0000000700497224 */ /* 0x040fe200078e0249 */
[----:B------:R-:W-:Y:S01]  /*1b60*/  ISETP.GT.U32.AND P0, PT, R0, R71, PT ;  /* 0x000000470000720c */ /* 0x000fe20003f04070 */
[----:B------:R-:W-:Y:S01]  /*1b70*/  IMAD.HI.U32 R7, R6, R77, RZ ;  /* 0x0000004d06077227 */ /* 0x000fe200078e00ff */
[----:B------:R-:W-:Y:S01]  /*1b80*/  IABS R9, R11 ;  /* 0x0000000b00097213 */ /* 0x000fe20000000000 */
[----:B------:R-:W-:Y:S02]  /*1b90*/  STL [R1+0xb78], R14 ;  /* 0x000b780e01007387 */ /* 0x000fe40000100800 */
[----:B------:R-:W-:-:S04]  /*1ba0*/  IMAD.HI.U32 R6, R4, R53, RZ ;  /* 0x0000003504067227 */ /* 0x000fc800078e00ff */
[----:B------:R-:W-:-:S04]  /*1bb0*/  IMAD.HI.U32 R5, R4, R9, RZ ;  /* 0x0000000904057227 */ /* 0x000fc800078e00ff */
[--C-:B------:R-:W-:Y:S01]  /*1bc0*/  @!P5 IMAD.IADD R69, R69, 0x1, -R0.reuse ;  /* 0x000000014545d824 */ /* 0x100fe200078e0a00 */
[C---:B------:R-:W-:Y:S01]  /*1bd0*/  ISETP.GT.U32.AND P5, PT, R0.reuse, R73, PT ;  /* 0x000000490000720c */ /* 0x040fe20003fa4070 */
[----:B------:R-:W-:Y:S02]  /*1be0*/  IMAD.MOV R7, RZ, RZ, -R7 ;  /* 0x000000ffff077224 */ /* 0x000fe400078e0a07 */
[----:B------:R-:W-:Y:S01]  /*1bf0*/  IMAD.MOV R5, RZ, RZ, -R5 ;  /* 0x000000ffff057224 */ /* 0x000fe200078e0a05 */
[C---:B------:R-:W-:Y:S01]  /*1c00*/  ISETP.GT.U32.AND P1, PT, R0.reuse, R69, PT ;  /* 0x000000450000720c */ /* 0x040fe20003f24070 */
[----:B------:R-:W-:Y:S01]  /*1c10*/  @!P0 IMAD.IADD R71, R71, 0x1, -R0 ;  /* 0x0000000147478824 */ /* 0x000fe200078e0a00 */
[----:B------:R-:W-:Y:S01]  /*1c20*/  ISETP.GT.U32.AND P0, PT, R0, R63, PT ;  /* 0x0000003f0000720c */ /* 0x000fe20003f04070 */
[----:B------:R-:W-:Y:S02]  /*1c30*/  IMAD.MOV R6, RZ, RZ, -R6 ;  /* 0x000000ffff067224 */ /* 0x000fe400078e0a06 */
[----:B------:R-:W-:-:S02]  /*1c40*/  VIADD R13, R11, 0x100 ;  /* 0x000001000b0d7836 */ /* 0x000fc40000000000 */
[----:B------:R-:W-:Y:S02]  /*1c50*/  IMAD R77, R0, R7, R77 ;  /* 0x00000007004d7224 */ /* 0x000fe400078e024d */
[C---:B------:R-:W-:Y:S01]  /*1c60*/  IMAD R7, R2.reuse, R5, R9 ;  /* 0x0000000502077224 */ /* 0x040fe200078e0209 */
[----:B------:R-:W-:Y:S01]  /*1c70*/  IABS R79, R13 ;  /* 0x0000000d004f7213 */ /* 0x000fe20000000000 */
[----:B------:R-:W-:Y:S01]  /*1c80*/  IMAD R9, R2, R6, R53 ;  /* 0x0000000602097224 */ /* 0x000fe200078e0235 */
[----:B------:R2:W-:Y:S01]  /*1c90*/  STL.64 [R1+0xb60], R12 ;  /* 0x000b600c01007387 */ /* 0x0005e20000100a00 */
[----:B------:R-:W-:Y:S02]  /*1ca0*/  IMAD.MOV.U32 R53, RZ, RZ, R17 ;  /* 0x000000ffff357224 */ /* 0x000fe400078e0011 */
[----:B------:R-:W-:Y:S01]  /*1cb0*/  @!P5 IMAD.IADD R73, R73, 0x1, -R0 ;  /* 0x000000014949d824 */ /* 0x000fe200078e0a00 */
[C---:B------:R-:W-:Y:S01]  /*1cc0*/  ISETP.GT.U32.AND P5, PT, R0.reuse, R71, PT ;  /* 0x000000470000720c */ /* 0x040fe20003fa4070 */
[----:B------:R-:W-:Y:S01]  /*1cd0*/  @!P4 IMAD.MOV R53, RZ, RZ, -R53 ;  /* 0x000000ffff35c224 */ /* 0x000fe200078e0a35 */
[C---:B------:R-:W-:Y:S01]  /*1ce0*/  ISETP.GT.U32.AND P4, PT, R0.reuse, R67, PT ;  /* 0x000000430000720c */ /* 0x040fe20003f84070 */
[----:B------:R-:W-:Y:S01]  /*1cf0*/  @!P3 IMAD.MOV R55, RZ, RZ, -R55 ;  /* 0x000000ffff37b224 */ /* 0x000fe200078e0a37 */
[----:B------:R-:W-:Y:S01]  /*1d00*/  ISETP.GT.U32.AND P3, PT, R0, R65, PT ;  /* 0x000000410000720c */ /* 0x000fe20003f64070 */
[----:B------:R-:W-:-:S04]  /*1d10*/  IMAD.HI.U32 R5, R4, R79, RZ ;  /* 0x0000004f04057227 */ /* 0x000fc800078e00ff */
[----:B------:R-:W-:Y:S01]  /*1d20*/  @!P0 IMAD.IADD R63, R63, 0x1, -R0 ;  /* 0x000000013f3f8824 */ /* 0x000fe200078e0a00 */
[----:B------:R-:W-:Y:S01]  /*1d30*/  ISETP.GT.U32.AND P0, PT, R0, R75, PT ;  /* 0x0000004b0000720c */ /* 0x000fe20003f04070 */
[----:B------:R-:W-:-:S04]  /*1d40*/  IMAD.HI.U32 R4, R4, R81, RZ ;  /* 0x0000005104047227 */ /* 0x000fc800078e00ff */
[----:B------:R-:W-:Y:S01]  /*1d50*/  IMAD.MOV R5, RZ, RZ, -R5 ;  /* 0x000000ffff057224 */ /* 0x000fe200078e0a05 */
[----:B------:R-:W-:Y:S01]  /*1d60*/  @!P4 IADD3 R67, R67, -R0, RZ ;  /* 0x800000004343c210 */ /* 0x000fe20007ffe0ff */
[----:B------:R-:W-:Y:S01]  /*1d70*/  IMAD.MOV R4, RZ, RZ, -R4 ;  /* 0x000000ffff047224 */ /* 0x000fe200078e0a04 */
[C---:B------:R-:W-:Y:S01]  /*1d80*/  ISETP.GT.U32.AND P4, PT, R2.reuse, R7, PT ;  /* 0x000000070200720c */ /* 0x040fe20003f84070 */
[C---:B------:R-:W-:Y:S02]  /*1d90*/  IMAD R15, R2.reuse, R5, R79 ;  /* 0x00000005020f7224 */ /* 0x040fe400078e024f */
[C---:B------:R-:W-:Y:S01]  /*1da0*/  IMAD R17, R2.reuse, R4, R81 ;  /* 0x0000000402117224 */ /* 0x040fe200078e0251 */
[----:B------:R-:W1:Y:S01]  /*1db0*/  LDC.64 R78, c[0x0][0x218] ;  /* 0x00008600ff4e7b82 */ /* 0x000e620000000a00 */
[--C-:B------:R-:W-:Y:S01]  /*1dc0*/  @!P1 IMAD.IADD R69, R69, 0x1, -R0.reuse ;  /* 0x0000000145459824 */ /* 0x100fe200078e0a00 */
[C---:B------:R-:W-:Y:S01]  /*1dd0*/  ISETP.GT.U32.AND P1, PT, R2.reuse, R9, PT ;  /* 0x000000090200720c */ /* 0x040fe20003f24070 */
[--C-:B------:R-:W-:Y:S01]  /*1de0*/  @!P5 IMAD.IADD R71, R71, 0x1, -R0.reuse ;  /* 0x000000014747d824 */ /* 0x100fe200078e0a00 */
[----:B------:R-:W-:Y:S01]  /*1df0*/  ISETP.GT.U32.AND P5, PT, R2, R15, PT ;  /* 0x0000000f0200720c */ /* 0x000fe20003fa4070 */
[--C-:B------:R-:W-:Y:S01]  /*1e00*/  @!P3 IMAD.IADD R65, R65, 0x1, -R0.reuse ;  /* 0x000000014141b824 */ /* 0x100fe200078e0a00 */
[C---:B------:R-:W-:Y:S01]  /*1e10*/  ISETP.GT.U32.AND P3, PT, R0.reuse, R77, PT ;  /* 0x0000004d0000720c */ /* 0x040fe20003f64070 */
[----:B------:R-:W-:Y:S01]  /*1e20*/  @!P6 IMAD.MOV R59, RZ, RZ, -R59 ;  /* 0x000000ffff3be224 */ /* 0x000fe200078e0a3b */
[----:B------:R-:W-:Y:S01]  /*1e30*/  ISETP.GT.U32.AND P6, PT, R0, R73, PT ;  /* 0x000000490000720c */ /* 0x000fe20003fc4070 */
[----:B------:R-:W-:Y:S01]  /*1e40*/  @!P0 IMAD.IADD R75, R75, 0x1, -R0 ;  /* 0x000000014b4b8824 */ /* 0x000fe200078e0a00 */
[----:B------:R-:W-:Y:S01]  /*1e50*/  ISETP.GT.U32.AND P0, PT, R2, R17, PT ;  /* 0x000000110200720c */ /* 0x000fe20003f04070 */
[--C-:B------:R-:W-:Y:S01]  /*1e60*/  @!P4 IMAD.IADD R7, R7, 0x1, -R2.reuse ;  /* 0x000000010707c824 */ /* 0x100fe200078e0a02 */
[----:B------:R-:W3:Y:S01]  /*1e70*/  LDC.64 R4, c[0x0][0x230] ;  /* 0x00008c00ff047b82 */ /* 0x000ee20000000a00 */
[----:B------:R-:W-:Y:S01]  /*1e80*/  @!P2 IMAD.MOV R61, RZ, RZ, -R61 ;  /* 0x000000ffff3da224 */ /* 0x000fe200078e0a3d */
[----:B------:R-:W-:Y:S01]  /*1e90*/  ISETP.GT.U32.AND P4, PT, R0, R75, PT ;  /* 0x0000004b0000720c */ /* 0x000fe20003f84070 */
[--C-:B------:R-:W-:Y:S01]  /*1ea0*/  @!P1 IMAD.IADD R9, R9, 0x1, -R2.reuse ;  /* 0x0000000109099824 */ /* 0x100fe200078e0a02 */
[----:B------:R-:W-:Y:S01]  /*1eb0*/  ISETP.GT.U32.AND P1, PT, R2, R7, PT ;  /* 0x000000070200720c */ /* 0x000fe20003f24070 */
[----:B------:R-:W-:-:S02]  /*1ec0*/  @!P5 IMAD.IADD R15, R15, 0x1, -R2 ;  /* 0x000000010f0fd824 */ /* 0x000fc400078e0a02 */
[----:B------:R-:W-:Y:S02]  /*1ed0*/  @!P3 IADD3 R77, R77, -R0, RZ ;  /* 0x800000004d4db210 */ /* 0x000fe40007ffe0ff */
[--C-:B------:R-:W-:Y:S01]  /*1ee0*/  @!P6 IMAD.IADD R73, R73, 0x1, -R0.reuse ;  /* 0x000000014949e824 */ /* 0x100fe200078e0a00 */
[----:B------:R-:W-:Y:S02]  /*1ef0*/  ISETP.GE.AND P6, PT, R18, RZ, PT ;  /* 0x000000ff1200720c */ /* 0x000fe40003fc6270 */
[----:B------:R-:W-:Y:S01]  /*1f00*/  @!P0 IADD3 R17, R17, -R2, RZ ;  /* 0x8000000211118210 */ /* 0x000fe20007ffe0ff */
[----:B-1----:R-:W-:Y:S01]  /*1f10*/  IMAD.MOV.U32 R10, RZ, RZ, R79 ;  /* 0x000000ffff0a7224 */ /* 0x002fe200078e004f */
[----:B------:R-:W-:Y:S01]  /*1f20*/  ISETP.GE.AND P3, PT, R20, RZ, PT ;  /* 0x000000ff1400720c */ /* 0x000fe20003f66270 */
[----:B------:R-:W-:Y:S01]  /*1f30*/  @!P4 IMAD.IADD R75, R75, 0x1, -R0 ;  /* 0x000000014b4bc824 */ /* 0x000fe200078e0a00 */
[----:B------:R-:W-:Y:S01]  /*1f40*/  ISETP.GT.U32.AND P2, PT, R0, R77, PT ;  /* 0x0000004d0000720c */ /* 0x000fe20003f44070 */
[----:B------:R-:W-:Y:S01]  /*1f50*/  STL.64 [R1+0x500], R78 ;  /* 0x0005004e01007387 */ /* 0x000fe20000100a00 */
[----:B------:R-:W-:-:S02]  /*1f60*/  ISETP.GT.U32.AND P5, PT, R2, R9, PT ;  /* 0x000000090200720c */ /* 0x000fc40003fa4070 */
[----:B------:R-:W-:Y:S02]  /*1f70*/  ISETP.GT.U32.AND P0, PT, R2, R15, PT ;  /* 0x0000000f0200720c */ /* 0x000fe40003f04070 */
[----:B------:R-:W-:Y:S01]  /*1f80*/  @!P1 IADD3 R7, R7, -R2, RZ ;  /* 0x8000000207079210 */ /* 0x000fe20007ffe0ff */
[----:B------:R-:W-:Y:S01]  /*1f90*/  @!P6 IMAD.MOV R63, RZ, RZ, -R63 ;  /* 0x000000ffff3fe224 */ /* 0x000fe200078e0a3f */
[----:B------:R-:W-:Y:S01]  /*1fa0*/  ISETP.GE.AND P6, PT, R22, RZ, PT ;  /* 0x000000ff1600720c */ /* 0x000fe20003fc6270 */
[----:B---3--:R-:W-:Y:S01]  /*1fb0*/  VIADD R252, R4, 0x1f ;  /* 0x0000001f04fc7836 */ /* 0x008fe20000000000 */
[----:B------:R-:W-:Y:S01]  /*1fc0*/  ISETP.GE.AND P1, PT, R28, RZ, PT ;  /* 0x000000ff1c00720c */ /* 0x000fe20003f26270 */
[----:B------:R-:W-:Y:S01]  /*1fd0*/  @!P3 IMAD.MOV R65, RZ, RZ, -R65 ;  /* 0x000000ffff41b224 */ /* 0x000fe200078e0a41 */
[----:B------:R-:W-:Y:S01]  /*1fe0*/  ISETP.GT.U32.AND P3, PT, R2, R17, PT ;  /* 0x000000110200720c */ /* 0x000fe20003f64070 */
[----:B------:R-:W-:Y:S01]  /*1ff0*/  @!P2 IMAD.IADD R77, R77, 0x1, -R0 ;  /* 0x000000014d4da824 */ /* 0x000fe200078e0a00 */
[----:B------:R-:W-:Y:S01]  /*2000*/  ISETP.GE.AND P2, PT, R26, RZ, PT ;  /* 0x000000ff1a00720c */ /* 0x000fe20003f46270 */
[--C-:B------:R-:W-:Y:S01]  /*2010*/  @!P5 IMAD.IADD R9, R9, 0x1, -R2.reuse ;  /* 0x000000010909d824 */ /* 0x100fe200078e0a02 */
[----:B------:R-:W-:Y:S01]  /*2020*/  ISETP.GE.AND P5, PT, R30, RZ, PT ;  /* 0x000000ff1e00720c */ /* 0x000fe20003fa6270 */
[--C-:B------:R-:W-:Y:S01]  /*2030*/  @!P0 IMAD.IADD R15, R15, 0x1, -R2.reuse ;  /* 0x000000010f0f8824 */ /* 0x100fe200078e0a02 */
[----:B------:R-:W-:Y:S01]  /*2040*/  ISETP.GE.AND P0, PT, R8, RZ, PT ;  /* 0x000000ff0800720c */ /* 0x000fe20003f06270 */
[----:B------:R-:W-:Y:S01]  /*2050*/  VIADD R26, R4, 0xffffffff ;  /* 0xffffffff041a7836 */ /* 0x000fe20000000000 */
[----:B------:R-:W-:Y:S01]  /*2060*/  ISETP.GE.AND P4, PT, R24, RZ, PT ;  /* 0x000000ff1800720c */ /* 0x000fe20003f86270 */
[----:B------:R-:W-:Y:S01]  /*2070*/  @!P6 IMAD.MOV R67, RZ, RZ, -R67 ;  /* 0x000000ffff43e224 */ /* 0x000fe200078e0a43 */
[----:B------:R-:W-:Y:S01]  /*2080*/  LOP3.LUT R0, RZ, R34, RZ, 0x33, !PT ;  /* 0x00000022ff007212 */ /* 0x000fe200078e33ff */
[----:B------:R-:W-:Y:S01]  /*2090*/  @!P1 IMAD.MOV R73, RZ, RZ, -R73 ;  /* 0x000000ffff499224 */ /* 0x000fe200078e0a49 */
[----:B------:R-:W-:Y:S01]  /*20a0*/  ISETP.GE.AND P1, PT, R11, RZ, PT ;  /* 0x000000ff0b00720c */ /* 0x000fe20003f26270 */
[----:B------:R-:W-:Y:S01]  /*20b0*/  @!P3 IMAD.IADD R17, R17, 0x1, -R2 ;  /* 0x000000011111b824 */ /* 0x000fe200078e0a02 */
[----:B------:R-:W-:Y:S01]  /*20c0*/  ISETP.NE.AND P3, PT, R34, RZ, PT ;  /* 0x000000ff2200720c */ /* 0x000fe20003f65270 */
[----:B------:R-:W-:Y:S01]  /*20d0*/  @!P2 IMAD.MOV R71, RZ, RZ, -R71 ;  /* 0x000000ffff47a224 */ /* 0x000fe200078e0a47 */
[----:B------:R-:W-:Y:S01]  /*20e0*/  ISETP.GE.AND P2, PT, R14, RZ, PT ;  /* 0x000000ff0e00720c */ /* 0x000fe20003f46270 */
[----:B------:R-:W-:Y:S01]  /*20f0*/  @!P5 IMAD.MOV R75, RZ, RZ, -R75 ;  /* 0x000000ffff4bd224 */ /* 0x000fe200078e0a4b */
[C---:B------:R-:W-:Y:S01]  /*2100*/  SEL R18, R0.reuse, R16, !P3 ;  /* 0x0000001000127207 */ /* 0x040fe20005800000 */
[----:B------:R-:W-:Y:S01]  /*2110*/  @!P0 IMAD.MOV R77, RZ, RZ, -R77 ;  /* 0x000000ffff4d8224 */ /* 0x000fe200078e0a4d */
[----:B------:R-:W-:-:S02]  /*2120*/  SEL R19, R0, R19, !P3 ;  /* 0x0000001300137207 */ /* 0x000fc40005800000 */
[----:B------:R-:W-:Y:S02]  /*2130*/  @!P4 IADD3 R69, -R69, RZ, RZ ;  /* 0x000000ff4545c210 */ /* 0x000fe40007ffe1ff */
[C---:B------:R-:W-:Y:S01]  /*2140*/  SEL R21, R0.reuse, R21, !P3 ;  /* 0x0000001500157207 */ /* 0x040fe20005800000 */
[----:B------:R-:W-:Y:S01]  /*2150*/  @!P1 IMAD.MOV R7, RZ, RZ, -R7 ;  /* 0x000000ffff079224 */ /* 0x000fe200078e0a07 */
[C---:B------:R-:W-:Y:S01]  /*2160*/  SEL R23, R0.reuse, R23, !P3 ;  /* 0x0000001700177207 */ /* 0x040fe20005800000 */
[----:B------:R-:W-:Y:S01]  /*2170*/  IMAD R19, R19, UR5, RZ ;  /* 0x0000000513137c24 */ /* 0x000fe2000f8e02ff */
[C---:B------:R-:W-:Y:S01]  /*2180*/  SEL R25, R0.reuse, R25, !P3 ;  /* 0x0000001900197207 */ /* 0x040fe20005800000 */
[----:B------:R-:W-:Y:S01]  /*2190*/  @!P2 IMAD.MOV R9, RZ, RZ, -R9 ;  /* 0x000000ffff09a224 */ /* 0x000fe200078e0a09 */
[C---:B------:R-:W-:Y:S01]  /*21a0*/  SEL R27, R0.reuse, R27, !P3 ;  /* 0x0000001b001b7207 */ /* 0x040fe20005800000 */
[----:B------:R-:W-:Y:S01]  /*21b0*/  IMAD R23, R23, UR5, RZ ;  /* 0x0000000517177c24 */ /* 0x000fe2000f8e02ff */
[----:B------:R-:W-:-:S02]  /*21c0*/  SEL R29, R0, R29, !P3 ;  /* 0x0000001d001d7207 */ /* 0x000fc40005800000 */
[C---:B------:R-:W-:Y:S02]  /*21d0*/  SEL R31, R0.reuse, R31, !P3 ;  /* 0x0000001f001f7207 */ /* 0x040fe40005800000 */
[C---:B------:R-:W-:Y:S02]  /*21e0*/  SEL R33, R0.reuse, R33, !P3 ;  /* 0x0000002100217207 */ /* 0x040fe40005800000 */
[C---:B------:R-:W-:Y:S01]  /*21f0*/  SEL R35, R0.reuse, R35, !P3 ;  /* 0x0000002300237207 */ /* 0x040fe20005800000 */
[----:B------:R-:W-:Y:S01]  /*2200*/  IMAD R31, R31, UR5, RZ ;  /* 0x000000051f1f7c24 */ /* 0x000fe2000f8e02ff */
[C---:B------:R-:W-:Y:S02]  /*2210*/  SEL R37, R0.reuse, R37, !P3 ;  /* 0x0000002500257207 */ /* 0x040fe40005800000 */
[C---:B------:R-:W-:Y:S01]  /*2220*/  SEL R39, R0.reuse, R39, !P3 ;  /* 0x0000002700277207 */ /* 0x040fe20005800000 */
[----:B------:R-:W-:Y:S01]  /*2230*/  IMAD R35, R35, UR5, RZ ;  /* 0x0000000523237c24 */ /* 0x000fe2000f8e02ff */
[----:B------:R-:W-:-:S02]  /*2240*/  SEL R41, R0, R41, !P3 ;  /* 0x0000002900297207 */ /* 0x000fc40005800000 */
[C---:B------:R-:W-:Y:S01]  /*2250*/  SEL R43, R0.reuse, R43, !P3 ;  /* 0x0000002b002b7207 */ /* 0x040fe20005800000 */
[----:B------:R-:W-:Y:S01]  /*2260*/  IMAD R34, R39, UR5, RZ ;  /* 0x0000000527227c24 */ /* 0x000fe2000f8e02ff */
[C---:B------:R-:W-:Y:S02]  /*2270*/  SEL R45, R0.reuse, R45, !P3 ;  /* 0x0000002d002d7207 */ /* 0x040fe40005800000 */
[C---:B------:R-:W-:Y:S02]  /*2280*/  SEL R47, R0.reuse, R47, !P3 ;  /* 0x0000002f002f7207 */ /* 0x040fe40005800000 */
[C---:B------:R-:W-:Y:S02]  /*2290*/  SEL R49, R0.reuse, R49, !P3 ;  /* 0x0000003100317207 */ /* 0x040fe40005800000 */
[C---:B------:R-:W-:Y:S01]  /*22a0*/  SEL R51, R0.reuse, R51, !P3 ;  /* 0x0000003300337207 */ /* 0x040fe20005800000 */
[----:B------:R-:W-:Y:S01]  /*22b0*/  IMAD R30, R47, UR5, RZ ;  /* 0x000000052f1e7c24 */ /* 0x000fe2000f8e02ff */
[----:B------:R-:W-:-:S02]  /*22c0*/  SEL R53, R0, R53, !P3 ;  /* 0x0000003500357207 */ /* 0x000fc40005800000 */
[C---:B------:R-:W-:Y:S02]  /*22d0*/  SEL R55, R0.reuse, R55, !P3 ;  /* 0x0000003700377207 */ /* 0x040fe40005800000 */
[C---:B------:R-:W-:Y:S02]  /*22e0*/  SEL R57, R0.reuse, R57, !P3 ;  /* 0x0000003900397207 */ /* 0x040fe40005800000 */
[C---:B------:R-:W-:Y:S02]  /*22f0*/  SEL R59, R0.reuse, R59, !P3 ;  /* 0x0000003b003b7207 */ /* 0x040fe40005800000 */
[C---:B------:R-:W-:Y:S02]  /*2300*/  SEL R61, R0.reuse, R61, !P3 ;  /* 0x0000003d003d7207 */ /* 0x040fe40005800000 */
[C---:B------:R-:W-:Y:S02]  /*2310*/  SEL R63, R0.reuse, R63, !P3 ;  /* 0x0000003f003f7207 */ /* 0x040fe40005800000 */
[----:B------:R-:W-:-:S02]  /*2320*/  SEL R65, R0, R65, !P3 ;  /* 0x0000004100417207 */ /* 0x000fc40005800000 */
[C---:B------:R-:W-:Y:S02]  /*2330*/  SEL R67, R0.reuse, R67, !P3 ;  /* 0x0000004300437207 */ /* 0x040fe40005800000 */
[C---:B------:R-:W-:Y:S02]  /*2340*/  SEL R69, R0.reuse, R69, !P3 ;  /* 0x0000004500457207 */ /* 0x040fe40005800000 */
[C---:B------:R-:W-:Y:S02]  /*2350*/  SEL R20, R0.reuse, R71, !P3 ;  /* 0x0000004700147207 */ /* 0x040fe40005800000 */
[C---:B------:R-:W-:Y:S02]  /*2360*/  SEL R22, R0.reuse, R73, !P3 ;  /* 0x0000004900167207 */ /* 0x040fe40005800000 */
[C---:B------:R-:W-:Y:S02]  /*2370*/  SEL R24, R0.reuse, R75, !P3 ;  /* 0x0000004b00187207 */ /* 0x040fe40005800000 */
[----:B------:R-:W-:-:S02]  /*2380*/  SEL R28, R0, R77, !P3 ;  /* 0x0000004d001c7207 */ /* 0x000fc40005800000 */
[----:B------:R-:W-:Y:S02]  /*2390*/  SEL R6, R0, R3, !P3 ;  /* 0x0000000300067207 */ /* 0x000fe40005800000 */
[----:B------:R-:W-:Y:S01]  /*23a0*/  ISETP.GE.AND P4, PT, R12, RZ, PT ;  /* 0x000000ff0c00720c */ /* 0x000fe20003f86270 */
[----:B------:R-:W1:Y:S01]  /*23b0*/  LDC.64 R2, c[0x0][0x238] ;  /* 0x00008e00ff027b82 */ /* 0x000e620000000a00 */
[----:B------:R-:W-:Y:S01]  /*23c0*/  ISETP.GE.AND P3, PT, R13, RZ, PT ;  /* 0x000000ff0d00720c */ /* 0x000fe20003f66270 */
[----:B--2---:R-:W-:Y:S01]  /*23d0*/  IMAD R13, R37, UR5, RZ ;  /* 0x00000005250d7c24 */ /* 0x004fe2000f8e02ff */
[----:B------:R-:W-:Y:S01]  /*23e0*/  ISETP.NE.AND P0, PT, R32, RZ, PT ;  /* 0x000000ff2000720c */ /* 0x000fe20003f05270 */
[----:B------:R-:W-:Y:S01]  /*23f0*/  IMAD R12, R45, UR5, RZ ;  /* 0x000000052d0c7c24 */ /* 0x000fe2000f8e02ff */
[----:B------:R-:W-:Y:S01]  /*2400*/  LOP3.LUT R0, RZ, R32, RZ, 0x33, !PT ;  /* 0x00000020ff007212 */ /* 0x000fe200078e33ff */
[----:B------:R-:W-:Y:S01]  /*2410*/  IMAD R32, R43, UR5, RZ ;  /* 0x000000052b207c24 */ /* 0x000fe2000f8e02ff */
[----:B------:R-:W-:-:S02]  /*2420*/  LOP3.LUT R14, R84, 0x1f, RZ, 0xc0, !PT ;  /* 0x0000001f540e7812 */ /* 0x000fc400078ec0ff */
[----:B------:R-:W-:Y:S01]  /*2430*/  SEL R8, R0, R7, !P0 ;  /* 0x0000000700087207 */ /* 0x000fe20004000000 */
[----:B------:R-:W-:Y:S01]  /*2440*/  VIADD R7, R4, 0xfffffffd ;  /* 0xfffffffd04077836 */ /* 0x000fe20000000000 */
[----:B------:R-:W-:Y:S01]  /*2450*/  SEL R240, R0, R9, !P0 ;  /* 0x0000000900f07207 */ /* 0x000fe20004000000 */
[----:B------:R-:W-:Y:S01]  /*2460*/  @!P4 IMAD.MOV R17, RZ, RZ, -R17 ;  /* 0x000000ffff11c224 */ /* 0x000fe200078e0a11 */
[----:B------:R-:W-:Y:S01]  /*2470*/  MOV R11, R78 ;  /* 0x0000004e000b7202 */ /* 0x000fe20000000f00 */
[-C--:B------:R-:W-:Y:S01]  /*2480*/  IMAD R241, R8, R5.reuse, RZ ;  /* 0x0000000508f17224 */ /* 0x080fe200078e02ff */
[----:B------:R-:W-:Y:S01]  /*2490*/  @!P3 IADD3 R15, -R15, RZ, RZ ;  /* 0x000000ff0f0fb210 */ /* 0x000fe20007ffe1ff */
[----:B------:R-:W-:Y:S01]  /*24a0*/  IMAD R240, R240, R5, RZ ;  /* 0x00000005f0f07224 */ /* 0x000fe200078e02ff */
[C---:B------:R-:W-:Y:S01]  /*24b0*/  SEL R238, R0.reuse, R17, !P0 ;  /* 0x0000001100ee7207 */ /* 0x040fe20004000000 */
[----:B------:R-:W-:Y:S01]  /*24c0*/  IMAD R8, R25, UR5, RZ ;  /* 0x0000000519087c24 */ /* 0x000fe2000f8e02ff */
[----:B------:R-:W-:Y:S01]  /*24d0*/  SEL R16, R0, R15, !P0 ;  /* 0x0000000f00107207 */ /* 0x000fe20004000000 */
[C---:B------:R-:W-:Y:S01]  /*24e0*/  VIADD R0, R4.reuse, 0xfffffffe ;  /* 0xfffffffe04007836 */ /* 0x040fe20000000000 */
[----:B------:R-:W-:Y:S01]  /*24f0*/  IADD3 R15, R4, -0x5, RZ ;  /* 0xfffffffb040f7810 */ /* 0x000fe20007ffe0ff */
[-C--:B------:R-:W-:Y:S01]  /*2500*/  IMAD R238, R238, R5.reuse, RZ ;  /* 0x00000005eeee7224 */ /* 0x080fe200078e02ff */
[----:B------:R-:W-:Y:S01]  /*2510*/  ISETP.GE.U32.AND P0, PT, R26, 0x7fffffe0, PT ;  /* 0x7fffffe01a00780c */ /* 0x000fe20003f06070 */
[----:B------:R-:W-:Y:S01]  /*2520*/  IMAD R239, R16, R5, RZ ;  /* 0x0000000510ef7224 */ /* 0x000fe200078e02ff */
[----:B------:R-:W-:Y:S01]  /*2530*/  ISETP.GE.U32.AND P6, PT, R0, 0x7fffffdf, PT ;  /* 0x7fffffdf0000780c */ /* 0x000fe20003fc6070 */
[----:B-1----:R-:W-:Y:S01]  /*2540*/  IMAD R0, R14, R3, RZ ;  /* 0x000000030e007224 */ /* 0x002fe200078e02ff */
[----:B------:R-:W-:Y:S01]  /*2550*/  ISETP.GE.U32.AND P4, PT, R15, 0x7fffffdc, PT ;  /* 0x7fffffdc0f00780c */ /* 0x000fe20003f86070 */
[----:B------:R-:W-:Y:S01]  /*2560*/  IMAD R15, R21, UR5, RZ ;  /* 0x00000005150f7c24 */ /* 0x000fe2000f8e02ff */
[----:B------:R1:W-:Y:S01]  /*2570*/  STL [R1+0xba4], R14 ;  /* 0x000ba40e01007387 */ /* 0x0003e20000100800 */
[----:B------:R-:W-:Y:S01]  /*2580*/  IMAD R26, R27, UR5, RZ ;  /* 0x000000051b1a7c24 */ /* 0x000fe2000f8e02ff */
[----:B------:R-:W-:Y:S01]  /*2590*/  LEA R56, P1, R0, R11, 0x2 ;  /* 0x0000000b00387211 */ /* 0x000fe200078210ff */
[----:B------:R-:W-:Y:S01]  /*25a0*/  IMAD R11, R18, UR5, RZ ;  /* 0x00000005120b7c24 */ /* 0x000fe2000f8e02ff */
[----:B------:R-:W-:Y:S01]  /*25b0*/  STL [R1+0xb7c], R0 ;  /* 0x000b7c0001007387 */ /* 0x000fe20000100800 */
[----:B------:R-:W-:Y:S01]  /*25c0*/  VIADD R9, R4, 0xfffffffc ;  /* 0xfffffffc04097836 */ /* 0x000fe20000000000 */
[----:B------:R-:W-:Y:S01]  /*25d0*/  LEA.HI.X.SX32 R5, R0, R10, 0x2, P1 ;  /* 0x0000000a00057211 */ /* 0x000fe200008f16ff */
[----:B------:R-:W-:Y:S01]  /*25e0*/  IMAD R10, R33, UR5, RZ ;  /* 0x00000005210a7c24 */ /* 0x000fe2000f8e02ff */
[-C--:B------:R-:W-:Y:S01]  /*25f0*/  LEA R232, P1, R11, R56.reuse, 0x2 ;  /* 0x000000380be87211 */ /* 0x080fe200078210ff */
[----:B------:R2:W-:Y:S01]  /*2600*/  STL [R1+0x5fc], R11 ;  /* 0x0005fc0b01007387 */ /* 0x0005e20000100800 */
[-C--:B------:R-:W-:Y:S01]  /*2610*/  LEA R236, P2, R19, R56.reuse, 0x2 ;  /* 0x0000003813ec7211 */ /* 0x080fe200078410ff */
[----:B-1----:R-:W-:Y:S01]  /*2620*/  IMAD R14, R29, UR5, RZ ;  /* 0x000000051d0e7c24 */ /* 0x002fe2000f8e02ff */
[-C--:B------:R-:W-:Y:S01]  /*2630*/  LEA.HI.X.SX32 R233, R11, R5.reuse, 0x2, P1 ;  /* 0x000000050be97211 */ /* 0x080fe200008f16ff */
[----:B------:R-:W-:Y:S01]  /*2640*/  STL [R1+0x5f8], R19 ;  /* 0x0005f81301007387 */ /* 0x000fe20000100800 */
[-C--:B------:R-:W-:Y:S01]  /*2650*/  LEA R234, P1, R15, R56.reuse, 0x2 ;  /* 0x000000380fea7211 */ /* 0x080fe200078210ff */
[----:B------:R-:W-:Y:S01]  /*2660*/  IMAD R16, R51, UR5, RZ ;  /* 0x0000000533107c24 */ /* 0x000fe2000f8e02ff */
[-C--:B------:R-:W-:Y:S01]  /*2670*/  LEA.HI.X.SX32 R237, R19, R5.reuse, 0x2, P2 ;  /* 0x0000000513ed7211 */ /* 0x080fe200010f16ff */
[----:B------:R1:W-:Y:S01]  /*2680*/  STL [R1+0x57c], R15 ;  /* 0x00057c0f01007387 */ /* 0x0003e20000100800 */
[-C--:B------:R-:W-:Y:S01]  /*2690*/  LEA R82, P2, R23, R56.reuse, 0x2 ;  /* 0x0000003817527211 */ /* 0x080fe200078410ff */
[----:B--2---:R-:W-:Y:S01]  /*26a0*/  IMAD R11, R53, UR5, RZ ;  /* 0x00000005350b7c24 */ /* 0x004fe2000f8e02ff */
[-C--:B------:R-:W-:Y:S01]  /*26b0*/  LEA.HI.X.SX32 R235, R15, R5.reuse, 0x2, P1 ;  /* 0x000000050feb7211 */ /* 0x080fe200008f16ff */
[----:B------:R-:W-:Y:S01]  /*26c0*/  STL [R1+0x578], R23 ;  /* 0x0005781701007387 */ /* 0x000fe20000100800 */
[-C--:B------:R-:W-:Y:S01]  /*26d0*/  LEA R54, P1, R8, R56.reuse, 0x2 ;  /* 0x0000003808367211 */ /* 0x080fe200078210ff */
[----:B------:R-:W-:Y:S01]  /*26e0*/  IMAD R17, R49, UR5, RZ ;  /* 0x0000000531117c24 */ /* 0x000fe2000f8e02ff */
[-C--:B------:R-:W-:Y:S01]  /*26f0*/  LEA.HI.X.SX32 R83, R23, R5.reuse, 0x2, P2 ;  /* 0x0000000517537211 */ /* 0x080fe200010f16ff */
[----:B------:R2:W-:Y:S01]  /*2700*/  STL [R1+0x574], R8 ;  /* 0x0005740801007387 */ /* 0x0005e20000100800 */
[-C--:B------:R-:W-:Y:S01]  /*2710*/  LEA R80, P2, R26, R56.reuse, 0x2 ;  /* 0x000000381a507211 */ /* 0x080fe200078410ff */
[----:B-1----:R-:W-:Y:S01]  /*2720*/  IMAD R15, R55, UR5, RZ ;  /* 0x00000005370f7c24 */ /* 0x002fe2000f8e02ff */
[-C--:B------:R-:W-:Y:S01]  /*2730*/  LEA.HI.X.SX32 R55, R8, R5.reuse, 0x2, P1 ;  /* 0x0000000508377211 */ /* 0x080fe200008f16ff */
[----:B------:R1:W-:Y:S01]  /*2740*/  STL [R1+0x570], R26 ;  /* 0x0005701a01007387 */ /* 0x0003e20000100800 */
[-C--:B------:R-:W-:Y:S01]  /*2750*/  LEA R52, P1, R14, R56.reuse, 0x2 ;  /* 0x000000380e347211 */ /* 0x080fe200078210ff */
[----:B------:R-:W-:Y:S01]  /*2760*/  IMAD R0, R69, UR5, RZ ;  /* 0x0000000545007c24 */ /* 0x000fe2000f8e02ff */
[-C--:B------:R-:W-:Y:S01]  /*2770*/  LEA.HI.X.SX32 R81, R26, R5.reuse, 0x2, P2 ;  /* 0x000000051a517211 */ /* 0x080fe200010f16ff */
[----:B------:R3:W-:Y:S01]  /*2780*/  STL [R1+0x56c], R14 ;  /* 0x00056c0e01007387 */ /* 0x0007e20000100800 */
[-C--:B------:R-:W-:Y:S01]  /*2790*/  LEA.HI.X.SX32 R53, R14, R5.reuse, 0x2, P1 ;  /* 0x000000050e357211 */ /* 0x080fe200008f16ff */
[----:B--2---:R-:W-:Y:S01]  /*27a0*/  IMAD R8, R57, UR5, RZ ;  /* 0x0000000539087c24 */ /* 0x004fe2000f8e02ff */
[CC--:B------:R-:W-:Y:S01]  /*27b0*/  LEA R50, P1, R10.reuse, R56.reuse, 0x2 ;  /* 0x000000380a327211 */ /* 0x0c0fe200078210ff */
[----:B------:R-:W-:Y:S01]  /*27c0*/  STL [R1+0x568], R31 ;  /* 0x0005681f01007387 */ /* 0x000fe20000100800 */
[----:B------:R-:W-:Y:S01]  /*27d0*/  ISETP.GE.U32.AND P3, PT, R9, 0x7fffffdd, PT ;  /* 0x7fffffdd0900780c */ /* 0x000fe20003f66070 */
[----:B------:R-:W-:Y:S01]  /*27e0*/  IMAD R9, R41, UR5, RZ ;  /* 0x0000000529097c24 */ /* 0x000fe2000f8e02ff */
[-C--:B-1----:R-:W-:Y:S01]  /*27f0*/  LEA R26, P2, R31, R56.reuse, 0x2 ;  /* 0x000000381f1a7211 */ /* 0x082fe200078410ff */
[----:B------:R1:W-:Y:S01]  /*2800*/  STL [R1+0x564], R10 ;  /* 0x0005640a01007387 */ /* 0x0003e20000100800 */
[-C--:B------:R-:W-:Y:S01]  /*2810*/  LEA.HI.X.SX32 R51, R10, R5.reuse, 0x2, P1 ;  /* 0x000000050a337211 */ /* 0x080fe200008f16ff */
[----:B---3--:R-:W-:Y:S01]  /*2820*/  IMAD R14, R59, UR5, RZ ;  /* 0x000000053b0e7c24 */ /* 0x008fe2000f8e02ff */
[----:B------:R-:W-:Y:S01]  /*2830*/  LEA.HI.X.SX32 R27, R31, R5, 0x2, P2 ;  /* 0x000000051f1b7211 */ /* 0x000fe200010f16ff */
[----:B------:R-:W-:Y:S01]  /*2840*/  STL [R1+0x560], R35 ;  /* 0x0005602301007387 */ /* 0x000fe20000100800 */
[----:B------:R-:W-:-:S02]  /*2850*/  LEA R78, P2, R35, R56, 0x2 ;  /* 0x00000038234e7211 */ /* 0x000fc400078410ff */
[-C--:B------:R-:W-:Y:S01]  /*2860*/  LEA R48, P1, R13, R56.reuse, 0x2 ;  /* 0x000000380d307211 */ /* 0x080fe200078210ff */
[----:B------:R2:W-:Y:S01]  /*2870*/  STL [R1+0x55c], R13 ;  /* 0x00055c0d01007387 */ /* 0x0005e20000100800 */
[-C--:B------:R-:W-:Y:S01]  /*2880*/  LEA.HI.X.SX32 R79, R35, R5.reuse, 0x2, P2 ;  /* 0x00000005234f7211 */ /* 0x080fe200010f16ff */
[----:B-1----:R-:W-:Y:S01]  /*2890*/  IMAD R10, R61, UR5, RZ ;  /* 0x000000053d0a7c24 */ /* 0x002fe2000f8e02ff */
[CC--:B------:R-:W-:Y:S01]  /*28a0*/  LEA R76, P2, R34.reuse, R56.reuse, 0x2 ;  /* 0x00000038224c7211 */ /* 0x0c0fe200078410ff */
[----:B------:R-:W-:Y:S01]  /*28b0*/  STL [R1+0x558], R34 ;  /* 0x0005582201007387 */ /* 0x000fe20000100800 */
[-C--:B------:R-:W-:Y:S02]  /*28c0*/  LEA.HI.X.SX32 R49, R13, R5.reuse, 0x2, P1 ;  /* 0x000000050d317211 */ /* 0x080fe400008f16ff */
[-C--:B------:R-:W-:Y:S01]  /*28d0*/  LEA R46, P1, R9, R56.reuse, 0x2 ;  /* 0x00000038092e7211 */ /* 0x080fe200078210ff */
[----:B------:R1:W-:Y:S01]  /*28e0*/  STL [R1+0x554], R9 ;  /* 0x0005540901007387 */ /* 0x0003e20000100800 */
[-C--:B------:R-:W-:Y:S01]  /*28f0*/  LEA.HI.X.SX32 R77, R34, R5.reuse, 0x2, P2 ;  /* 0x00000005224d7211 */ /* 0x080fe200010f16ff */
[----:B--2---:R-:W-:Y:S01]  /*2900*/  IMAD R13, R63, UR5, RZ ;  /* 0x000000053f0d7c24 */ /* 0x004fe2000f8e02ff */
[----:B------:R-:W-:Y:S01]  /*2910*/  LEA R74, P2, R32, R56, 0x2 ;  /* 0x00000038204a7211 */ /* 0x000fe200078410ff */
[----:B------:R-:W-:Y:S01]  /*2920*/  STL [R1+0x550], R32 ;  /* 0x0005502001007387 */ /* 0x000fe20000100800 */
[----:B------:R-:W-:-:S02]  /*2930*/  LEA.HI.X.SX32 R47, R9, R5, 0x2, P1 ;  /* 0x00000005092f7211 */ /* 0x000fc400008f16ff */
[-C--:B------:R-:W-:Y:S01]  /*2940*/  LEA R44, P1, R12, R56.reuse, 0x2 ;  /* 0x000000380c2c7211 */ /* 0x080fe200078210ff */
[----:B------:R2:W-:Y:S01]  /*2950*/  STL [R1+0x54c], R12 ;  /* 0x00054c0c01007387 */ /* 0x0005e20000100800 */
[-C--:B------:R-:W-:Y:S01]  /*2960*/  LEA.HI.X.SX32 R75, R32, R5.reuse, 0x2, P2 ;  /* 0x00000005204b7211 */ /* 0x080fe200010f16ff */
[----:B-1----:R-:W-:Y:S01]  /*2970*/  IMAD R9, R65, UR5, RZ ;  /* 0x0000000541097c24 */ /* 0x002fe2000f8e02ff */
[-C--:B------:R-:W-:Y:S01]  /*2980*/  LEA R72, P2, R30, R56.reuse, 0x2 ;  /* 0x000000381e487211 */ /* 0x080fe200078410ff */
[----:B------:R-:W-:Y:S01]  /*2990*/  STL [R1+0x548], R30 ;  /* 0x0005481e01007387 */ /* 0x000fe20000100800 */
[-C--:B------:R-:W-:Y:S02]  /*29a0*/  LEA.HI.X.SX32 R45, R12, R5.reuse, 0x2, P1 ;  /* 0x000000050c2d7211 */ /* 0x080fe400008f16ff */
[-C--:B------:R-:W-:Y:S01]  /*29b0*/  LEA R42, P1, R17, R56.reuse, 0x2 ;  /* 0x00000038112a7211 */ /* 0x080fe200078210ff */
[----:B------:R-:W-:Y:S01]  /*29c0*/  STL [R1+0x544], R17 ;  /* 0x0005441101007387 */ /* 0x000fe20000100800 */
[-C--:B------:R-:W-:Y:S01]  /*29d0*/  LEA.HI.X.SX32 R73, R30, R5.reuse, 0x2, P2 ;  /* 0x000000051e497211 */ /* 0x080fe200010f16ff */
[----:B--2---:R-:W-:Y:S01]  /*29e0*/  IMAD R12, R67, UR5, RZ ;  /* 0x00000005430c7c24 */ /* 0x004fe2000f8e02ff */
[----:B------:R-:W-:Y:S01]  /*29f0*/  LEA R70, P2, R16, R56, 0x2 ;  /* 0x0000003810467211 */ /* 0x000fe200078410ff */
[----:B------:R-:W-:Y:S01]  /*2a00*/  STL [R1+0x540], R16 ;  /* 0x0005401001007387 */ /* 0x000fe20000100800 */
[----:B------:R-:W-:-:S02]  /*2a10*/  LEA.HI.X.SX32 R43, R17, R5, 0x2, P1 ;  /* 0x00000005112b7211 */ /* 0x000fc400008f16ff */
[-C--:B------:R-:W-:Y:S01]  /*2a20*/  LEA R40, P1, R11, R56.reuse, 0x2 ;  /* 0x000000380b287211 */ /* 0x080fe200078210ff */
[----:B------:R1:W-:Y:S01]  /*2a30*/  STL [R1+0x53c], R11 ;  /* 0x00053c0b01007387 */ /* 0x0003e20000100800 */
[-C--:B------:R-:W-:Y:S02]  /*2a40*/  LEA.HI.X.SX32 R71, R16, R5.reuse, 0x2, P2 ;  /* 0x0000000510477211 */ /* 0x080fe400010f16ff */
[-C--:B------:R-:W-:Y:S01]  /*2a50*/  LEA R68, P2, R15, R56.reuse, 0x2 ;  /* 0x000000380f447211 */ /* 0x080fe200078410ff */
[----:B------:R-:W-:Y:S01]  /*2a60*/  STL [R1+0x538], R15 ;  /* 0x0005380f01007387 */ /* 0x000fe20000100800 */
[-C--:B------:R-:W-:Y:S02]  /*2a70*/  LEA.HI.X.SX32 R41, R11, R5.reuse, 0x2, P1 ;  /* 0x000000050b297211 */ /* 0x080fe400008f16ff */
[-C--:B------:R-:W-:Y:S01]  /*2a80*/  LEA R38, P1, R8, R56.reuse, 0x2 ;  /* 0x0000003808267211 */ /* 0x080fe200078210ff */
[----:B------:R2:W-:Y:S01]  /*2a90*/  STL [R1+0x534], R8 ;  /* 0x0005340801007387 */ /* 0x0005e20000100800 */
[-C--:B------:R-:W-:Y:S01]  /*2aa0*/  LEA.HI.X.SX32 R69, R15, R5.reuse, 0x2, P2 ;  /* 0x000000050f457211 */ /* 0x080fe200010f16ff */
[----:B-1----:R-:W-:Y:S01]  /*2ab0*/  IMAD R11, R20, UR5, RZ ;  /* 0x00000005140b7c24 */ /* 0x002fe2000f8e02ff */
[----:B------:R-:W-:Y:S01]  /*2ac0*/  LEA R66, P2, R14, R56, 0x2 ;  /* 0x000000380e427211 */ /* 0x000fe200078410ff */
[----:B------:R-:W-:Y:S01]  /*2ad0*/  STL [R1+0x530], R14 ;  /* 0x0005300e01007387 */ /* 0x000fe20000100800 */
[----:B------:R-:W-:-:S02]  /*2ae0*/  LEA.HI.X.SX32 R39, R8, R5, 0x2, P1 ;  /* 0x0000000508277211 */ /* 0x000fc400008f16ff */
[-C--:B------:R-:W-:Y:S01]  /*2af0*/  LEA R36, P1, R10, R56.reuse, 0x2 ;  /* 0x000000380a247211 */ /* 0x080fe200078210ff */
[----:B------:R1:W-:Y:S01]  /*2b00*/  STL [R1+0x52c], R10 ;  /* 0x00052c0a01007387 */ /* 0x0003e20000100800 */
[-C--:B------:R-:W-:Y:S01]  /*2b10*/  LEA.HI.X.SX32 R67, R14, R5.reuse, 0x2, P2 ;  /* 0x000000050e437211 */ /* 0x080fe200010f16ff */
[----:B--2---:R-:W-:Y:S01]  /*2b20*/  IMAD R8, R22, UR5, RZ ;  /* 0x0000000516087c24 */ /* 0x004fe2000f8e02ff */
        /* <DEDUP_REMOVED lines=14> */
[CC--:B------:R-:W-:Y:S01]  /*2c10*/  LEA R60, P2, R11.reuse, R56.reuse, 0x2 ;  /* 0x000000380b3c7211 */ /* 0x0c0fe200078410ff */
[----:B------:R-:W-:Y:S01]  /*2c20*/  STL [R1+0x518], R11 ;  /* 0x0005180b01007387 */ /* 0x000fe20000100800 */
[-C--:B------:R-:W-:Y:S02]  /*2c30*/  LEA.HI.X.SX32 R33, R0, R5.reuse, 0x2, P1 ;  /* 0x0000000500217211 */ /* 0x080fe400008f16ff */
[-C--:B------:R-:W-:Y:S01]  /*2c40*/  LEA R30, P1, R8, R56.reuse, 0x2 ;  /* 0x00000038081e7211 */ /* 0x080fe200078210ff */
[----:B------:R2:W-:Y:S01]  /*2c50*/  STL [R1+0x514], R8 ;  /* 0x0005140801007387 */ /* 0x0005e20000100800 */
[-C--:B------:R-:W-:Y:S01]  /*2c60*/  LEA.HI.X.SX32 R61, R11, R5.reuse, 0x2, P2 ;  /* 0x000000050b3d7211 */ /* 0x080fe200010f16ff */
[----:B-1----:R-:W-:Y:S01]  /*2c70*/  IMAD R0, R6, UR5, RZ ;  /* 0x0000000506007c24 */ /* 0x002fe2000f8e02ff */
[-C--:B------:R-:W-:Y:S01]  /*2c80*/  LEA R58, P2, R10, R56.reuse, 0x2 ;  /* 0x000000380a3a7211 */ /* 0x080fe200078410ff */
[----:B------:R-:W-:Y:S01]  /*2c90*/  IMAD.SHL.U32 R6, R240, 0x4, RZ ;  /* 0x00000004f0067824 */ /* 0x000fe200078e00ff */
[----:B------:R-:W-:Y:S01]  /*2ca0*/  LEA.HI.X.SX32 R31, R8, R5, 0x2, P1 ;  /* 0x00000005081f7211 */ /* 0x000fe200008f16ff */
[----:B------:R1:W-:Y:S01]  /*2cb0*/  STL [R1+0x510], R10 ;  /* 0x0005100a01007387 */ /* 0x0003e20000100800 */
[----:B------:R-:W-:-:S02]  /*2cc0*/  LEA R28, P1, R9, R56, 0x2 ;  /* 0x00000038091c7211 */ /* 0x000fc400078210ff */
[-C--:B------:R-:W-:Y:S01]  /*2cd0*/  LEA.HI.X.SX32 R59, R10, R5.reuse, 0x2, P2 ;  /* 0x000000050a3b7211 */ /* 0x080fe200010f16ff */
[----:B------:R-:W-:Y:S01]  /*2ce0*/  STL [R1+0x50c], R9 ;  /* 0x00050c0901007387 */ /* 0x000fe20000100800 */
[C---:B------:R-:W-:Y:S01]  /*2cf0*/  LEA R56, P2, R0.reuse, R56, 0x2 ;  /* 0x0000003800387211 */ /* 0x040fe200078410ff */
[----:B--2---:R-:W-:Y:S01]  /*2d00*/  IMAD.SHL.U32 R8, R241, 0x4, RZ ;  /* 0x00000004f1087824 */ /* 0x004fe200078e00ff */
[-C--:B------:R-:W-:Y:S01]  /*2d10*/  LEA.HI.X.SX32 R29, R9, R5.reuse, 0x2, P1 ;  /* 0x00000005091d7211 */ /* 0x080fe200008f16ff */
[----:B------:R2:W-:Y:S01]  /*2d20*/  STL [R1+0x508], R0 ;  /* 0x0005080001007387 */ /* 0x0005e20000100800 */
[----:B------:R-:W-:Y:S01]  /*2d30*/  LEA.HI.X.SX32 R57, R0, R5, 0x2, P2 ;  /* 0x0000000500397211 */ /* 0x000fe200010f16ff */
[----:B-1----:R-:W-:Y:S01]  /*2d40*/  IMAD R10, R2, 0x13, RZ ;  /* 0x00000013020a7824 */ /* 0x002fe200078e02ff */
[----:B------:R-:W-:Y:S01]  /*2d50*/  SHF.L.U32 R5, R84, 0x4, RZ ;  /* 0x0000000454057819 */ /* 0x000fe200000006ff */
[----:B------:R-:W-:Y:S01]  /*2d60*/  STL [R1+0x964], R8 ;  /* 0x0009640801007387 */ /* 0x000fe20000100800 */
[----:B------:R-:W-:-:S02]  /*2d70*/  IADD3 R24, P2, R6, UR6, RZ ;  /* 0x0000000606187c10 */ /* 0x000fc4000ff5e0ff */
[----:B------:R-:W-:Y:S01]  /*2d80*/  LOP3.LUT R17, R5, 0x70, RZ, 0xc0, !PT ;  /* 0x0000007005117812 */ /* 0x000fe200078ec0ff */
[----:B------:R-:W-:Y:S01]  /*2d90*/  STL [R1+0x960], R6 ;  /* 0x0009600601007387 */ /* 0x000fe20000100800 */
[----:B------:R-:W-:Y:S01]  /*2da0*/  LEA.HI.X.SX32 R25, R240, UR7, 0x2, P2 ;  /* 0x00000007f0197c11 */ /* 0x000fe200090f16ff */
[----:B--2---:R-:W-:Y:S01]  /*2db0*/  IMAD.SHL.U32 R0, R239, 0x4, RZ ;  /* 0x00000004ef007824 */ /* 0x004fe200078e00ff */
[----:B------:R-:W-:Y:S01]  /*2dc0*/  ISETP.GE.U32.AND P5, PT, R7, 0x7fffffde, PT ;  /* 0x7fffffde0700780c */ /* 0x000fe20003fa6070 */
[----:B------:R-:W-:Y:S01]  /*2dd0*/  VIADD R7, R4, 0xfffffffa ;  /* 0xfffffffa04077836 */ /* 0x000fe20000000000 */
[----:B------:R-:W-:Y:S01]  /*2de0*/  IADD3 R22, P1, R8, UR6, RZ ;  /* 0x0000000608167c10 */ /* 0x000fe2000ff3e0ff */
[----:B------:R-:W-:Y:S01]  /*2df0*/  IMAD R17, R88, 0x80, R17 ;  /* 0x0000008058117824 */ /* 0x000fe200078e0211 */
[----:B------:R1:W-:Y:S01]  /*2e00*/  STL [R1+0x95c], R0 ;  /* 0x00095c0001007387 */ /* 0x0003e20000100800 */
[----:B------:R-:W-:Y:S01]  /*2e10*/  IADD3 R84, P2, R0, UR6, RZ ;  /* 0x0000000600547c10 */ /* 0x000fe2000ff5e0ff */
[----:B------:R-:W-:Y:S01]  /*2e20*/  VIADD R5, R4, 0xfffffff9 ;  /* 0xfffffff904057836 */ /* 0x000fe20000000000 */
[----:B------:R-:W-:Y:S01]  /*2e30*/  LEA.HI.X.SX32 R23, R241, UR7, 0x2, P1 ;  /* 0x00000007f1177c11 */ /* 0x000fe200088f16ff */
[----:B------:R-:W-:Y:S01]  /*2e40*/  STL.64 [R1+0xb68], R240 ;  /* 0x000b68f001007387 */ /* 0x000fe20000100a00 */
[----:B------:R-:W-:Y:S01]  /*2e50*/  LEA.HI.X.SX32 R85, R239, UR7, 0x2, P2 ;  /* 0x00000007ef557c11 */ /* 0x000fe200090f16ff */
[----:B------:R-:W-:Y:S01]  /*2e60*/  IMAD.WIDE R90, R2, 0x4, R24 ;  /* 0x00000004025a7825 */ /* 0x000fe200078e0218 */
[----:B------:R-:W-:-:S02]  /*2e70*/  ISETP.GE.U32.AND P1, PT, R7, 0x7fffffdb, PT ;  /* 0x7fffffdb0700780c */ /* 0x000fc40003f26070 */
[C---:B------:R-:W-:Y:S01]  /*2e80*/  IADD3 R7, R17.reuse, UR12, RZ ;  /* 0x0000000c11077c10 */ /* 0x040fe2000fffe0ff */
[----:B-1----:R-:W-:Y:S01]  /*2e90*/  IMAD.SHL.U32 R0, R238, 0x4, RZ ;  /* 0x00000004ee007824 */ /* 0x002fe200078e00ff */
[----:B------:R-:W-:Y:S01]  /*2ea0*/  LOP3.LUT R9, R17, 0x20, RZ, 0x3c, !PT ;  /* 0x0000002011097812 */ /* 0x000fe200078e3cff */
[----:B------:R-:W-:Y:S02]  /*2eb0*/  IMAD.WIDE R88, R2, 0x4, R22 ;  /* 0x0000000402587825 */ /* 0x000fe400078e0216 */
[----:B------:R-:W-:Y:S01]  /*2ec0*/  @!PT LDS RZ, [RZ] ;  /* 0x00000000fffff984 */ /* 0x000fe20000000800 */
[----:B------:R-:W-:Y:S01]  /*2ed0*/  @!PT LDS RZ, [RZ] ;  /* 0x00000000fffff984 */ /* 0x000fe20000000800 */
[----:B------:R-:W-:Y:S01]  /*2ee0*/  @!PT LDS RZ, [RZ] ;  /* 0x00000000fffff984 */ /* 0x000fe20000000800 */
[----:B------:R-:W-:Y:S01]  /*2ef0*/  LDGSTS.E [R7], desc[UR16][R22.64], !P0 ;  /* 0x0000000016077fae */ /* 0x000fe2000c121850 */
[----:B------:R-:W-:Y:S01]  /*2f00*/  IADD3 R86, P2, R0, UR6, RZ ;  /* 0x0000000600567c10 */ /* 0x000fe2000ff5e0ff */
[----:B------:R-:W-:Y:S02]  /*2f10*/  IMAD.WIDE R92, R2, 0x4, R84 ;  /* 0x00000004025c7825 */ /* 0x000fe400078e0254 */
[----:B------:R-:W-:Y:S01]  /*2f20*/  LDGSTS.E [R7+0x4000], desc[UR16][R24.64], !P0 ;  /* 0x0400000018077fae */ /* 0x000fe2000c121850 */
[----:B------:R-:W-:Y:S01]  /*2f30*/  LEA.HI.X.SX32 R87, R238, UR7, 0x2, P2 ;  /* 0x00000007ee577c11 */ /* 0x000fe200090f16ff */
[----:B------:R-:W-:Y:S01]  /*2f40*/  IMAD R6, R2, 0x3, RZ ;  /* 0x0000000302067824 */ /* 0x000fe200078e02ff */
[----:B------:R-:W-:Y:S01]  /*2f50*/  ISETP.GE.U32.AND P2, PT, R5, 0x7fffffda, PT ;  /* 0x7fffffda0500780c */ /* 0x000fe20003f46070 */
[----:B------:R-:W-:Y:S01]  /*2f60*/  VIADD R5, R4, 0xfffffff8 ;  /* 0xfffffff804057836 */ /* 0x000fe20000000000 */
[----:B------:R1:W-:Y:S01]  /*2f70*/  STL [R1+0x958], R0 ;  /* 0x0009580001007387 */ /* 0x0003e20000100800 */
[----:B------:R-:W-:-:S03]  /*2f80*/  IMAD.WIDE R94, R2, 0x4, R86 ;  /* 0x00000004025e7825 */ /* 0x000fc600078e0256 */
[----:B------:R-:W-:Y:S01]  /*2f90*/  LDGSTS.E [R7+0x8000], desc[UR16][R84.64], !P0 ;  /* 0x0800000054077fae */ /* 0x000fe2000c121850 */
[----:B------:R-:W-:-:S03]  /*2fa0*/  IMAD.WIDE R104, R6, 0x4, R22 ;  /* 0x0000000406687825 */ /* 0x000fc600078e0216 */
[----:B------:R-:W-:Y:S01]  /*2fb0*/  LDGSTS.E [R7+0xc000], desc[UR16][R86.64], !P0 ;  /* 0x0c00000056077fae */ /* 0x000fe2000c121850 */
[----:B------:R-:W-:Y:S01]  /*2fc0*/  ISETP.GE.U32.AND P0, PT, R5, 0x7fffffd9, PT ;  /* 0x7fffffd90500780c */ /* 0x000fe20003f06070 */
[----:B-1----:R-:W-:Y:S02]  /*2fd0*/  IMAD.SHL.U32 R0, R2, 0x2, RZ ;  /* 0x0000000202007824 */ /* 0x002fe400078e00ff */
[----:B------:R-:W-:Y:S01]  /*2fe0*/  VIADD R5, R4, 0xfffffff7 ;  /* 0xfffffff704057836 */ /* 0x000fe20000000000 */
[----:B------:R-:W-:Y:S01]  /*2ff0*/  LDGSTS.E [R7+0x4], desc[UR16][R88.64], !P6 ;  /* 0x0000400058077fae */ /* 0x000fe2000f121850 */
[----:B------:R-:W-:-:S03]  /*3000*/  IMAD.WIDE R96, R0, 0x4, R22 ;  /* 0x0000000400607825 */ /* 0x000fc600078e0216 */
[----:B------:R-:W-:Y:S01]  /*3010*/  LDGSTS.E [R7+0x4004], desc[UR16][R90.64], !P6 ;  /* 0x040040005a077fae */ /* 0x000fe2000f121850 */
[----:B------:R-:W-:-:S03]  /*3020*/  IMAD.WIDE R98, R0, 0x4, R24 ;  /* 0x0000000400627825 */ /* 0x000fc600078e0218 */
[----:B------:R-:W-:Y:S01]  /*3030*/  LDGSTS.E [R7+0x8004], desc[UR16][R92.64], !P6 ;  /* 0x080040005c077fae */ /* 0x000fe2000f121850 */
[----:B------:R-:W-:-:S03]  /*3040*/  IMAD.WIDE R100, R0, 0x4, R84 ;  /* 0x0000000400647825 */ /* 0x000fc600078e0254 */
[----:B------:R-:W-:Y:S01]  /*3050*/  LDGSTS.E [R7+0xc004], desc[UR16][R94.64], !P6 ;  /* 0x0c0040005e077fae */ /* 0x000fe2000f121850 */
[----:B------:R-:W-:Y:S01]  /*3060*/  ISETP.GE.U32.AND P6, PT, R5, 0x7fffffd8, PT ;  /* 0x7fffffd80500780c */ /* 0x000fe20003fc6070 */
[----:B------:R-:W-:Y:S02]  /*3070*/  IMAD.WIDE R102, R0, 0x4, R86 ;  /* 0x0000000400667825 */ /* 0x000fe400078e0256 */
[----:B------:R-:W-:Y:S02]  /*3080*/  STL.64 [R1+0xb70], R238 ;  /* 0x000b70ee01007387 */ /* 0x000fe40000100a00 */
[----:B------:R-:W-:Y:S02]  /*3090*/  VIADD R5, R4, 0xfffffff6 ;  /* 0xfffffff604057836 */ /* 0x000fe40000000000 */
[----:B------:R1:W-:Y:S01]  /*30a0*/  STL [R1+0x700], R0 ;  /* 0x0007000001007387 */ /* 0x0003e20000100800 */
[----:B------:R-:W-:-:S03]  /*30b0*/  IMAD.WIDE R106, R6, 0x4, R24 ;  /* 0x00000004066a7825 */ /* 0x000fc600078e0218 */
[----:B------:R-:W-:Y:S01]  /*30c0*/  LDGSTS.E [R7+0x8], desc[UR16][R96.64], !P5 ;  /* 0x0000800060077fae */ /* 0x000fe2000e921850 */
[----:B------:R-:W-:-:S03]  /*30d0*/  IMAD.WIDE R108, R6, 0x4, R84 ;  /* 0x00000004066c7825 */ /* 0x000fc600078e0254 */
[----:B------:R-:W-:Y:S01]  /*30e0*/  LDGSTS.E [R7+0x4008], desc[UR16][R98.64], !P5 ;  /* 0x0400800062077fae */ /* 0x000fe2000e921850 */
[----:B------:R-:W-:Y:S01]  /*30f0*/  IMAD.WIDE R110, R6, 0x4, R86 ;  /* 0x00000004066e7825 */ /* 0x000fe200078e0256 */
[----:B-1----:R-:W-:Y:S02]  /*3100*/  SHF.L.U32 R0, R2, 0x2, RZ ;  /* 0x0000000202007819 */ /* 0x002fe400000006ff */
[----:B------:R1:W-:Y:S01]  /*3110*/  STL [R1+0x6fc], R6 ;  /* 0x0006fc0601007387 */ /* 0x0003e20000100800 */
[----:B------:R-:W-:-:S03]  /*3120*/  IMAD.WIDE R242, R10, 0x4, R22 ;  /* 0x000000040af27825 */ /* 0x000fc600078e0216 */
[----:B------:R-:W-:Y:S01]  /*3130*/  LDGSTS.E [R7+0x8008], desc[UR16][R100.64], !P5 ;  /* 0x0800800064077fae */ /* 0x000fe2000e921850 */
[----:B------:R-:W-:-:S03]  /*3140*/  IMAD.WIDE R112, R0, 0x4, R22 ;  /* 0x0000000400707825 */ /* 0x000fc600078e0216 */
[----:B------:R-:W-:Y:S01]  /*3150*/  LDGSTS.E [R7+0xc008], desc[UR16][R102.64], !P5 ;  /* 0x0c00800066077fae */ /* 0x000fe2000e921850 */
[----:B------:R-:W-:Y:S01]  /*3160*/  ISETP.GE.U32.AND P5, PT, R5, 0x7fffffd7, PT ;  /* 0x7fffffd70500780c */ /* 0x000fe20003fa6070 */
[----:B------:R-:W-:Y:S01]  /*3170*/  VIADD R5, R4, 0xfffffff5 ;  /* 0xfffffff504057836 */ /* 0x000fe20000000000 */
[----:B-1----:R-:W-:Y:S01]  /*3180*/  LOP3.LUT R6, R17, 0x10, RZ, 0x3c, !PT ;  /* 0x0000001011067812 */ /* 0x002fe200078e3cff */
[----:B------:R-:W-:Y:S01]  /*3190*/  LDGSTS.E [R7+0xc], desc[UR16][R104.64], !P3 ;  /* 0x0000c00068077fae */ /* 0x000fe2000d921850 */
[----:B------:R-:W-:-:S03]  /*31a0*/  IMAD.WIDE R114, R0, 0x4, R24 ;  /* 0x0000000400727825 */ /* 0x000fc600078e0218 */
[----:B------:R-:W-:Y:S01]  /*31b0*/  LDGSTS.E [R7+0x400c], desc[UR16][R106.64], !P3 ;  /* 0x0400c0006a077fae */ /* 0x000fe2000d921850 */
[----:B------:R-:W-:Y:S02]  /*31c0*/  VIADD R8, R6, UR12 ;  /* 0x0000000c06087c36 */ /* 0x000fe40008000000 */
[C---:B------:R-:W-:Y:S01]  /*31d0*/  IMAD.WIDE R116, R0.reuse, 0x4, R84 ;  /* 0x0000000400747825 */ /* 0x040fe200078e0254 */
[----:B------:R1:W-:Y:S03]  /*31e0*/  STL [R1+0x6f8], R0 ;  /* 0x0006f80001007387 */ /* 0x0003e60000100800 */
[----:B------:R-:W-:Y:S01]  /*31f0*/  IMAD.WIDE R118, R0, 0x4, R86 ;  /* 0x0000000400767825 */ /* 0x000fe200078e0256 */
[----:B------:R-:W-:Y:S03]  /*3200*/  LDGSTS.E [R7+0x800c], desc[UR16][R108.64], !P3 ;  /* 0x0800c0006c077fae */ /* 0x000fe6000d921850 */
[C---:B------:R-:W-:Y:S01]  /*3210*/  IMAD R6, R2.reuse, 0x7, RZ ;  /* 0x0000000702067824 */ /* 0x040fe200078e02ff */
[----:B------:R-:W-:Y:S01]  /*3220*/  LDGSTS.E [R7+0xc00c], desc[UR16][R110.64], !P3 ;  /* 0x0c00c0006e077fae */ /* 0x000fe2000d921850 */
[----:B------:R-:W-:Y:S01]  /*3230*/  ISETP.GE.U32.AND P3, PT, R5, 0x7fffffd6, PT ;  /* 0x7fffffd60500780c */ /* 0x000fe20003f66070 */
[----:B-1----:R-:W-:-:S02]  /*3240*/  IMAD R0, R2, 0x5, RZ ;  /* 0x0000000502007824 */ /* 0x002fc400078e02ff */
[----:B------:R-:W-:Y:S01]  /*3250*/  VIADD R5, R4, 0xfffffff4 ;  /* 0xfffffff404057836 */ /* 0x000fe20000000000 */
[----:B------:R-:W-:Y:S01]  /*3260*/  LDGSTS.E [R8], desc[UR16][R112.64], !P4 ;  /* 0x0000000070087fae */ /* 0x000fe2000e121850 */
[----:B------:R-:W-:-:S03]  /*3270*/  IMAD.WIDE R120, R0, 0x4, R22 ;  /* 0x0000000400787825 */ /* 0x000fc600078e0216 */
[----:B------:R-:W-:Y:S01]  /*3280*/  LDGSTS.E [R8+0x4000], desc[UR16][R114.64], !P4 ;  /* 0x0400000072087fae */ /* 0x000fe2000e121850 */
[----:B------:R-:W-:-:S03]  /*3290*/  IMAD.WIDE R122, R0, 0x4, R24 ;  /* 0x00000004007a7825 */ /* 0x000fc600078e0218 */
[----:B------:R-:W-:Y:S01]  /*32a0*/  LDGSTS.E [R8+0x8000], desc[UR16][R116.64], !P4 ;  /* 0x0800000074087fae */ /* 0x000fe2000e121850 */
[----:B------:R-:W-:-:S03]  /*32b0*/  IMAD.WIDE R124, R0, 0x4, R84 ;  /* 0x00000004007c7825 */ /* 0x000fc600078e0254 */
[----:B------:R1:W-:Y:S01]  /*32c0*/  STL [R1+0x6f4], R0 ;  /* 0x0006f40001007387 */ /* 0x0003e20000100800 */
[----:B------:R-:W-:-:S03]  /*32d0*/  IMAD.WIDE R126, R0, 0x4, R86 ;  /* 0x00000004007e7825 */ /* 0x000fc600078e0256 */
[----:B------:R-:W-:Y:S01]  /*32e0*/  LDGSTS.E [R8+0xc000], desc[UR16][R118.64], !P4 ;  /* 0x0c00000076087fae */ /* 0x000fe2000e121850 */
[----:B------:R-:W-:Y:S01]  /*32f0*/  ISETP.GE.U32.AND P4, PT, R5, 0x7fffffd5, PT ;  /* 0x7fffffd50500780c */ /* 0x000fe20003f86070 */
[----:B------:R-:W-:Y:S02]  /*3300*/  VIADD R5, R4, 0xfffffff3 ;  /* 0xfffffff304057836 */ /* 0x000fe40000000000 */
[----:B------:R-:W-:Y:S01]  /*3310*/  LDGSTS.E [R8+0x4], desc[UR16][R120.64], !P1 ;  /* 0x0000400078087fae */ /* 0x000fe2000c921850 */
[----:B------:R-:W-:-:S03]  /*3320*/  IMAD.WIDE R138, R6, 0x4, R22 ;  /* 0x00000004068a7825 */ /* 0x000fc600078e0216 */
[----:B------:R-:W-:Y:S01]  /*3330*/  LDGSTS.E [R8+0x4004], desc[UR16][R122.64], !P1 ;  /* 0x040040007a087fae */ /* 0x000fe2000c921850 */
[----:B-1----:R-:W-:Y:S02]  /*3340*/  IMAD R0, R2, 0x6, RZ ;  /* 0x0000000602007824 */ /* 0x002fe400078e02ff */
[----:B------:R-:W-:Y:S01]  /*3350*/  IMAD.WIDE R140, R6, 0x4, R24 ;  /* 0x00000004068c7825 */ /* 0x000fe200078e0218 */
[----:B------:R-:W-:Y:S03]  /*3360*/  LDGSTS.E [R8+0x8004], desc[UR16][R124.64], !P1 ;  /* 0x080040007c087fae */ /* 0x000fe6000c921850 */
[C---:B------:R-:W-:Y:S01]  /*3370*/  IMAD.WIDE R128, R0.reuse, 0x4, R22 ;  /* 0x0000000400807825 */ /* 0x040fe200078e0216 */
[----:B------:R1:W-:Y:S03]  /*3380*/  STL [R1+0x6f0], R0 ;  /* 0x0006f00001007387 */ /* 0x0003e60000100800 */
[----:B------:R-:W-:Y:S01]  /*3390*/  IMAD.WIDE R132, R0, 0x4, R24 ;  /* 0x0000000400847825 */ /* 0x000fe200078e0218 */
[----:B------:R-:W-:Y:S01]  /*33a0*/  LDGSTS.E [R8+0xc004], desc[UR16][R126.64], !P1 ;  /* 0x0c0040007e087fae */ /* 0x000fe2000c921850 */
[----:B------:R-:W-:-:S02]  /*33b0*/  ISETP.GE.U32.AND P1, PT, R5, 0x7fffffd4, PT ;  /* 0x7fffffd40500780c */ /* 0x000fc40003f26070 */
[C---:B------:R-:W-:Y:S01]  /*33c0*/  IMAD.WIDE R134, R0.reuse, 0x4, R84 ;  /* 0x0000000400867825 */ /* 0x040fe200078e0254 */
[----:B------:R-:W-:Y:S03]  /*33d0*/  LDGSTS.E [R8+0x8], desc[UR16][R128.64], !P2 ;  /* 0x0000800080087fae */ /* 0x000fe6000d121850 */
[----:B------:R-:W-:Y:S01]  /*33e0*/  IMAD.WIDE R136, R0, 0x4, R86 ;  /* 0x0000000400887825 */ /* 0x000fe200078e0256 */
[----:B------:R-:W-:Y:S03]  /*33f0*/  LDGSTS.E [R8+0x4008], desc[UR16][R132.64], !P2 ;  /* 0x0400800084087fae */ /* 0x000fe6000d121850 */
[----:B-1----:R-:W-:Y:S01]  /*3400*/  IMAD.SHL.U32 R0, R2, 0x8, RZ ;  /* 0x0000000802007824 */ /* 0x002fe200078e00ff */
[----:B------:R-:W-:Y:S01]  /*3410*/  LDGSTS.E [R8+0x8008], desc[UR16][R134.64], !P2 ;  /* 0x0800800086087fae */ /* 0x000fe2000d121850 */
[----:B------:R-:W-:-:S02]  /*3420*/  VIADD R5, R4, 0xfffffff2 ;  /* 0xfffffff204057836 */ /* 0x000fc40000000000 */
[C---:B------:R-:W-:Y:S01]  /*3430*/  IMAD.WIDE R142, R6.reuse, 0x4, R84 ;  /* 0x00000004068e7825 */ /* 0x040fe200078e0254 */
[----:B------:R-:W-:Y:S03]  /*3440*/  STL [R1+0x6ec], R6 ;  /* 0x0006ec0601007387 */ /* 0x000fe60000100800 */
[----:B------:R-:W-:Y:S01]  /*3450*/  IMAD.WIDE R144, R6, 0x4, R86 ;  /* 0x0000000406907825 */ /* 0x000fe200078e0256 */
[----:B------:R-:W-:Y:S01]  /*3460*/  LDGSTS.E [R8+0xc008], desc[UR16][R136.64], !P2 ;  /* 0x0c00800088087fae */ /* 0x000fe2000d121850 */
[----:B------:R-:W-:Y:S02]  /*3470*/  ISETP.GE.U32.AND P2, PT, R5, 0x7fffffd3, PT ;  /* 0x7fffffd30500780c */ /* 0x000fe40003f46070 */
[----:B------:R-:W-:Y:S01]  /*3480*/  IMAD.WIDE R146, R0, 0x4, R22 ;  /* 0x0000000400927825 */ /* 0x000fe200078e0216 */
[----:B------:R1:W-:Y:S01]  /*3490*/  STL [R1+0x6e8], R0 ;  /* 0x0006e80001007387 */ /* 0x0003e20000100800 */
[----:B------:R-:W-:-:S02]  /*34a0*/  IADD3 R5, R4, -0xf, RZ ;  /* 0xfffffff104057810 */ /* 0x000fc40007ffe0ff */
[C---:B------:R-:W-:Y:S01]  /*34b0*/  IMAD.WIDE R148, R0.reuse, 0x4, R24 ;  /* 0x0000000400947825 */ /* 0x040fe200078e0218 */
[----:B------:R-:W-:Y:S03]  /*34c0*/  LDGSTS.E [R8+0xc], desc[UR16][R138.64], !P0 ;  /* 0x0000c0008a087fae */ /* 0x000fe6000c121850 */
[C---:B------:R-:W-:Y:S01]  /*34d0*/  IMAD.WIDE R150, R0.reuse, 0x4, R84 ;  /* 0x0000000400967825 */ /* 0x040fe200078e0254 */
[----:B------:R-:W-:Y:S03]  /*34e0*/  LDGSTS.E [R8+0x400c], desc[UR16][R140.64], !P0 ;  /* 0x0400c0008c087fae */ /* 0x000fe6000c121850 */
[----:B------:R-:W-:Y:S01]  /*34f0*/  IMAD.WIDE R152, R0, 0x4, R86 ;  /* 0x0000000400987825 */ /* 0x000fe200078e0256 */
[----:B------:R-:W-:Y:S03]  /*3500*/  LDGSTS.E [R8+0x800c], desc[UR16][R142.64], !P0 ;  /* 0x0800c0008e087fae */ /* 0x000fe6000c121850 */
[----:B-1----:R-:W-:Y:S01]  /*3510*/  IMAD R0, R2, 0x9, RZ ;  /* 0x0000000902007824 */ /* 0x002fe200078e02ff */
[----:B------:R-:W-:Y:S01]  /*3520*/  LDGSTS.E [R8+0xc00c], desc[UR16][R144.64], !P0 ;  /* 0x0c00c00090087fae */ /* 0x000fe2000c121850 */
[----:B------:R-:W-:Y:S01]  /*3530*/  ISETP.GE.U32.AND P0, PT, R5, 0x7fffffd2, PT ;  /* 0x7fffffd20500780c */ /* 0x000fe20003f06070 */
[----:B------:R-:W-:-:S02]  /*3540*/  VIADD R5, R9, UR12 ;  /* 0x0000000c09057c36 */ /* 0x000fc40008000000 */
[----:B------:R1:W-:Y:S01]  /*3550*/  STL [R1+0x6e4], R0 ;  /* 0x0006e40001007387 */ /* 0x0003e20000100800 */
[----:B------:R-:W-:-:S03]  /*3560*/  IMAD.WIDE R154, R0, 0x4, R22 ;  /* 0x00000004009a7825 */ /* 0x000fc600078e0216 */
[----:B------:R-:W-:Y:S01]  /*3570*/  LDGSTS.E [R5], desc[UR16][R146.64], !P6 ;  /* 0x0000000092057fae */ /* 0x000fe2000f121850 */
[----:B------:R-:W-:-:S03]  /*3580*/  IMAD.WIDE R156, R0, 0x4, R24 ;  /* 0x00000004009c7825 */ /* 0x000fc600078e0218 */
[----:B------:R-:W-:Y:S01]  /*3590*/  LDGSTS.E [R5+0x4000], desc[UR16][R148.64], !P6 ;  /* 0x0400000094057fae */ /* 0x000fe2000f121850 */
[----:B------:R-:W-:-:S03]  /*35a0*/  IMAD.WIDE R158, R0, 0x4, R84 ;  /* 0x00000004009e7825 */ /* 0x000fc600078e0254 */
[----:B------:R-:W-:Y:S01]  /*35b0*/  LDGSTS.E [R5+0x8000], desc[UR16][R150.64], !P6 ;  /* 0x0800000096057fae */ /* 0x000fe2000f121850 */
[----:B------:R-:W-:-:S03]  /*35c0*/  IMAD.WIDE R160, R0, 0x4, R86 ;  /* 0x0000000400a07825 */ /* 0x000fc600078e0256 */
[----:B------:R-:W-:Y:S01]  /*35d0*/  LDGSTS.E [R5+0xc000], desc[UR16][R152.64], !P6 ;  /* 0x0c00000098057fae */ /* 0x000fe2000f121850 */
[C---:B-1----:R-:W-:Y:S02]  /*35e0*/  IMAD R0, R2.reuse, 0xa, RZ ;  /* 0x0000000a02007824 */ /* 0x042fe400078e02ff */
[----:B------:R-:W-:Y:S01]  /*35f0*/  IMAD R9, R2, 0xb, RZ ;  /* 0x0000000b02097824 */ /* 0x000fe200078e02ff */
[----:B------:R-:W-:Y:S01]  /*3600*/  LDGSTS.E [R5+0x4], desc[UR16][R154.64], !P5 ;  /* 0x000040009a057fae */ /* 0x000fe2000e921850 */
[----:B------:R-:W-:-:S03]  /*3610*/  IMAD.WIDE R162, R0, 0x4, R22 ;  /* 0x0000000400a27825 */ /* 0x000fc600078e0216 */
[----:B------:R1:W-:Y:S01]  /*3620*/  STL [R1+0x6e0], R0 ;  /* 0x0006e00001007387 */ /* 0x0003e20000100800 */
[----:B------:R-:W-:-:S03]  /*3630*/  IMAD.WIDE R164, R0, 0x4, R24 ;  /* 0x0000000400a47825 */ /* 0x000fc600078e0218 */
[----:B------:R-:W-:Y:S01]  /*3640*/  LDGSTS.E [R5+0x4004], desc[UR16][R156.64], !P5 ;  /* 0x040040009c057fae */ /* 0x000fe2000e921850 */
[----:B------:R-:W-:-:S03]  /*3650*/  IMAD.WIDE R168, R0, 0x4, R84 ;  /* 0x0000000400a87825 */ /* 0x000fc600078e0254 */
[----:B------:R2:W-:Y:S01]  /*3660*/  STL [R1+0x6dc], R9 ;  /* 0x0006dc0901007387 */ /* 0x0005e20000100800 */
[----:B------:R-:W-:-:S03]  /*3670*/  IMAD.WIDE R170, R0, 0x4, R86 ;  /* 0x0000000400aa7825 */ /* 0x000fc600078e0256 */
[----:B------:R-:W-:Y:S01]  /*3680*/  LDGSTS.E [R5+0x8004], desc[UR16][R158.64], !P5 ;  /* 0x080040009e057fae */ /* 0x000fe2000e921850 */
[----:B-1----:R-:W-:Y:S02]  /*3690*/  IMAD R0, R2, 0xc, RZ ;  /* 0x0000000c02007824 */ /* 0x002fe400078e02ff */
[----:B------:R-:W-:Y:S01]  /*36a0*/  VIADD R6, R4, 0xfffffff0 ;  /* 0xfffffff004067836 */ /* 0x000fe20000000000 */
[----:B------:R-:W-:Y:S01]  /*36b0*/  LDGSTS.E [R5+0xc004], desc[UR16][R160.64], !P5 ;  /* 0x0c004000a0057fae */ /* 0x000fe2000e921850 */
[----:B------:R-:W-:-:S03]  /*36c0*/  IMAD.WIDE R174, R9, 0x4, R22 ;  /* 0x0000000409ae7825 */ /* 0x000fc600078e0216 */
[----:B------:R1:W-:Y:S01]  /*36d0*/  STL [R1+0x6d8], R0 ;  /* 0x0006d80001007387 */ /* 0x0003e20000100800 */
[C---:B------:R-:W-:Y:S01]  /*36e0*/  IMAD.WIDE R176, R9.reuse, 0x4, R24 ;  /* 0x0000000409b07825 */ /* 0x040fe200078e0218 */
[----:B------:R-:W-:Y:S02]  /*36f0*/  ISETP.GE.U32.AND P6, PT, R6, 0x7fffffd1, PT ;  /* 0x7fffffd10600780c */ /* 0x000fe40003fc6070 */
[----:B------:R-:W-:Y:S01]  /*3700*/  LDGSTS.E [R5+0x8], desc[UR16][R162.64], !P3 ;  /* 0x00008000a2057fae */ /* 0x000fe2000d921850 */
[----:B------:R-:W-:-:S03]  /*3710*/  IMAD.WIDE R178, R9, 0x4, R84 ;  /* 0x0000000409b27825 */ /* 0x000fc600078e0254 */
[----:B------:R-:W-:Y:S01]  /*3720*/  LDGSTS.E [R5+0x4008], desc[UR16][R164.64], !P3 ;  /* 0x04008000a4057fae */ /* 0x000fe2000d921850 */
[----:B------:R-:W-:Y:S01]  /*3730*/  IMAD.WIDE R180, R9, 0x4, R86 ;  /* 0x0000000409b47825 */ /* 0x000fe200078e0256 */
[----:B--2---:R-:W-:Y:S02]  /*3740*/  LOP3.LUT R9, R17, 0x30, RZ, 0x3c, !PT ;  /* 0x0000003011097812 */ /* 0x004fe400078e3cff */
[----:B------:R-:W-:Y:S01]  /*3750*/  LDGSTS.E [R5+0x8008], desc[UR16][R168.64], !P3 ;  /* 0x08008000a8057fae */ /* 0x000fe2000d921850 */
[----:B------:R-:W-:-:S03]  /*3760*/  IMAD.WIDE R184, R0, 0x4, R22 ;  /* 0x0000000400b87825 */ /* 0x000fc600078e0216 */
[----:B------:R-:W-:Y:S01]  /*3770*/  LDGSTS.E [R5+0xc008], desc[UR16][R170.64], !P3 ;  /* 0x0c008000aa057fae */ /* 0x000fe2000d921850 */
[----:B------:R-:W-:-:S03]  /*3780*/  IMAD.WIDE R210, R0, 0x4, R24 ;  /* 0x0000000400d27825 */ /* 0x000fc600078e0218 */
[----:B------:R-:W-:Y:S01]  /*3790*/  LDGSTS.E [R5+0xc], desc[UR16][R174.64], !P4 ;  /* 0x0000c000ae057fae */ /* 0x000fe2000e121850 */
[----:B------:R-:W-:-:S03]  /*37a0*/  IMAD.WIDE R224, R0, 0x4, R84 ;  /* 0x0000000400e07825 */ /* 0x000fc600078e0254 */
[----:B------:R-:W-:Y:S01]  /*37b0*/  LDGSTS.E [R5+0x400c], desc[UR16][R176.64], !P4 ;  /* 0x0400c000b0057fae */ /* 0x000fe2000e121850 */
[----:B------:R-:W-:-:S03]  /*37c0*/  IMAD.WIDE R230, R0, 0x4, R86 ;  /* 0x0000000400e67825 */ /* 0x000fc600078e0256 */
[----:B------:R-:W-:Y:S01]  /*37d0*/  LDGSTS.E [R5+0x800c], desc[UR16][R178.64], !P4 ;  /* 0x0800c000b2057fae */ /* 0x000fe2000e121850 */
[----:B-1----:R-:W-:Y:S02]  /*37e0*/  IMAD R0, R2, 0xd, RZ ;  /* 0x0000000d02007824 */ /* 0x002fe400078e02ff */
[----:B------:R-:W-:Y:S01]  /*37f0*/  VIADD R6, R4, 0xffffffef ;  /* 0xffffffef04067836 */ /* 0x000fe20000000000 */
[----:B------:R-:W-:Y:S01]  /*3800*/  LDGSTS.E [R5+0xc00c], desc[UR16][R180.64], !P4 ;  /* 0x0c00c000b4057fae */ /* 0x000fe2000e121850 */
[----:B------:R-:W-:Y:S02]  /*3810*/  VIADD R16, R9, UR12 ;  /* 0x0000000c09107c36 */ /* 0x000fe40008000000 */
[----:B------:R-:W-:Y:S01]  /*3820*/  IMAD.WIDE R212, R0, 0x4, R22 ;  /* 0x0000000400d47825 */ /* 0x000fe200078e0216 */
[----:B------:R1:W-:Y:S01]  /*3830*/  STL [R1+0x6d4], R0 ;  /* 0x0006d40001007387 */ /* 0x0003e20000100800 */
[----:B------:R-:W-:Y:S02]  /*3840*/  ISETP.GE.U32.AND P5, PT, R6, 0x7fffffd0, PT ;  /* 0x7fffffd00600780c */ /* 0x000fe40003fa6070 */
[----:B------:R-:W-:Y:S01]  /*3850*/  IMAD.WIDE R222, R0, 0x4, R24 ;  /* 0x0000000400de7825 */ /* 0x000fe200078e0218 */
[----:B------:R-:W-:Y:S01]  /*3860*/  IADD3 R6, R4, -0x12, RZ ;  /* 0xffffffee04067810 */ /* 0x000fe20007ffe0ff */
[----:B------:R-:W-:Y:S02]  /*3870*/  LDGSTS.E [R16], desc[UR16][R184.64], !P1 ;  /* 0x00000000b8107fae */ /* 0x000fe4000c921850 */
[----:B------:R-:W-:Y:S01]  /*3880*/  IMAD.WIDE R228, R0, 0x4, R84 ;  /* 0x0000000400e47825 */ /* 0x000fe200078e0254 */
[----:B------:R-:W-:Y:S01]  /*3890*/  ISETP.GE.U32.AND P3, PT, R6, 0x7fffffcf, PT ;  /* 0x7fffffcf0600780c */ /* 0x000fe20003f66070 */
[----:B------:R-:W-:Y:S02]  /*38a0*/  LDGSTS.E [R16+0x4000], desc[UR16][R210.64], !P1 ;  /* 0x04000000d2107fae */ /* 0x000fe4000c921850 */
[----:B------:R-:W-:-:S02]  /*38b0*/  IMAD.WIDE R226, R0, 0x4, R86 ;  /* 0x0000000400e27825 */ /* 0x000fc400078e0256 */
[----:B------:R-:W-:Y:S02]  /*38c0*/  LDGSTS.E [R16+0x8000], desc[UR16][R224.64], !P1 ;  /* 0x08000000e0107fae */ /* 0x000fe4000c921850 */
        /* <DEDUP_REMOVED lines=8> */
[----:B------:R-:W-:Y:S01]  /*3950*/  LDGSTS.E [R16+0x4004], desc[UR16][R222.64], !P2 ;  /* 0x04004000de107fae */ /* 0x000fe2000d121850 */
[----:B------:R-:W-:-:S03]  /*3960*/  IMAD.WIDE R220, R0, 0x4, R86 ;  /* 0x0000000400dc7825 */ /* 0x000fc600078e0256 */
[----:B------:R2:W-:Y:S01]  /*3970*/  STL [R1+0x6cc], R9 ;  /* 0x0006cc0901007387 */ /* 0x0005e20000100800 */
[----:B-1----:R-:W-:Y:S02]  /*3980*/  IMAD.SHL.U32 R0, R2, 0x10, RZ ;  /* 0x0000001002007824 */ /* 0x002fe400078e00ff */
[----:B------:R-:W-:Y:S01]  /*3990*/  VIADD R6, R4, 0xffffffed ;  /* 0xffffffed04067836 */ /* 0x000fe20000000000 */
[----:B------:R-:W-:Y:S01]  /*39a0*/  LDGSTS.E [R16+0x8004], desc[UR16][R228.64], !P2 ;  /* 0x08004000e4107fae */ /* 0x000fe2000d121850 */
[----:B------:R-:W-:-:S03]  /*39b0*/  IMAD.WIDE R192, R9, 0x4, R22 ;  /* 0x0000000409c07825 */ /* 0x000fc600078e0216 */
[----:B------:R-:W-:Y:S01]  /*39c0*/  LDGSTS.E [R16+0xc004], desc[UR16][R226.64], !P2 ;  /* 0x0c004000e2107fae */ /* 0x000fe2000d121850 */
[C---:B------:R-:W-:Y:S01]  /*39d0*/  IMAD.WIDE R200, R9.reuse, 0x4, R24 ;  /* 0x0000000409c87825 */ /* 0x040fe200078e0218 */
[----:B------:R-:W-:Y:S02]  /*39e0*/  ISETP.GE.U32.AND P4, PT, R6, 0x7fffffce, PT ;  /* 0x7fffffce0600780c */ /* 0x000fe40003f86070 */
[----:B------:R-:W-:Y:S01]  /*39f0*/  LDGSTS.E [R16+0x8], desc[UR16][R198.64], !P0 ;  /* 0x00008000c6107fae */ /* 0x000fe2000c121850 */
[----:B------:R-:W-:-:S03]  /*3a00*/  IMAD.WIDE R216, R9, 0x4, R84 ;  /* 0x0000000409d87825 */ /* 0x000fc600078e0254 */
[----:B------:R1:W-:Y:S01]  /*3a10*/  STL [R1+0x6c8], R0 ;  /* 0x0006c80001007387 */ /* 0x0003e20000100800 */
        /* <DEDUP_REMOVED lines=18> */
[C---:B------:R-:W-:Y:S01]  /*3b40*/  IMAD.WIDE R190, R0.reuse, 0x4, R24 ;  /* 0x0000000400be7825 */ /* 0x040fe200078e0218 */
[----:B------:R-:W-:Y:S03]  /*3b50*/  LDGSTS.E [R16+0xc00c], desc[UR16][R218.64], !P6 ;  /* 0x0c00c000da107fae */ /* 0x000fe6000f121850 */
[C---:B------:R-:W-:Y:S01]  /*3b60*/  IMAD.WIDE R196, R0.reuse, 0x4, R84 ;  /* 0x0000000400c47825 */ /* 0x040fe200078e0254 */
[----:B------:R-:W-:Y:S03]  /*3b70*/  LDGSTS.E [R9], desc[UR16][R186.64], !P5 ;  /* 0x00000000ba097fae */ /* 0x000fe6000e921850 */
[----:B------:R-:W-:Y:S01]  /*3b80*/  IMAD.WIDE R194, R0, 0x4, R86 ;  /* 0x0000000400c27825 */ /* 0x000fe200078e0256 */
[----:B------:R-:W-:Y:S03]  /*3b90*/  LDGSTS.E [R9+0x4000], desc[UR16][R206.64], !P5 ;  /* 0x04000000ce097fae */ /* 0x000fe6000e921850 */
[----:B-1----:R-:W-:Y:S01]  /*3ba0*/  IMAD R0, R2, 0x12, RZ ;  /* 0x0000001202007824 */ /* 0x002fe200078e02ff */
[----:B------:R-:W-:Y:S01]  /*3bb0*/  LDGSTS.E [R9+0x8000], desc[UR16][R204.64], !P5 ;  /* 0x08000000cc097fae */ /* 0x000fe2000e921850 */
[----:B------:R-:W-:-:S02]  /*3bc0*/  VIADD R6, R4, 0xffffffeb ;  /* 0xffffffeb04067836 */ /* 0x000fc40000000000 */
[----:B------:R-:W-:Y:S01]  /*3bd0*/  IMAD.WIDE R172, R0, 0x4, R22 ;  /* 0x0000000400ac7825 */ /* 0x000fe200078e0216 */
[----:B------:R-:W-:Y:S02]  /*3be0*/  LDGSTS.E [R9+0xc000], desc[UR16][R202.64], !P5 ;  /* 0x0c000000ca097fae */ /* 0x000fe4000e921850 */
[----:B------:R-:W-:Y:S01]  /*3bf0*/  ISETP.GE.U32.AND P2, PT, R6, 0x7fffffcc, PT ;  /* 0x7fffffcc0600780c */ /* 0x000fe20003f46070 */
[----:B------:R-:W-:Y:S01]  /*3c00*/  IMAD.WIDE R166, R0, 0x4, R24 ;  /* 0x0000000400a67825 */ /* 0x000fe200078e0218 */
[----:B------:R-:W-:Y:S01]  /*3c10*/  LDGSTS.E [R9+0x4], desc[UR16][R130.64], !P3 ;  /* 0x0000400082097fae */ /* 0x000fe2000d921850 */
[----:B------:R-:W-:Y:S02]  /*3c20*/  IADD3 R6, R4, -0x16, RZ ;  /* 0xffffffea04067810 */ /* 0x000fe40007ffe0ff */
[----:B------:R-:W-:Y:S01]  /*3c30*/  IMAD.WIDE R182, R0, 0x4, R84 ;  /* 0x0000000400b67825 */ /* 0x000fe200078e0254 */
[----:B------:R-:W-:Y:S01]  /*3c40*/  LDGSTS.E [R9+0x4004], desc[UR16][R190.64], !P3 ;  /* 0x04004000be097fae */ /* 0x000fe2000d921850 */
[----:B------:R-:W-:-:S02]  /*3c50*/  ISETP.GE.U32.AND P0, PT, R6, 0x7fffffcb, PT ;  /* 0x7fffffcb0600780c */ /* 0x000fc40003f06070 */
[----:B------:R-:W-:Y:S01]  /*3c60*/  IMAD.WIDE R188, R0, 0x4, R86 ;  /* 0x0000000400bc7825 */ /* 0x000fe200078e0256 */
[----:B------:R-:W-:Y:S03]  /*3c70*/  LDGSTS.E [R9+0x8004], desc[UR16][R196.64], !P3 ;  /* 0x08004000c4097fae */ /* 0x000fe6000d921850 */
[C---:B------:R-:W-:Y:S01]  /*3c80*/  IMAD.WIDE R246, R10.reuse, 0x4, R24 ;  /* 0x000000040af67825 */ /* 0x040fe200078e0218 */
[----:B------:R-:W-:Y:S03]  /*3c90*/  LDGSTS.E [R9+0xc004], desc[UR16][R194.64], !P3 ;  /* 0x0c004000c2097fae */ /* 0x000fe6000d921850 */
[C---:B------:R-:W-:Y:S01]  /*3ca0*/  IMAD.WIDE R250, R10.reuse, 0x4, R84 ;  /* 0x000000040afa7825 */ /* 0x040fe200078e0254 */
[----:B------:R1:W-:Y:S03]  /*3cb0*/  STL [R1+0x6c0], R0 ;  /* 0x0006c00001007387 */ /* 0x0003e60000100800 */
[----:B------:R-:W-:Y:S01]  /*3cc0*/  IMAD.WIDE R12, R10, 0x4, R86 ;  /* 0x000000040a0c7825 */ /* 0x000fe200078e0256 */
[----:B------:R-:W-:Y:S03]  /*3cd0*/  LDGSTS.E [R9+0x8], desc[UR16][R172.64], !P4 ;  /* 0x00008000ac097fae */ /* 0x000fe6000e121850 */
[----:B------:R-:W-:Y:S01]  /*3ce0*/  VIADD R6, R4, 0xffffffe9 ;  /* 0xffffffe904067836 */ /* 0x000fe20000000000 */
[----:B------:R-:W-:Y:S01]  /*3cf0*/  LDGSTS.E [R9+0x4008], desc[UR16][R166.64], !P4 ;  /* 0x04008000a6097fae */ /* 0x000fe2000e121850 */
[----:B-1----:R-:W-:-:S03]  /*3d00*/  IMAD R0, R2, 0x14, RZ ;  /* 0x0000001402007824 */ /* 0x002fc600078e02ff */
[----:B------:R1:W-:Y:S01]  /*3d10*/  STL [R1+0x6b4], R10 ;  /* 0x0006b40a01007387 */ /* 0x0003e20000100800 */
[----:B------:R-:W-:Y:S01]  /*3d20*/  ISETP.GE.U32.AND P6, PT, R6, 0x7fffffca, PT ;  /* 0x7fffffca0600780c */ /* 0x000fe20003fc6070 */
[C---:B------:R-:W-:Y:S02]  /*3d30*/  IMAD.WIDE R20, R0.reuse, 0x4, R22 ;  /* 0x0000000400147825 */ /* 0x040fe400078e0216 */
[----:B------:R-:W-:Y:S02]  /*3d40*/  LDGSTS.E [R9+0x8008], desc[UR16][R182.64], !P4 ;  /* 0x08008000b6097fae */ /* 0x000fe4000e121850 */
[----:B------:R-:W-:Y:S02]  /*3d50*/  IMAD.WIDE R14, R0, 0x4, R24 ;  /* 0x00000004000e7825 */ /* 0x000fe400078e0218 */
[----:B------:R-:W-:Y:S01]  /*3d60*/  LDGSTS.E [R9+0xc008], desc[UR16][R188.64], !P4 ;  /* 0x0c008000bc097fae */ /* 0x000fe2000e121850 */
[----:B-1----:R-:W-:Y:S01]  /*3d70*/  LOP3.LUT R10, R17, 0x50, RZ, 0x3c, !PT ;  /* 0x00000050110a7812 */ /* 0x002fe200078e3cff */
[----:B------:R-:W-:-:S02]  /*3d80*/  VIADD R6, R4, 0xffffffe8 ;  /* 0xffffffe804067836 */ /* 0x000fc40000000000 */
[----:B------:R-:W-:Y:S02]  /*3d90*/  LDGSTS.E [R9+0xc], desc[UR16][R242.64], !P1 ;  /* 0x0000c000f2097fae */ /* 0x000fe4000c921850 */
[----:B------:R-:W-:Y:S02]  /*3da0*/  VIADD R18, R10, UR12 ;  /* 0x0000000c0a127c36 */ /* 0x000fe40008000000 */
[----:B------:R-:W-:Y:S01]  /*3db0*/  LDGSTS.E [R9+0x400c], desc[UR16][R246.64], !P1 ;  /* 0x0400c000f6097fae */ /* 0x000fe2000c921850 */
[----:B------:R-:W-:Y:S01]  /*3dc0*/  IMAD.WIDE R10, R0, 0x4, R86 ;  /* 0x00000004000a7825 */ /* 0x000fe200078e0256 */
[----:B------:R-:W-:Y:S02]  /*3dd0*/  ISETP.GE.U32.AND P5, PT, R6, 0x7fffffc9, PT ;  /* 0x7fffffc90600780c */ /* 0x000fe40003fa6070 */
[----:B------:R-:W-:Y:S01]  /*3de0*/  STL [R1+0x6a4], R0 ;  /* 0x0006a40001007387 */ /* 0x000fe20000100800 */
[----:B------:R-:W-:-:S03]  /*3df0*/  IADD3 R6, R4, -0x19, RZ ;  /* 0xffffffe704067810 */ /* 0x000fc60007ffe0ff */
[----:B------:R-:W-:Y:S01]  /*3e00*/  LDGSTS.E [R9+0x800c], desc[UR16][R250.64], !P1 ;  /* 0x0800c000fa097fae */ /* 0x000fe2000c921850 */
[----:B------:R-:W-:Y:S01]  /*3e10*/  ISETP.GE.U32.AND P3, PT, R6, 0x7fffffc8, PT ;  /* 0x7fffffc80600780c */ /* 0x000fe20003f66070 */
[----:B------:R-:W-:Y:S02]  /*3e20*/  VIADD R6, R4, 0xffffffe6 ;  /* 0xffffffe604067836 */ /* 0x000fe40000000000 */
[----:B------:R1:W-:Y:S03]  /*3e30*/  STL.64 [R1+0x8], R12 ;  /* 0x0000080c01007387 */ /* 0x0003e60000100a00 */
[----:B------:R-:W-:Y:S01]  /*3e40*/  ISETP.GE.U32.AND P4, PT, R6, 0x7fffffc7, PT ;  /* 0x7fffffc70600780c */ /* 0x000fe20003f86070 */
[----:B------:R1:W-:Y:S01]  /*3e50*/  LDGSTS.E [R9+0xc00c], desc[UR16][R12.64], !P1 ;  /* 0x0c00c0000c097fae */ /* 0x0003e2000c921850 */
[----:B------:R-:W-:-:S03]  /*3e60*/  VIADD R6, R4, 0xffffffe5 ;  /* 0xffffffe504067836 */ /* 0x000fc60000000000 */
[----:B------:R2:W-:Y:S02]  /*3e70*/  STL.64 [R1+0x18], R20 ;  /* 0x0000181401007387 */ /* 0x0005e40000100a00 */
[----:B------:R-:W-:Y:S01]  /*3e80*/  ISETP.GE.U32.AND P1, PT, R6, 0x7fffffc6, PT ;  /* 0x7fffffc60600780c */ /* 0x000fe20003f26070 */
[----:B------:R-:W-:Y:S01]  /*3e90*/  VIADD R6, R4, 0xffffffe4 ;  /* 0xffffffe404067836 */ /* 0x000fe20000000000 */
[----:B------:R2:W-:Y:S01]  /*3ea0*/  LDGSTS.E [R18], desc[UR16][R20.64], !P2 ;  /* 0x0000000014127fae */ /* 0x0005e2000d121850 */
[----:B-1----:R-:W-:-:S03]  /*3eb0*/  IMAD.WIDE R12, R0, 0x4, R84 ;  /* 0x00000004000c7825 */ /* 0x002fc600078e0254 */
[----:B------:R1:W-:Y:S01]  /*3ec0*/  STL.64 [R1+0x28], R14 ;  /* 0x0000280e01007387 */ /* 0x0003e20000100a00 */
[----:B------:R-:W-:-:S03]  /*3ed0*/  IMAD R0, R2, 0x15, RZ ;  /* 0x0000001502007824 */ /* 0x000fc600078e02ff */
[----:B------:R1:W-:Y:S01]  /*3ee0*/  LDGSTS.E [R18+0x4000], desc[UR16][R14.64], !P2 ;  /* 0x040000000e127fae */ /* 0x0003e2000d121850 */
[----:B--2---:R-:W-:-:S03]  /*3ef0*/  IMAD.WIDE R20, R0, 0x4, R22 ;  /* 0x0000000400147825 */ /* 0x004fc600078e0216 */
[----:B------:R2:W-:Y:S04]  /*3f00*/  STL.64 [R1+0x38], R12 ;  /* 0x0000380c01007387 */ /* 0x0005e80000100a00 */
[----:B------:R2:W-:Y:S01]  /*3f10*/  LDGSTS.E [R18+0x8000], desc[UR16][R12.64], !P2 ;  /* 0x080000000c127fae */ /* 0x0005e2000d121850 */
[----:B-1----:R-:W-:-:S03]  /*3f20*/  IMAD.WIDE R14, R0, 0x4, R24 ;  /* 0x00000004000e7825 */ /* 0x002fc600078e0218 */
[----:B------:R1:W-:Y:S04]  /*3f30*/  STL.64 [R1+0x48], R10 ;  /* 0x0000480a01007387 */ /* 0x0003e80000100a00 */
[----:B------:R1:W-:Y:S01]  /*3f40*/  LDGSTS.E [R18+0xc000], desc[UR16][R10.64], !P2 ;  /* 0x0c0000000a127fae */ /* 0x0003e2000d121850 */
[----:B------:R-:W-:Y:S01]  /*3f50*/  ISETP.GE.U32.AND P2, PT, R6, 0x7fffffc5, PT ;  /* 0x7fffffc50600780c */ /* 0x000fe20003f46070 */
[----:B--2---:R-:W-:Y:S02]  /*3f60*/  IMAD.WIDE R12, R0, 0x4, R84 ;  /* 0x00000004000c7825 */ /* 0x004fe400078e0254 */
[----:B------:R2:W-:Y:S01]  /*3f70*/  STL [R1+0x694], R0 ;  /* 0x0006940001007387 */ /* 0x0005e20000100800 */
[----:B------:R-:W-:-:S03]  /*3f80*/  IADD3 R6, R4, -0x1d, RZ ;  /* 0xffffffe304067810 */ /* 0x000fc60007ffe0ff */
[----:B------:R3:W-:Y:S01]  /*3f90*/  STL.64 [R1+0x58], R20 ;  /* 0x0000581401007387 */ /* 0x0007e20000100a00 */
[----:B-1----:R-:W-:-:S03]  /*3fa0*/  IMAD.WIDE R10, R0, 0x4, R86 ;  /* 0x00000004000a7825 */ /* 0x002fc600078e0256 */
[----:B------:R3:W-:Y:S01]  /*3fb0*/  LDGSTS.E [R18+0x4], desc[UR16][R20.64], !P0 ;  /* 0x0000400014127fae */ /* 0x0007e2000c121850 */
[----:B--2---:R-:W-:-:S03]  /*3fc0*/  IMAD R0, R2, 0x16, RZ ;  /* 0x0000001602007824 */ /* 0x004fc600078e02ff */
[----:B------:R1:W-:Y:S04]  /*3fd0*/  STL.64 [R1+0x60], R14 ;  /* 0x0000600e01007387 */ /* 0x0003e80000100a00 */
[----:B------:R1:W-:Y:S04]  /*3fe0*/  LDGSTS.E [R18+0x4004], desc[UR16][R14.64], !P0 ;  /* 0x040040000e127fae */ /* 0x0003e8000c121850 */
[----:B------:R2:W-:Y:S01]  /*3ff0*/  STL.64 [R1+0x68], R12 ;  /* 0x0000680c01007387 */ /* 0x0005e20000100a00 */
[----:B---3--:R-:W-:-:S03]  /*4000*/  IMAD.WIDE R20, R0, 0x4, R22 ;  /* 0x0000000400147825 */ /* 0x008fc600078e0216 */
[----:B------:R2:W-:Y:S04]  /*4010*/  LDGSTS.E [R18+0x8004], desc[UR16][R12.64], !P0 ;  /* 0x080040000c127fae */ /* 0x0005e8000c121850 */
[----:B------:R3:W-:Y:S01]  /*4020*/  STL.64 [R1+0x70], R10 ;  /* 0x0000700a01007387 */ /* 0x0007e20000100a00 */
[----:B-1----:R-:W-:-:S03]  /*4030*/  IMAD.WIDE R14, R0, 0x4, R24 ;  /* 0x00000004000e7825 */ /* 0x002fc600078e0218 */
[----:B------:R3:W-:Y:S01]  /*4040*/  LDGSTS.E [R18+0xc004], desc[UR16][R10.64], !P0 ;  /* 0x0c0040000a127fae */ /* 0x0007e2000c121850 */
[----:B------:R-:W-:Y:S01]  /*4050*/  ISETP.GE.U32.AND P0, PT, R6, 0x7fffffc4, PT ;  /* 0x7fffffc40600780c */ /* 0x000fe20003f06070 */
[----:B------:R-:W-:Y:S02]  /*4060*/  VIADD R6, R4, 0xffffffe2 ;  /* 0xffffffe204067836 */ /* 0x000fe40000000000 */
[----:B------:R1:W-:Y:S01]  /*4070*/  STL [R1+0x684], R0 ;  /* 0x0006840001007387 */ /* 0x0003e20000100800 */
[----:B--2---:R-:W-:-:S03]  /*4080*/  IMAD.WIDE R12, R0, 0x4, R84 ;  /* 0x00000004000c7825 */ /* 0x004fc600078e0254 */
[----:B------:R2:W-:Y:S01]  /*4090*/  STL.64 [R1+0x78], R20 ;  /* 0x0000781401007387 */ /* 0x0005e20000100a00 */
[----:B---3--:R-:W-:-:S03]  /*40a0*/  IMAD.WIDE R10, R0, 0x4, R86 ;  /* 0x00000004000a7825 */ /* 0x008fc600078e0256 */
[----:B------:R2:W-:Y:S01]  /*40b0*/  LDGSTS.E [R18+0x8], desc[UR16][R20.64], !P6 ;  /* 0x0000800014127fae */ /* 0x0005e2000f121850 */
[----:B-1----:R-:W-:-:S03]  /*40c0*/  IMAD R0, R2, 0x17, RZ ;  /* 0x0000001702007824 */ /* 0x002fc600078e02ff */
[----:B------:R1:W-:Y:S04]  /*40d0*/  STL.64 [R1+0x80], R14 ;  /* 0x0000800e01007387 */ /* 0x0003e80000100a00 */
        /* <DEDUP_REMOVED lines=8> */
[----:B------:R-:W-:Y:S02]  /*4160*/  VIADD R6, R4, 0xffffffe1 ;  /* 0xffffffe104067836 */ /* 0x000fe40000000000 */
[----:B--2---:R-:W-:Y:S01]  /*4170*/  IMAD.WIDE R12, R0, 0x4, R84 ;  /* 0x00000004000c7825 */ /* 0x004fe200078e0254 */
[----:B------:R2:W-:Y:S03]  /*4180*/  STL [R1+0x674], R0 ;  /* 0x0006740001007387 */ /* 0x0005e60000100800 */
[----:B------:R-:W-:Y:S01]  /*4190*/  VIADD R4, R4, 0xffffffe0 ;  /* 0xffffffe004047836 */ /* 0x000fe20000000000 */
[----:B------:R3:W-:Y:S01]  /*41a0*/  STL.64 [R1+0x98], R20 ;  /* 0x0000981401007387 */ /* 0x0007e20000100a00 */
[----:B-1----:R-:W-:-:S03]  /*41b0*/  IMAD.WIDE R10, R0, 0x4, R86 ;  /* 0x00000004000a7825 */ /* 0x002fc600078e0256 */
[----:B------:R3:W-:Y:S01]  /*41c0*/  LDGSTS.E [R18+0xc], desc[UR16][R20.64], !P5 ;  /* 0x0000c00014127fae */ /* 0x0007e2000e921850 */
[----:B--2---:R-:W-:-:S03]  /*41d0*/  IMAD R0, R2, 0x19, RZ ;  /* 0x0000001902007824 */ /* 0x004fc600078e02ff */
[----:B------:R-:W-:Y:S01]  /*41e0*/  STL.64 [R1+0xa0], R14 ;  /* 0x0000a00e01007387 */ /* 0x000fe20000100a00 */
[----:B------:R-:W-:-:S03]  /*41f0*/  IMAD.WIDE R238, R0, 0x4, R22 ;  /* 0x0000000400ee7825 */ /* 0x000fc600078e0216 */
[----:B------:R-:W-:Y:S04]  /*4200*/  LDGSTS.E [R18+0x400c], desc[UR16][R14.64], !P5 ;  /* 0x0400c0000e127fae */ /* 0x000fe8000e921850 */
[----:B------:R1:W-:Y:S01]  /*4210*/  STL.64 [R1+0xa8], R12 ;  /* 0x0000a80c01007387 */ /* 0x0003e20000100a00 */
[----:B---3--:R-:W-:-:S03]  /*4220*/  IMAD.WIDE R20, R0, 0x4, R24 ;  /* 0x0000000400147825 */ /* 0x008fc600078e0218 */
[----:B------:R1:W-:Y:S04]  /*4230*/  LDGSTS.E [R18+0x800c], desc[UR16][R12.64], !P5 ;  /* 0x0800c0000c127fae */ /* 0x0003e8000e921850 */
[----:B------:R2:W-:Y:S04]  /*4240*/  STL.64 [R1+0xb8], R10 ;  /* 0x0000b80a01007387 */ /* 0x0005e80000100a00 */
[----:B------:R2:W-:Y:S01]  /*4250*/  LDGSTS.E [R18+0xc00c], desc[UR16][R10.64], !P5 ;  /* 0x0c00c0000a127fae */ /* 0x0005e2000e921850 */
[----:B------:R-:W-:Y:S01]  /*4260*/  ISETP.GE.U32.AND P5, PT, R6, 0x7fffffc2, PT ;  /* 0x7fffffc20600780c */ /* 0x000fe20003fa6070 */
[----:B-1----:R-:W-:-:S04]  /*4270*/  IMAD.WIDE R12, R0, 0x4, R84 ;  /* 0x00000004000c7825 */ /* 0x002fc800078e0254 */
[----:B--2---:R-:W-:Y:S01]  /*4280*/  IMAD R10, R2, 0x18, RZ ;  /* 0x00000018020a7824 */ /* 0x004fe200078e02ff */
[----:B------:R-:W-:-:S03]  /*4290*/  LOP3.LUT R11, R17, 0x60, RZ, 0x3c, !PT ;  /* 0x00000060110b7812 */ /* 0x000fc600078e3cff */
[C---:B------:R-:W-:Y:S01]  /*42a0*/  IMAD.WIDE R14, R10.reuse, 0x4, R22 ;  /* 0x000000040a0e7825 */ /* 0x040fe200078e0216 */
[----:B------:R1:W-:Y:S01]  /*42b0*/  STL [R1+0x664], R10 ;  /* 0x0006640a01007387 */ /* 0x0003e20000100800 */
[----:B------:R-:W-:Y:S02]  /*42c0*/  IADD3 R19, R11, UR12, RZ ;  /* 0x0000000c0b137c10 */ /* 0x000fe4000fffe0ff */
[C---:B------:R-:W-:Y:S01]  /*42d0*/  IMAD.WIDE R248, R10.reuse, 0x4, R24 ;  /* 0x000000040af87825 */ /* 0x040fe200078e0218 */
[----:B------:R-:W-:Y:S03]  /*42e0*/  STL [R1+0x654], R0 ;  /* 0x0006540001007387 */ /* 0x000fe60000100800 */
[C---:B------:R-:W-:Y:S01]  /*42f0*/  IMAD.WIDE R244, R10.reuse, 0x4, R84 ;  /* 0x000000040af47825 */ /* 0x040fe200078e0254 */
[----:B------:R2:W-:Y:S03]  /*4300*/  STL.64 [R1+0xb0], R14 ;  /* 0x0000b00e01007387 */ /* 0x0005e60000100a00 */
[--C-:B------:R-:W-:Y:S01]  /*4310*/  IMAD.WIDE R240, R10, 0x4, R86.reuse ;  /* 0x000000040af07825 */ /* 0x100fe200078e0256 */
[----:B------:R-:W-:Y:S03]  /*4320*/  STL.64 [R1+0xc0], R238 ;  /* 0x0000c0ee01007387 */ /* 0x000fe60000100a00 */
[----:B-1----:R-:W-:Y:S01]  /*4330*/  IMAD.WIDE R10, R0, 0x4, R86 ;  /* 0x00000004000a7825 */ /* 0x002fe200078e0256 */
[----:B------:R1:W-:Y:S04]  /*4340*/  STL.64 [R1+0xc8], R248 ;  /* 0x0000c8f801007387 */ /* 0x0003e80000100a00 */
[----:B------:R-:W-:Y:S04]  /*4350*/  STL.64 [R1+0xd0], R244 ;  /* 0x0000d0f401007387 */ /* 0x000fe80000100a00 */
[----:B------:R-:W-:Y:S04]  /*4360*/  STL.64 [R1+0xd8], R240 ;  /* 0x0000d8f001007387 */ /* 0x000fe80000100a00 */
[----:B------:R-:W-:Y:S04]  /*4370*/  LDGSTS.E [R19], desc[UR16][R14.64], !P3 ;  /* 0x000000000e137fae */ /* 0x000fe8000d921850 */
[----:B------:R1:W-:Y:S04]  /*4380*/  LDGSTS.E [R19+0x4000], desc[UR16][R248.64], !P3 ;  /* 0x04000000f8137fae */ /* 0x0003e8000d921850 */
[----:B------:R-:W-:Y:S04]  /*4390*/  LDGSTS.E [R19+0x8000], desc[UR16][R244.64], !P3 ;  /* 0x08000000f4137fae */ /* 0x000fe8000d921850 */
[----:B--2---:R-:W2:Y:S04]  /*43a0*/  LDL.LU R14, [R1+0xba4] ;  /* 0x000ba400010e7983 */ /* 0x004ea80000300800 */
[----:B------:R3:W-:Y:S01]  /*43b0*/  STL.64 [R1+0xe0], R20 ;  /* 0x0000e01401007387 */ /* 0x0007e20000100a00 */
[----:B------:R-:W-:Y:S01]  /*43c0*/  IMAD R0, R2, 0x1b, RZ ;  /* 0x0000001b02007824 */ /* 0x000fe200078e02ff */
[----:B-1----:R-:W1:Y:S02]  /*43d0*/  LDC R248, c[0x0][0x230] ;  /* 0x00008c00fff87b82 */ /* 0x002e640000000800 */
[----:B------:R-:W4:Y:S04]  /*43e0*/  LDL.LU R249, [R1+0xba0] ;  /* 0x000ba00001f97983 */ /* 0x000f280000300800 */
[----:B------:R-:W-:Y:S04]  /*43f0*/  LDGSTS.E [R19+0xc000], desc[UR16][R240.64], !P3 ;  /* 0x0c000000f0137fae */ /* 0x000fe8000d921850 */
[----:B------:R-:W-:Y:S04]  /*4400*/  LDGSTS.E [R19+0x4], desc[UR16][R238.64], !P4 ;  /* 0x00004000ee137fae */ /* 0x000fe8000e121850 */
[----:B------:R3:W-:Y:S04]  /*4410*/  LDGSTS.E [R19+0x4004], desc[UR16][R20.64], !P4 ;  /* 0x0400400014137fae */ /* 0x0007e8000e121850 */
[----:B------:R-:W-:Y:S04]  /*4420*/  STL.64 [R1+0xe8], R12 ;  /* 0x0000e80c01007387 */ /* 0x000fe80000100a00 */
[----:B------:R-:W-:Y:S01]  /*4430*/  LDGSTS.E [R19+0x8004], desc[UR16][R12.64], !P4 ;  /* 0x080040000c137fae */ /* 0x000fe2000e121850 */
[----:B---3--:R-:W3:Y:S03]  /*4440*/  LDC R20, c[0x0][0x230] ;  /* 0x00008c00ff147b82 */ /* 0x008ee60000000800 */
[----:B------:R1:W-:Y:S04]  /*4450*/  STL.64 [R1+0xf8], R10 ;  /* 0x0000f80a01007387 */ /* 0x0003e80000100a00 */
[----:B------:R1:W-:Y:S01]  /*4460*/  LDGSTS.E [R19+0xc004], desc[UR16][R10.64], !P4 ;  /* 0x0c0040000a137fae */ /* 0x0003e2000e121850 */
[----:B------:R-:W-:Y:S01]  /*4470*/  ISETP.GT.AND P4, PT, R252, 0x1f, PT ;  /* 0x0000001ffc00780c */ /* 0x000fe20003f84270 */
[----:B------:R-:W3:Y:S01]  /*4480*/  LDC R21, c[0x0][0x230] ;  /* 0x00008c00ff157b82 */ /* 0x000ee20000000800 */
[----:B-1----:R-:W-:-:S04]  /*4490*/  IMAD R10, R2, 0x1a, RZ ;  /* 0x0000001a020a7824 */ /* 0x002fc800078e02ff */
[C---:B------:R-:W-:Y:S01]  /*44a0*/  IMAD.WIDE R240, R10.reuse, 0x4, R22 ;  /* 0x000000040af07825 */ /* 0x040fe200078e0216 */
[----:B------:R1:W-:Y:S03]  /*44b0*/  STL [R1+0x644], R10 ;  /* 0x0006440a01007387 */ /* 0x0003e60000100800 */
[C---:B------:R-:W-:Y:S01]  /*44c0*/  IMAD.WIDE R238, R10.reuse, 0x4, R24 ;  /* 0x000000040aee7825 */ /* 0x040fe200078e0218 */
[----:B------:R-:W-:Y:S03]  /*44d0*/  STL [R1+0x634], R0 ;  /* 0x0006340001007387 */ /* 0x000fe60000100800 */
[C---:B------:R-:W-:Y:S01]  /*44e0*/  IMAD.WIDE R12, R10.reuse, 0x4, R84 ;  /* 0x000000040a0c7825 */ /* 0x040fe200078e0254 */
[----:B------:R1:W-:Y:S03]  /*44f0*/  STL.64 [R1+0x108], R240 ;  /* 0x000108f001007387 */ /* 0x0003e60000100a00 */
[----:B-1----:R-:W-:Y:S01]  /*4500*/  IMAD.WIDE R10, R10, 0x4, R86 ;  /* 0x000000040a0a7825 */ /* 0x002fe200078e0256 */
[----:B------:R1:W-:Y:S04]  /*4510*/  LDGSTS.E [R19+0x8], desc[UR16][R240.64], !P1 ;  /* 0x00008000f0137fae */ /* 0x0003e8000c921850 */
[----:B------:R3:W-:Y:S04]  /*4520*/  STL.64 [R1+0x118], R238 ;  /* 0x000118ee01007387 */ /* 0x0007e80000100a00 */
[----:B------:R3:W-:Y:S01]  /*4530*/  LDGSTS.E [R19+0x4008], desc[UR16][R238.64], !P1 ;  /* 0x04008000ee137fae */ /* 0x0007e2000c921850 */
[----:B-1----:R-:W-:-:S03]  /*4540*/  IMAD.WIDE R240, R0, 0x4, R22 ;  /* 0x0000000400f07825 */ /* 0x002fc600078e0216 */
[----:B------:R1:W-:Y:S04]  /*4550*/  STL.64 [R1+0x128], R12 ;  /* 0x0001280c01007387 */ /* 0x0003e80000100a00 */
[----:B------:R1:W-:Y:S01]  /*4560*/  LDGSTS.E [R19+0x8008], desc[UR16][R12.64], !P1 ;  /* 0x080080000c137fae */ /* 0x0003e2000c921850 */
[----:B---3--:R-:W-:-:S03]  /*4570*/  IMAD.WIDE R238, R0, 0x4, R24 ;  /* 0x0000000400ee7825 */ /* 0x008fc600078e0218 */
[----:B------:R3:W-:Y:S04]  /*4580*/  STL.64 [R1+0x138], R10 ;  /* 0x0001380a01007387 */ /* 0x0007e80000100a00 */
[----:B------:R3:W-:Y:S01]  /*4590*/  LDGSTS.E [R19+0xc008], desc[UR16][R10.64], !P1 ;  /* 0x0c0080000a137fae */ /* 0x0007e2000c921850 */
[----:B-1----:R-:W-:-:S03]  /*45a0*/  IMAD.WIDE R12, R0, 0x4, R84 ;  /* 0x00000004000c7825 */ /* 0x002fc600078e0254 */
[----:B------:R-:W-:Y:S04]  /*45b0*/  STL.64 [R1+0x148], R240 ;  /* 0x000148f001007387 */ /* 0x000fe80000100a00 */
[----:B------:R-:W-:Y:S01]  /*45c0*/  LDGSTS.E [R19+0xc], desc[UR16][R240.64], !P2 ;  /* 0x0000c000f0137fae */ /* 0x000fe2000d121850 */
[----:B---3--:R-:W-:-:S03]  /*45d0*/  IMAD.WIDE R10, R0, 0x4, R86 ;  /* 0x00000004000a7825 */ /* 0x008fc600078e0256 */
[----:B------:R-:W-:Y:S01]  /*45e0*/  STL.64 [R1+0x158], R238 ;  /* 0x000158ee01007387 */ /* 0x000fe20000100a00 */
[----:B------:R-:W-:-:S03]  /*45f0*/  IMAD R0, R2, 0x1d, RZ ;  /* 0x0000001d02007824 */ /* 0x000fc600078e02ff */
[----:B------:R-:W-:Y:S01]  /*4600*/  LDGSTS.E [R19+0x400c], desc[UR16][R238.64], !P2 ;  /* 0x0400c000ee137fae */ /* 0x000fe2000d121850 */
[----:B------:R-:W-:-:S03]  /*4610*/  IMAD.WIDE R244, R0, 0x4, R22 ;  /* 0x0000000400f47825 */ /* 0x000fc600078e0216 */
[----:B------:R-:W-:Y:S04]  /*4620*/  STL.64 [R1+0x168], R12 ;  /* 0x0001680c01007387 */ /* 0x000fe80000100a00 */
[----:B------:R-:W-:Y:S04]  /*4630*/  LDGSTS.E [R19+0x800c], desc[UR16][R12.64], !P2 ;  /* 0x0800c0000c137fae */ /* 0x000fe8000d121850 */
[----:B------:R1:W-:Y:S04]  /*4640*/  STL.64 [R1+0x178], R10 ;  /* 0x0001780a01007387 */ /* 0x0003e80000100a00 */
[----:B------:R1:W-:Y:S02]  /*4650*/  LDGSTS.E [R19+0xc00c], desc[UR16][R10.64], !P2 ;  /* 0x0c00c0000a137fae */ /* 0x0003e4000d121850 */
[----:B-1----:R-:W-:Y:S01]  /*4660*/  LOP3.LUT R11, R17, 0x70, RZ, 0x3c, !PT ;  /* 0x00000070110b7812 */ /* 0x002fe200078e3cff */
[----:B------:R-:W-:-:S04]  /*4670*/  IMAD R10, R2, 0x1c, RZ ;  /* 0x0000001c020a7824 */ /* 0x000fc800078e02ff */
[C---:B------:R-:W-:Y:S01]  /*4680*/  IMAD.WIDE R240, R10.reuse, 0x4, R22 ;  /* 0x000000040af07825 */ /* 0x040fe200078e0216 */
[----:B------:R1:W-:Y:S03]  /*4690*/  STL [R1+0x624], R10 ;  /* 0x0006240a01007387 */ /* 0x0003e60000100800 */
[C---:B------:R-:W-:Y:S01]  /*46a0*/  IMAD.WIDE R238, R10.reuse, 0x4, R24 ;  /* 0x000000040aee7825 */ /* 0x040fe200078e0218 */
[----:B------:R-:W-:Y:S03]  /*46b0*/  STL [R1+0x614], R0 ;  /* 0x0006140001007387 */ /* 0x000fe60000100800 */
[----:B------:R-:W-:Y:S01]  /*46c0*/  IMAD.WIDE R12, R10, 0x4, R84 ;  /* 0x000000040a0c7825 */ /* 0x000fe200078e0254 */
[----:B------:R3:W-:Y:S04]  /*46d0*/  STL.64 [R1+0x188], R240 ;  /* 0x000188f001007387 */ /* 0x0007e80000100a00 */
[----:B------:R3:W-:Y:S04]  /*46e0*/  STL.64 [R1+0x198], R238 ;  /* 0x000198ee01007387 */ /* 0x0007e80000100a00 */
[----:B------:R3:W-:Y:S01]  /*46f0*/  STL.64 [R1+0x1a8], R12 ;  /* 0x0001a80c01007387 */ /* 0x0007e20000100a00 */
[----:B--2---:R-:W-:-:S04]  /*4700*/  ISETP.GE.AND P3, PT, R14, R4, PT ;  /* 0x000000040e00720c */ /* 0x004fc80003f66270 */
[----:B------:R-:W-:Y:S02]  /*4710*/  SEL R15, RZ, 0x4, P3 ;  /* 0x00000004ff0f7807 */ /* 0x000fe40001800000 */
[----:B------:R-:W-:Y:S02]  /*4720*/  ISETP.GE.U32.AND P3, PT, R4, 0x7fffffc1, PT ;  /* 0x7fffffc10400780c */ /* 0x000fe40003f66070 */
[----:B------:R-:W-:Y:S02]  /*4730*/  SEL R4, RZ, 0x4, !P4 ;  /* 0x00000004ff047807 */ /* 0x000fe40006000000 */
[----:B------:R-:W-:-:S04]  /*4740*/  ISETP.GE.AND P4, PT, R14, UR4, PT ;  /* 0x000000040e007c0c */ /* 0x000fc8000bf86270 */
[----:B------:R-:W-:Y:S02]  /*4750*/  SEL R6, R4, RZ, !P4 ;  /* 0x000000ff04067207 */ /* 0x000fe40006000000 */
[----:B------:R-:W-:-:S04]  /*4760*/  ISETP.GT.AND P4, PT, R252, 0x3f, PT ;  /* 0x0000003ffc00780c */ /* 0x000fc80003f84270 */
[----:B------:R-:W-:Y:S02]  /*4770*/  SEL R4, R15, RZ, P4 ;  /* 0x000000ff0f047207 */ /* 0x000fe40002000000 */
[----:B------:R-:W-:Y:S01]  /*4780*/  ISETP.NE.U32.AND P4, PT, R6, RZ, PT ;  /* 0x000000ff0600720c */ /* 0x000fe20003f85070 */
[----:B------:R-:W2:Y:S01]  /*4790*/  LDC R15, c[0x0][0x230] ;  /* 0x00008c00ff0f7b82 */ /* 0x000ea20000000800 */
[----:B------:R-:W-:Y:S01]  /*47a0*/  ISETP.NE.U32.AND P1, PT, R4, RZ, PT ;  /* 0x000000ff0400720c */ /* 0x000fe20003f25070 */
[----:B------:R-:W-:Y:S02]  /*47b0*/  VIADD R4, R20, 0xffffffdf ;  /* 0xffffffdf14047836 */ /* 0x000fe40000000000 */
[----:B------:R-:W-:Y:S02]  /*47c0*/  VIADD R20, R11, UR12 ;  /* 0x0000000c0b147c36 */ /* 0x000fe40008000000 */
[----:B-1----:R-:W-:Y:S01]  /*47d0*/  IMAD.WIDE R10, R10, 0x4, R86 ;  /* 0x000000040a0a7825 */ /* 0x002fe200078e0256 */
[----:B------:R-:W-:Y:S01]  /*47e0*/  ISETP.GE.U32.AND P2, PT, R4, 0x7fffffc0, PT ;  /* 0x7fffffc00400780c */ /* 0x000fe20003f46070 */
[----:B------:R-:W1:Y:S01]  /*47f0*/  LDC R6, c[0x0][0x230] ;  /* 0x00008c00ff067b82 */ /* 0x000e620000000800 */
[----:B------:R3:W-:Y:S01]  /*4800*/  LDGSTS.E [R20], desc[UR16][R240.64], !P0 ;  /* 0x00000000f0147fae */ /* 0x0007e2000c121850 */
[----:B------:R-:W-:-:S03]  /*4810*/  VIADD R4, R21, 0xffffffde ;  /* 0xffffffde15047836 */ /* 0x000fc60000000000 */
[----:B------:R4:W-:Y:S03]  /*4820*/  LDGSTS.E [R20+0x4000], desc[UR16][R238.64], !P0 ;  /* 0x04000000ee147fae */ /* 0x0009e6000c121850 */
[----:B------:R-:W2:Y:S01]  /*4830*/  LDC R21, c[0x0][0x230] ;  /* 0x00008c00ff157b82 */ /* 0x000ea20000000800 */
[----:B------:R4:W-:Y:S04]  /*4840*/  LDGSTS.E [R20+0x8000], desc[UR16][R12.64], !P0 ;  /* 0x080000000c147fae */ /* 0x0009e8000c121850 */
[----:B------:R1:W-:Y:S01]  /*4850*/  STL.64 [R1+0x1b8], R10 ;  /* 0x0001b80a01007387 */ /* 0x0003e20000100a00 */
[----:B---3--:R-:W-:-:S03]  /*4860*/  IMAD.WIDE R240, R0, 0x4, R24 ;  /* 0x0000000400f07825 */ /* 0x008fc600078e0218 */
[----:B------:R3:W-:Y:S01]  /*4870*/  LDGSTS.E [R20+0xc000], desc[UR16][R10.64], !P0 ;  /* 0x0c0000000a147fae */ /* 0x0007e2000c121850 */
[----:B----4-:R-:W-:Y:S01]  /*4880*/  IMAD.WIDE R238, R0, 0x4, R84 ;  /* 0x0000000400ee7825 */ /* 0x010fe200078e0254 */
[----:B------:R-:W-:Y:S02]  /*4890*/  ISETP.GE.U32.AND P0, PT, R4, 0x7fffffbf, PT ;  /* 0x7fffffbf0400780c */ /* 0x000fe40003f06070 */
[----:B------:R4:W-:Y:S01]  /*48a0*/  LDGSTS.E [R20+0x4], desc[UR16][R244.64], !P6 ;  /* 0x00004000f4147fae */ /* 0x0009e2000f121850 */
[----:B------:R-:W-:-:S03]  /*48b0*/  IMAD.WIDE R12, R0, 0x4, R86 ;  /* 0x00000004000c7825 */ /* 0x000fc600078e0256 */
[----:B------:R4:W-:Y:S01]  /*48c0*/  LDGSTS.E [R20+0x4004], desc[UR16][R240.64], !P6 ;  /* 0x04004000f0147fae */ /* 0x0009e2000f121850 */
[----:B-1----:R-:W-:Y:S02]  /*48d0*/  VIADD R4, R6, 0xffffffdd ;  /* 0xffffffdd06047836 */ /* 0x002fe40000000000 */
[C---:B------:R-:W-:Y:S01]  /*48e0*/  IMAD R0, R2.reuse, 0x1f, RZ ;  /* 0x0000001f02007824 */ /* 0x040fe200078e02ff */
[----:B------:R1:W-:Y:S01]  /*48f0*/  LDGSTS.E [R20+0x8004], desc[UR16][R238.64], !P6 ;  /* 0x08004000ee147fae */ /* 0x0003e2000f121850 */
[C---:B---3--:R-:W-:Y:S02]  /*4900*/  IMAD R10, R2.reuse, 0x1e, RZ ;  /* 0x0000001e020a7824 */ /* 0x048fe400078e02ff */
[----:B------:R-:W-:Y:S01]  /*4910*/  IMAD.SHL.U32 R6, R2, 0x20, RZ ;  /* 0x0000002002067824 */ /* 0x000fe200078e00ff */
[----:B------:R3:W-:Y:S01]  /*4920*/  LDGSTS.E [R20+0xc004], desc[UR16][R12.64], !P6 ;  /* 0x0c0040000c147fae */ /* 0x0007e2000f121850 */
[----:B------:R-:W-:Y:S02]  /*4930*/  ISETP.GE.U32.AND P6, PT, R4, 0x7fffffbe, PT ;  /* 0x7fffffbe0400780c */ /* 0x000fe40003fc6070 */
[----:B--2---:R-:W-:Y:S01]  /*4940*/  IADD3 R4, R15, -0x24, RZ ;  /* 0xffffffdc0f047810 */ /* 0x004fe20007ffe0ff */
[----:B------:R-:W-:Y:S04]  /*4950*/  STL [R1+0x604], R10 ;  /* 0x0006040a01007387 */ /* 0x000fe80000100800 */
[----:B------:R4:W-:Y:S04]  /*4960*/  STL.64 [R1+0x1c8], R244 ;  /* 0x0001c8f401007387 */ /* 0x0009e80000100a00 */
[----:B------:R2:W-:Y:S04]  /*4970*/  STL.64 [R1+0x1d8], R240 ;  /* 0x0001d8f001007387 */ /* 0x0005e80000100a00 */
[----:B------:R1:W-:Y:S04]  /*4980*/  STL.64 [R1+0x1e8], R238 ;  /* 0x0001e8ee01007387 */ /* 0x0003e80000100a00 */
[----:B------:R3:W-:Y:S01]  /*4990*/  STL.64 [R1+0x1f8], R12 ;  /* 0x0001f80c01007387 */ /* 0x0007e20000100a00 */
[----:B----4-:R-:W4:Y:S01]  /*49a0*/  LDC R245, c[0x0][0x230] ;  /* 0x00008c00fff57b82 */ /* 0x010f220000000800 */
[----:B--2---:R-:W-:-:S02]  /*49b0*/  IMAD.WIDE R240, R10, 0x4, R22 ;  /* 0x000000040af07825 */ /* 0x004fc400078e0216 */
[----:B------:R-:W-:Y:S02]  /*49c0*/  STL [R1+0x600], R0 ;  /* 0x0006000001007387 */ /* 0x000fe40000100800 */
[C---:B-1----:R-:W-:Y:S02]  /*49d0*/  IMAD.WIDE R238, R10.reuse, 0x4, R24 ;  /* 0x000000040aee7825 */ /* 0x042fe400078e0218 */
[----:B------:R1:W-:Y:S01]  /*49e0*/  STL.64 [R1+0x208], R240 ;  /* 0x000208f001007387 */ /* 0x0003e20000100a00 */
[----:B------:R-:W2:Y:S01]  /*49f0*/  LDC R244, c[0x0][0x230] ;  /* 0x00008c00fff47b82 */ /* 0x000ea20000000800 */
[C---:B---3--:R-:W-:Y:S02]  /*4a00*/  IMAD.WIDE R12, R10.reuse, 0x4, R84 ;  /* 0x000000040a0c7825 */ /* 0x048fe400078e0254 */
[----:B------:R1:W-:Y:S02]  /*4a10*/  LDGSTS.E [R20+0x8], desc[UR16][R240.64], !P5 ;  /* 0x00008000f0147fae */ /* 0x0003e4000e921850 */
[----:B------:R-:W-:-:S02]  /*4a20*/  IMAD.WIDE R10, R10, 0x4, R86 ;  /* 0x000000040a0a7825 */ /* 0x000fc400078e0256 */
[----:B------:R3:W-:Y:S04]  /*4a30*/  STL.64 [R1+0x218], R238 ;  /* 0x000218ee01007387 */ /* 0x0007e80000100a00 */
[----:B------:R3:W-:Y:S01]  /*4a40*/  LDGSTS.E [R20+0x4008], desc[UR16][R238.64], !P5 ;  /* 0x04008000ee147fae */ /* 0x0007e2000e921850 */
[----:B-1----:R-:W-:-:S03]  /*4a50*/  IMAD.WIDE R240, R0, 0x4, R22 ;  /* 0x0000000400f07825 */ /* 0x002fc600078e0216 */
[----:B------:R1:W-:Y:S01]  /*4a60*/  STL.64 [R1+0x228], R12 ;  /* 0x0002280c01007387 */ /* 0x0003e20000100a00 */
[----:B------:R-:W-:-:S03]  /*4a70*/  IMAD.WIDE R22, R6, 0x4, R22 ;  /* 0x0000000406167825 */ /* 0x000fc600078e0216 */
[----:B------:R1:W-:Y:S01]  /*4a80*/  LDGSTS.E [R20+0x8008], desc[UR16][R12.64], !P5 ;  /* 0x080080000c147fae */ /* 0x0003e2000e921850 */
[----:B---3--:R-:W-:-:S03]  /*4a90*/  IMAD.WIDE R238, R0, 0x4, R24 ;  /* 0x0000000400ee7825 */ /* 0x008fc600078e0218 */
[----:B------:R3:W-:Y:S01]  /*4aa0*/  STL.64 [R1+0x238], R10 ;  /* 0x0002380a01007387 */ /* 0x0007e20000100a00 */
[----:B------:R-:W-:-:S03]  /*4ab0*/  IMAD.WIDE R24, R6, 0x4, R24 ;  /* 0x0000000406187825 */ /* 0x000fc600078e0218 */
[----:B------:R3:W-:Y:S01]  /*4ac0*/  LDGSTS.E [R20+0xc008], desc[UR16][R10.64], !P5 ;  /* 0x0c0080000a147fae */ /* 0x0007e2000e921850 */
[----:B------:R-:W-:Y:S01]  /*4ad0*/  ISETP.GE.U32.AND P5, PT, R4, 0x7fffffbd, PT ;  /* 0x7fffffbd0400780c */ /* 0x000fe20003fa6070 */
[----:B------:R-:W-:Y:S02]  /*4ae0*/  VIADD R4, R21, 0xffffffdb ;  /* 0xffffffdb15047836 */ /* 0x000fe40000000000 */
[----:B------:R2:W-:Y:S01]  /*4af0*/  LDGSTS.E [R20+0xc], desc[UR16][R240.64], !P3 ;  /* 0x0000c000f0147fae */ /* 0x0005e2000d921850 */
[----:B-1----:R-:W-:-:S03]  /*4b00*/  IMAD.WIDE R12, R0, 0x4, R84 ;  /* 0x00000004000c7825 */ /* 0x002fc600078e0254 */
[----:B------:R1:W-:Y:S01]  /*4b10*/  LDGSTS.E [R20+0x400c], desc[UR16][R238.64], !P3 ;  /* 0x0400c000ee147fae */ /* 0x0003e2000d921850 */
[----:B------:R-:W-:Y:S02]  /*4b20*/  VIADD R21, R249, UR12 ;  /* 0x0000000cf9157c36 */ /* 0x000fe40008000000 */
[----:B----4-:R-:W-:Y:S01]  /*4b30*/  VIADD R15, R245, 0xffffffda ;  /* 0xffffffdaf50f7836 */ /* 0x010fe20000000000 */
[----:B------:R4:W-:Y:S01]  /*4b40*/  LDGSTS.E [R20+0x800c], desc[UR16][R12.64], !P3 ;  /* 0x0800c0000c147fae */ /* 0x0009e2000d921850 */
[----:B---3--:R-:W-:Y:S01]  /*4b50*/  IMAD.WIDE R10, R0, 0x4, R86 ;  /* 0x00000004000a7825 */ /* 0x008fe200078e0256 */
[----:B------:R-:W-:Y:S01]  /*4b60*/  LOP3.LUT R0, R249, 0x40, RZ, 0x3c, !PT ;  /* 0x00000040f9007812 */ /* 0x000fe200078e3cff */
[----:B------:R-:W3:Y:S01]  /*4b70*/  LDC R245, c[0x0][0x230] ;  /* 0x00008c00fff57b82 */ /* 0x000ee20000000800 */
[----:B------:R2:W-:Y:S04]  /*4b80*/  STL.64 [R1+0x250], R240 ;  /* 0x000250f001007387 */ /* 0x0005e80000100a00 */
[----:B------:R4:W-:Y:S01]  /*4b90*/  LDGSTS.E [R20+0xc00c], desc[UR16][R10.64], !P3 ;  /* 0x0c00c0000a147fae */ /* 0x0009e2000d921850 */
[----:B------:R-:W-:-:S02]  /*4ba0*/  ISETP.GE.U32.AND P3, PT, R4, 0x7fffffbc, PT ;  /* 0x7fffffbc0400780c */ /* 0x000fc40003f66070 */
[----:B------:R-:W-:Y:S01]  /*4bb0*/  IADD3 R4, R0, UR12, RZ ;  /* 0x0000000c00047c10 */ /* 0x000fe2000fffe0ff */
[----:B------:R-:W0:Y:S04]  /*4bc0*/  LDGDEPBAR ;  /* 0x00000000000079af */ /* 0x000e280000000000 */
[----:B------:R-:W-:Y:S01]  /*4bd0*/  LDGSTS.E [R21+0x50000], desc[UR16][R232.64], P4 ;  /* 0x50000000e8157fae */ /* 0x000fe2000a121850 */
[----:B--2---:R-:W-:-:S03]  /*4be0*/  IMAD.WIDE R240, R6, 0x4, R176 ;  /* 0x0000000406f07825 */ /* 0x004fc600078e02b0 */
[----:B------:R-:W-:Y:S04]  /*4bf0*/  LDGSTS.E [R21+0x50400], desc[UR16][R234.64], P4 ;  /* 0x50400000ea157fae */ /* 0x000fe8000a121850 */
        /* <DEDUP_REMOVED lines=29> */
[----:B------:R-:W-:Y:S01]  /*4dd0*/  LDGSTS.E [R4+0x53e00], desc[UR16][R56.64], P4 ;  /* 0x53e0000038047fae */ /* 0x000fe2000a121850 */
[----:B------:R-:W-:Y:S01]  /*4de0*/  ISETP.GE.U32.AND P4, PT, R15, 0x7fffffbb, PT ;  /* 0x7fffffbb0f00780c */ /* 0x000fe20003f86070 */
[----:B------:R-:W-:-:S02]  /*4df0*/  VIADD R15, R244, 0xffffffd9 ;  /* 0xffffffd9f40f7836 */ /* 0x000fc40000000000 */
[----:B------:R-:W0:Y:S01]  /*4e00*/  LDGDEPBAR ;  /* 0x00000000000079af */ /* 0x000e220000000000 */
[----:B------:R-:W-:Y:S06]  /*4e10*/  BAR.SYNC.DEFER_BLOCKING 0x0 ;  /* 0x0000000000007b1d */ /* 0x000fec0000010000 */
[----:B------:R1:W-:Y:S04]  /*4e20*/  STL.64 [R1+0x260], R238 ;  /* 0x000260ee01007387 */ /* 0x0003e80000100a00 */
[----:B------:R4:W-:Y:S04]  /*4e30*/  STL.64 [R1+0x270], R12 ;  /* 0x0002700c01007387 */ /* 0x0009e80000100a00 */
[----:B------:R2:W-:Y:S04]  /*4e40*/  STL.64 [R1+0x280], R10 ;  /* 0x0002800a01007387 */ /* 0x0005e80000100a00 */
[----:B------:R-:W-:Y:S01]  /*4e50*/  STL [R1+0xb34], R0 ;  /* 0x000b340001007387 */ /* 0x000fe20000100800 */
[----:B-1----:R-:W-:-:S03]  /*4e60*/  IMAD.WIDE R238, R6, 0x4, R180 ;  /* 0x0000000406ee7825 */ /* 0x002fc600078e02b4 */
[----:B------:R1:W-:Y:S01]  /*4e70*/  STL.64 [R1+0x308], R22 ;  /* 0x0003081601007387 */ /* 0x0003e20000100a00 */
[----:B----4-:R-:W-:-:S03]  /*4e80*/  IMAD.WIDE R12, R6, 0x4, R84 ;  /* 0x00000004060c7825 */ /* 0x010fc600078e0254 */
[----:B------:R-:W-:Y:S01]  /*4e90*/  @!PT LDS RZ, [RZ] ;  /* 0x00000000fffff984 */ /* 0x000fe20000000800 */
[----:B------:R-:W-:Y:S01]  /*4ea0*/  @!PT LDS RZ, [RZ] ;  /* 0x00000000fffff984 */ /* 0x000fe20000000800 */
[----:B------:R-:W-:Y:S01]  /*4eb0*/  @!PT LDS RZ, [RZ] ;  /* 0x00000000fffff984 */ /* 0x000fe20000000800 */
[----:B------:R1:W-:Y:S01]  /*4ec0*/  LDGSTS.E [R7+0x10000], desc[UR16][R22.64], !P2 ;  /* 0x1000000016077fae */ /* 0x0003e2000d121850 */
[----:B--2---:R-:W-:-:S03]  /*4ed0*/  IMAD.WIDE R10, R6, 0x4, R86 ;  /* 0x00000004060a7825 */ /* 0x004fc600078e0256 */
[----:B------:R2:W-:Y:S01]  /*4ee0*/  STL.64 [R1+0x300], R24 ;  /* 0x0003001801007387 */ /* 0x0005e20000100a00 */
[----:B------:R-:W-:-:S03]  /*4ef0*/  IMAD.WIDE R84, R6, 0x4, R88 ;  /* 0x0000000406547825 */ /* 0x000fc600078e0258 */
[----:B------:R2:W-:Y:S01]  /*4f00*/  LDGSTS.E [R7+0x14000], desc[UR16][R24.64], !P2 ;  /* 0x1400000018077fae */ /* 0x0005e2000d121850 */
[----:B------:R-:W-:-:S03]  /*4f10*/  IMAD.WIDE R86, R6, 0x4, R104 ;  /* 0x0000000406567825 */ /* 0x000fc600078e0268 */
[----:B------:R4:W-:Y:S01]  /*4f20*/  STL.64 [R1+0x2f8], R12 ;  /* 0x0002f80c01007387 */ /* 0x0009e20000100a00 */
[----:B-1----:R-:W1:Y:S03]  /*4f30*/  LDC R23, c[0x0][0x230] ;  /* 0x00008c00ff177b82 */ /* 0x002e660000000800 */
[----:B------:R4:W-:Y:S01]  /*4f40*/  LDGSTS.E [R7+0x18000], desc[UR16][R12.64], !P2 ;  /* 0x180000000c077fae */ /* 0x0009e2000d121850 */
[----:B--2---:R-:W-:-:S03]  /*4f50*/  IMAD.WIDE R24, R6, 0x4, R90 ;  /* 0x0000000406187825 */ /* 0x004fc600078e025a */
[----:B------:R2:W-:Y:S01]  /*4f60*/  STL.64 [R1+0x2f0], R10 ;  /* 0x0002f00a01007387 */ /* 0x0005e20000100a00 */
[----:B------:R-:W1:Y:S03]  /*4f70*/  LDC R22, c[0x0][0x230] ;  /* 0x00008c00ff167b82 */ /* 0x000e660000000800 */
[----:B------:R2:W-:Y:S01]  /*4f80*/  LDGSTS.E [R7+0x1c000], desc[UR16][R10.64], !P2 ;  /* 0x1c0000000a077fae */ /* 0x0005e2000d121850 */
[----:B------:R-:W-:Y:S01]  /*4f90*/  ISETP.GE.U32.AND P2, PT, R15, 0x7fffffba, PT ;  /* 0x7fffffba0f00780c */ /* 0x000fe20003f46070 */
[----:B------:R-:W-:Y:S02]  /*4fa0*/  VIADD R15, R248, 0xffffffd8 ;  /* 0xffffffd8f80f7836 */ /* 0x000fe40000000000 */
[C---:B----4-:R-:W-:Y:S01]  /*4fb0*/  IMAD.WIDE R12, R6.reuse, 0x4, R92 ;  /* 0x00000004060c7825 */ /* 0x050fe200078e025c */
[----:B------:R4:W-:Y:S04]  /*4fc0*/  STL.64 [R1+0x2e8], R84 ;  /* 0x0002e85401007387 */ /* 0x0009e80000100a00 */
[----:B------:R4:W-:Y:S01]  /*4fd0*/  LDGSTS.E [R7+0x10004], desc[UR16][R84.64], !P0 ;  /* 0x1000400054077fae */ /* 0x0009e2000c121850 */
[----:B--2---:R-:W-:-:S03]  /*4fe0*/  IMAD.WIDE R10, R6, 0x4, R94 ;  /* 0x00000004060a7825 */ /* 0x004fc600078e025e */
[----:B------:R2:W-:Y:S04]  /*4ff0*/  STL.64 [R1+0x2e0], R24 ;  /* 0x0002e01801007387 */ /* 0x0005e80000100a00 */
[----:B------:R2:W-:Y:S01]  /*5000*/  LDGSTS.E [R7+0x14004], desc[UR16][R24.64], !P0 ;  /* 0x1400400018077fae */ /* 0x0005e2000c121850 */
[----:B----4-:R-:W-:-:S03]  /*5010*/  IMAD.WIDE R84, R6, 0x4, R96 ;  /* 0x0000000406547825 */ /* 0x010fc600078e0260 */
[----:B------:R4:W-:Y:S04]  /*5020*/  STL.64 [R1+0x2d8], R12 ;  /* 0x0002d80c01007387 */ /* 0x0009e80000100a00 */
[----:B------:R4:W-:Y:S01]  /*5030*/  LDGSTS.E [R7+0x18004], desc[UR16][R12.64], !P0 ;  /* 0x180040000c077fae */ /* 0x0009e2000c121850 */
[----:B--2---:R-:W-:-:S03]  /*5040*/  IMAD.WIDE R24, R6, 0x4, R98 ;  /* 0x0000000406187825 */ /* 0x004fc600078e0262 */
[----:B------:R2:W-:Y:S04]  /*5050*/  STL.64 [R1+0x2d0], R10 ;  /* 0x0002d00a01007387 */ /* 0x0005e80000100a00 */
[----:B------:R2:W-:Y:S01]  /*5060*/  LDGSTS.E [R7+0x1c004], desc[UR16][R10.64], !P0 ;  /* 0x1c0040000a077fae */ /* 0x0005e2000c121850 */
[----:B------:R-:W-:Y:S01]  /*5070*/  ISETP.GE.U32.AND P0, PT, R15, 0x7fffffb9, PT ;  /* 0x7fffffb90f00780c */ /* 0x000fe20003f06070 */
[----:B---3--:R-:W-:Y:S02]  /*5080*/  VIADD R15, R245, 0xffffffd7 ;  /* 0xffffffd7f50f7836 */ /* 0x008fe40000000000 */
[C---:B----4-:R-:W-:Y:S01]  /*5090*/  IMAD.WIDE R12, R6.reuse, 0x4, R100 ;  /* 0x00000004060c7825 */ /* 0x050fe200078e0264 */
[----:B------:R3:W-:Y:S04]  /*50a0*/  STL.64 [R1+0x2c8], R84 ;  /* 0x0002c85401007387 */ /* 0x0007e80000100a00 */
[----:B------:R3:W-:Y:S01]  /*50b0*/  LDGSTS.E [R7+0x10008], desc[UR16][R84.64], !P6 ;  /* 0x1000800054077fae */ /* 0x0007e2000f121850 */
[----:B--2---:R-:W-:-:S03]  /*50c0*/  IMAD.WIDE R10, R6, 0x4, R102 ;  /* 0x00000004060a7825 */ /* 0x004fc600078e0266 */
[----:B------:R2:W-:Y:S04]  /*50d0*/  STL.64 [R1+0x2c0], R24 ;  /* 0x0002c01801007387 */ /* 0x0005e80000100a00 */
[----:B------:R2:W-:Y:S04]  /*50e0*/  LDGSTS.E [R7+0x14008], desc[UR16][R24.64], !P6 ;  /* 0x1400800018077fae */ /* 0x0005e8000f121850 */
[----:B------:R4:W-:Y:S01]  /*50f0*/  STL.64 [R1+0x2b8], R12 ;  /* 0x0002b80c01007387 */ /* 0x0009e20000100a00 */
[----:B---3--:R-:W-:-:S03]  /*5100*/  IMAD.WIDE R84, R6, 0x4, R106 ;  /* 0x0000000406547825 */ /* 0x008fc600078e026a */
[----:B------:R4:W-:Y:S04]  /*5110*/  LDGSTS.E [R7+0x18008], desc[UR16][R12.64], !P6 ;  /* 0x180080000c077fae */ /* 0x0009e8000f121850 */
[----:B------:R3:W-:Y:S01]  /*5120*/  STL.64 [R1+0x2b0], R10 ;  /* 0x0002b00a01007387 */ /* 0x0007e20000100a00 */
[----:B--2---:R-:W2:Y:S03]  /*5130*/  LDC R24, c[0x0][0x230] ;  /* 0x00008c00ff187b82 */ /* 0x004ea60000000800 */
[----:B------:R3:W-:Y:S01]  /*5140*/  LDGSTS.E [R7+0x1c008], desc[UR16][R10.64], !P6 ;  /* 0x1c0080000a077fae */ /* 0x0007e2000f121850 */
[----:B------:R-:W-:Y:S01]  /*5150*/  ISETP.GE.U32.AND P6, PT, R15, 0x7fffffb8, PT ;  /* 0x7fffffb80f00780c */ /* 0x000fe20003fc6070 */
[----:B-1----:R-:W-:-:S02]  /*5160*/  VIADD R15, R23, 0xffffffd6 ;  /* 0xffffffd6170f7836 */ /* 0x002fc40000000000 */
[C---:B----4-:R-:W-:Y:S01]  /*5170*/  IMAD.WIDE R12, R6.reuse, 0x4, R108 ;  /* 0x00000004060c7825 */ /* 0x050fe200078e026c */
[----:B------:R1:W-:Y:S01]  /*5180*/  STL.64 [R1+0x2a8], R86 ;  /* 0x0002a85601007387 */ /* 0x0003e20000100a00 */
[----:B------:R-:W4:Y:S03]  /*5190*/  LDC R23, c[0x0][0x230] ;  /* 0x00008c00ff177b82 */ /* 0x000f260000000800 */
[----:B------:R1:W-:Y:S01]  /*51a0*/  LDGSTS.E [R7+0x1000c], desc[UR16][R86.64], !P5 ;  /* 0x1000c00056077fae */ /* 0x0003e2000e921850 */
[----:B---3--:R-:W-:-:S03]  /*51b0*/  IMAD.WIDE R10, R6, 0x4, R110 ;  /* 0x00000004060a7825 */ /* 0x008fc600078e026e */
[----:B------:R3:W-:Y:S01]  /*51c0*/  STL.64 [R1+0x2a0], R84 ;  /* 0x0002a05401007387 */ /* 0x0007e20000100a00 */
[----:B------:R-:W4:Y:S03]  /*51d0*/  LDC R25, c[0x0][0x230] ;  /* 0x00008c00ff197b82 */ /* 0x000f260000000800 */
[----:B------:R3:W-:Y:S01]  /*51e0*/  LDGSTS.E [R7+0x1400c], desc[UR16][R84.64], !P5 ;  /* 0x1400c00054077fae */ /* 0x0007e2000e921850 */
[----:B-1----:R-:W-:-:S03]  /*51f0*/  IMAD.WIDE R86, R6, 0x4, R112 ;  /* 0x0000000406567825 */ /* 0x002fc600078e0270 */
[----:B------:R1:W-:Y:S04]  /*5200*/  STL.64 [R1+0x298], R12 ;  /* 0x0002980c01007387 */ /* 0x0003e80000100a00 */
[----:B------:R1:W-:Y:S01]  /*5210*/  LDGSTS.E [R7+0x1800c], desc[UR16][R12.64], !P5 ;  /* 0x1800c0000c077fae */ /* 0x0003e2000e921850 */
[----:B---3--:R-:W-:-:S03]  /*5220*/  IMAD.WIDE R84, R6, 0x4, R114 ;  /* 0x0000000406547825 */ /* 0x008fc600078e0272 */
[----:B------:R3:W-:Y:S04]  /*5230*/  STL.64 [R1+0x290], R10 ;  /* 0x0002900a01007387 */ /* 0x0007e80000100a00 */
[----:B------:R3:W-:Y:S01]  /*5240*/  LDGSTS.E [R7+0x1c00c], desc[UR16][R10.64], !P5 ;  /* 0x1c00c0000a077fae */ /* 0x0007e2000e921850 */
[----:B------:R-:W-:Y:S02]  /*5250*/  ISETP.GE.U32.AND P5, PT, R15, 0x7fffffb7, PT ;  /* 0x7fffffb70f00780c */ /* 0x000fe40003fa6070 */
[----:B------:R-:W-:Y:S01]  /*5260*/  IADD3 R15, R22, -0x2b, RZ ;  /* 0xffffffd5160f7810 */ /* 0x000fe20007ffe0ff */
[C---:B-1----:R-:W-:Y:S01]  /*5270*/  IMAD.WIDE R12, R6.reuse, 0x4, R116 ;  /* 0x00000004060c7825 */ /* 0x042fe200078e0274 */
[----:B------:R1:W-:Y:S01]  /*5280*/  STL.64 [R1+0x288], R86 ;  /* 0x0002885601007387 */ /* 0x0003e20000100a00 */
[----:B------:R-:W4:Y:S03]  /*5290*/  LDC R22, c[0x0][0x230] ;  /* 0x00008c00ff167b82 */ /* 0x000f260000000800 */
[----:B------:R1:W-:Y:S01]  /*52a0*/  LDGSTS.E [R8+0x10000], desc[UR16][R86.64], !P3 ;  /* 0x1000000056087fae */ /* 0x0003e2000d921850 */
[----:B---3--:R-:W-:-:S03]  /*52b0*/  IMAD.WIDE R10, R6, 0x4, R118 ;  /* 0x00000004060a7825 */ /* 0x008fc600078e0276 */
        /* <DEDUP_REMOVED lines=8> */
[----:B------:R-:W-:Y:S01]  /*5340*/  ISETP.GE.U32.AND P3, PT, R15, 0x7fffffb6, PT ;  /* 0x7fffffb60f00780c */ /* 0x000fe20003f66070 */
[----:B--2---:R-:W-:Y:S02]  /*5350*/  VIADD R15, R24, 0xffffffd4 ;  /* 0xffffffd4180f7836 */ /* 0x004fe40000000000 */
[C---:B-1----:R-:W-:Y:S01]  /*5360*/  IMAD.WIDE R12, R6.reuse, 0x4, R124 ;  /* 0x00000004060c7825 */ /* 0x042fe200078e027c */
[----:B------:R1:W-:Y:S01]  /*5370*/  STL.64 [R1+0x248], R86 ;  /* 0x0002485601007387 */ /* 0x0003e20000100a00 */
[----:B------:R-:W2:Y:S03]  /*5380*/  LDC R24, c[0x0][0x230] ;  /* 0x00008c00ff187b82 */ /* 0x000ea60000000800 */
        /* <DEDUP_REMOVED lines=11> */
[----:B----4-:R-:W-:Y:S02]  /*5440*/  VIADD R15, R23, 0xffffffd3 ;  /* 0xffffffd3170f7836 */ /* 0x010fe40000000000 */
        /* <DEDUP_REMOVED lines=14> */
[C---:B------:R-:W-:Y:S02]  /*5530*/  IMAD.WIDE R248, R6.reuse, 0x4, R210 ;  /* 0x0000000406f87825 */ /* 0x040fe400078e02d2 */
[----:B------:R2:W-:Y:S02]  /*5540*/  STL.64 [R1+0x1d0], R86 ;  /* 0x0001d05601007387 */ /* 0x0005e40000100a00 */
[----:B-1----:R-:W-:-:S02]  /*5550*/  IMAD.WIDE R12, R6, 0x4, R142 ;  /* 0x00000004060c7825 */ /* 0x002fc400078e028e */
[----:B------:R2:W-:Y:S02]  /*5560*/  LDGSTS.E [R8+0x1000c], desc[UR16][R86.64], !P0 ;  /* 0x1000c00056087fae */ /* 0x0005e4000c121850 */
[C---:B------:R-:W-:Y:S02]  /*5570*/  IMAD.WIDE R244, R6.reuse, 0x4, R224 ;  /* 0x0000000406f47825 */ /* 0x040fe400078e02e0 */
[----:B------:R1:W-:Y:S02]  /*5580*/  STL.64 [R1+0x1c0], R84 ;  /* 0x0001c05401007387 */ /* 0x0003e40000100a00 */
[----:B---3--:R-:W-:Y:S02]  /*5590*/  IMAD.WIDE R10, R6, 0x4, R144 ;  /* 0x00000004060a7825 */ /* 0x008fe400078e0290 */
[----:B------:R1:W-:Y:S02]  /*55a0*/  LDGSTS.E [R8+0x1400c], desc[UR16][R84.64], !P0 ;  /* 0x1400c00054087fae */ /* 0x0003e4000c121850 */
[----:B------:R-:W-:-:S02]  /*55b0*/  VIADD R15, R22, 0xffffffd2 ;  /* 0xffffffd2160f7836 */ /* 0x000fc40000000000 */
[C---:B--2---:R-:W-:Y:S01]  /*55c0*/  IMAD.WIDE R86, R6.reuse, 0x4, R146 ;  /* 0x0000000406567825 */ /* 0x044fe200078e0292 */
[----:B------:R2:W-:Y:S01]  /*55d0*/  STL.64 [R1+0x1b0], R12 ;  /* 0x0001b00c01007387 */ /* 0x0005e20000100a00 */
[----:B------:R-:W3:Y:S03]  /*55e0*/  LDC R22, c[0x0][0x230] ;  /* 0x00008c00ff167b82 */ /* 0x000ee60000000800 */
[----:B------:R2:W-:Y:S01]  /*55f0*/  LDGSTS.E [R8+0x1800c], desc[UR16][R12.64], !P0 ;  /* 0x1800c0000c087fae */ /* 0x0005e2000c121850 */
[----:B-1----:R-:W-:-:S03]  /*5600*/  IMAD.WIDE R84, R6, 0x4, R148 ;  /* 0x0000000406547825 */ /* 0x002fc600078e0294 */
[----:B------:R1:W-:Y:S04]  /*5610*/  STL.64 [R1+0x1a0], R10 ;  /* 0x0001a00a01007387 */ /* 0x0003e80000100a00 */
[----:B------:R1:W-:Y:S01]  /*5620*/  LDGSTS.E [R8+0x1c00c], desc[UR16][R10.64], !P0 ;  /* 0x1c00c0000a087fae */ /* 0x0003e2000c121850 */
[C---:B------:R-:W-:Y:S01]  /*5630*/  IMAD.WIDE R210, R6.reuse, 0x4, R230 ;  /* 0x0000000406d27825 */ /* 0x040fe200078e02e6 */
[----:B------:R-:W-:Y:S02]  /*5640*/  ISETP.GE.U32.AND P0, PT, R15, 0x7fffffb3, PT ;  /* 0x7fffffb30f00780c */ /* 0x000fe40003f06070 */
[----:B------:R4:W-:Y:S01]  /*5650*/  STL.64 [R1+0x190], R86 ;  /* 0x0001905601007387 */ /* 0x0009e20000100a00 */
[----:B--2---:R-:W-:-:S03]  /*5660*/  IMAD.WIDE R12, R6, 0x4, R150 ;  /* 0x00000004060c7825 */ /* 0x004fc600078e0296 */
[----:B------:R4:W-:Y:S01]  /*5670*/  LDGSTS.E [R5+0x10000], desc[UR16][R86.64], !P6 ;  /* 0x1000000056057fae */ /* 0x0009e2000f121850 */
[----:B------:R-:W-:Y:S02]  /*5680*/  VIADD R15, R24, 0xffffffd1 ;  /* 0xffffffd1180f7836 */ /* 0x000fe40000000000 */
[----:B------:R-:W2:Y:S01]  /*5690*/  LDC R24, c[0x0][0x230] ;  /* 0x00008c00ff187b82 */ /* 0x000ea20000000800 */
[C---:B-1----:R-:W-:Y:S01]  /*56a0*/  IMAD.WIDE R10, R6.reuse, 0x4, R152 ;  /* 0x00000004060a7825 */ /* 0x042fe200078e0298 */
[----:B------:R1:W-:Y:S04]  /*56b0*/  STL.64 [R1+0x180], R84 ;  /* 0x0001805401007387 */ /* 0x0003e80000100a00 */
[----:B------:R1:W-:Y:S01]  /*56c0*/  LDGSTS.E [R5+0x14000], desc[UR16][R84.64], !P6 ;  /* 0x1400000054057fae */ /* 0x0003e2000f121850 */
[----:B----4-:R-:W-:-:S03]  /*56d0*/  IMAD.WIDE R86, R6, 0x4, R154 ;  /* 0x0000000406567825 */ /* 0x010fc600078e029a */
[----:B------:R4:W-:Y:S04]  /*56e0*/  STL.64 [R1+0x170], R12 ;  /* 0x0001700c01007387 */ /* 0x0009e80000100a00 */
[----:B------:R4:W-:Y:S01]  /*56f0*/  LDGSTS.E [R5+0x18000], desc[UR16][R12.64], !P6 ;  /* 0x180000000c057fae */ /* 0x0009e2000f121850 */
[----:B-1----:R-:W-:-:S03]  /*5700*/  IMAD.WIDE R84, R6, 0x4, R156 ;  /* 0x0000000406547825 */ /* 0x002fc600078e029c */
[----:B------:R1:W-:Y:S04]  /*5710*/  STL.64 [R1+0x160], R10 ;  /* 0x0001600a01007387 */ /* 0x0003e80000100a00 */
[----:B------:R1:W-:Y:S01]  /*5720*/  LDGSTS.E [R5+0x1c000], desc[UR16][R10.64], !P6 ;  /* 0x1c0000000a057fae */ /* 0x0003e2000f121850 */
[----:B------:R-:W-:Y:S01]  /*5730*/  ISETP.GE.U32.AND P6, PT, R15, 0x7fffffb2, PT ;  /* 0x7fffffb20f00780c */ /* 0x000fe20003fc6070 */
[C---:B----4-:R-:W-:Y:S02]  /*5740*/  IMAD.WIDE R12, R6.reuse, 0x4, R158 ;  /* 0x00000004060c7825 */ /* 0x050fe400078e029e */
[----:B------:R4:W-:Y:S01]  /*5750*/  STL.64 [R1+0x150], R86 ;  /* 0x0001505601007387 */ /* 0x0009e20000100a00 */
[----:B------:R-:W-:Y:S02]  /*5760*/  IADD3 R15, R23, -0x30, RZ ;  /* 0xffffffd0170f7810 */ /* 0x000fe40007ffe0ff */
[----:B------:R-:W2:Y:S01]  /*5770*/  LDC R23, c[0x0][0x230] ;  /* 0x00008c00ff177b82 */ /* 0x000ea20000000800 */
[----:B------:R4:W-:Y:S01]  /*5780*/  LDGSTS.E [R5+0x10004], desc[UR16][R86.64], !P5 ;  /* 0x1000400056057fae */ /* 0x0009e2000e921850 */
[----:B-1----:R-:W-:-:S03]  /*5790*/  IMAD.WIDE R10, R6, 0x4, R160 ;  /* 0x00000004060a7825 */ /* 0x002fc600078e02a0 */
        /* <DEDUP_REMOVED lines=9> */
[----:B---3--:R-:W-:Y:S02]  /*5830*/  VIADD R15, R22, 0xffffffcf ;  /* 0xffffffcf160f7836 */ /* 0x008fe40000000000 */
[C---:B----4-:R-:W-:Y:S01]  /*5840*/  IMAD.WIDE R12, R6.reuse, 0x4, R168 ;  /* 0x00000004060c7825 */ /* 0x050fe200078e02a8 */
[----:B------:R-:W-:Y:S01]  /*5850*/  STL.64 [R1+0x110], R86 ;  /* 0x0001105601007387 */ /* 0x000fe20000100a00 */
[----:B------:R-:W3:Y:S03]  /*5860*/  LDC R22, c[0x0][0x230] ;  /* 0x00008c00ff167b82 */ /* 0x000ee60000000800 */
[----:B------:R-:W-:Y:S01]  /*5870*/  LDGSTS.E [R5+0x10008], desc[UR16][R86.64], !P3 ;  /* 0x1000800056057fae */ /* 0x000fe2000d921850 */
[----:B-1----:R-:W-:-:S03]  /*5880*/  IMAD.WIDE R10, R6, 0x4, R170 ;  /* 0x00000004060a7825 */ /* 0x002fc600078e02aa */
[----:B------:R1:W-:Y:S04]  /*5890*/  STL.64 [R1+0x100], R84 ;  /* 0x0001005401007387 */ /* 0x0003e80000100a00 */
[----:B------:R1:W-:Y:S04]  /*58a0*/  LDGSTS.E [R5+0x14008], desc[UR16][R84.64], !P3 ;  /* 0x1400800054057fae */ /* 0x0003e8000d921850 */
[----:B------:R4:W-:Y:S04]  /*58b0*/  STL.64 [R1+0xf0], R12 ;  /* 0x0000f00c01007387 */ /* 0x0009e80000100a00 */
[----:B------:R4:W-:Y:S04]  /*58c0*/  LDGSTS.E [R5+0x18008], desc[UR16][R12.64], !P3 ;  /* 0x180080000c057fae */ /* 0x0009e8000d921850 */
[----:B------:R4:W-:Y:S01]  /*58d0*/  STL.64 [R1+0x50], R10 ;  /* 0x0000500a01007387 */ /* 0x0009e20000100a00 */
[----:B------:R-:W-:Y:S01]  /*58e0*/  IMAD.WIDE R212, R6, 0x4, R212 ;  /* 0x0000000406d47825 */ /* 0x000fe200078e02d4 */
[----:B-1----:R-:W1:Y:S02]  /*58f0*/  LDC R84, c[0x0][0x230] ;  /* 0x00008c00ff547b82 */ /* 0x002e640000000800 */
[----:B------:R3:W-:Y:S01]  /*5900*/  LDGSTS.E [R5+0x1c008], desc[UR16][R10.64], !P3 ;  /* 0x1c0080000a057fae */ /* 0x0007e2000d921850 */
[----:B------:R-:W-:Y:S01]  /*5910*/  ISETP.GE.U32.AND P3, PT, R15, 0x7fffffb0, PT ;  /* 0x7fffffb00f00780c */ /* 0x000fe20003f66070 */
[----:B--2---:R-:W-:-:S02]  /*5920*/  VIADD R15, R24, 0xffffffce ;  /* 0xffffffce180f7836 */ /* 0x004fc40000000000 */
[C---:B----4-:R-:W-:Y:S02]  /*5930*/  IMAD.WIDE R12, R6.reuse, 0x4, R178 ;  /* 0x00000004060c7825 */ /* 0x050fe400078e02b2 */
[----:B------:R-:W2:Y:S02]  /*5940*/  LDC R24, c[0x0][0x230] ;  /* 0x00008c00ff187b82 */ /* 0x000ea40000000800 */
[----:B---3--:R-:W-:-:S05]  /*5950*/  IMAD.WIDE R10, R6, 0x4, R174 ;  /* 0x00000004060a7825 */ /* 0x008fca00078e02ae */
[----:B------:R3:W-:Y:S04]  /*5960*/  STL.64 [R1+0x40], R10 ;  /* 0x0000400a01007387 */ /* 0x0007e80000100a00 */
[----:B------:R-:W4:Y:S04]  /*5970*/  LDL.LU.64 R94, [R1+0x8] ;  /* 0x00000800015e7983 */ /* 0x000f280000300a00 */
[----:B------:R-:W2:Y:S04]  /*5980*/  LDL.LU.64 R108, [R1+0x18] ;  /* 0x00001800016c7983 */ /* 0x000ea80000300a00 */
[----:B------:R-:W2:Y:S04]  /*5990*/  LDL.LU.64 R92, [R1+0x28] ;  /* 0x00002800015c7983 */ /* 0x000ea80000300a00 */
[----:B------:R3:W-:Y:S04]  /*59a0*/  LDGSTS.E [R5+0x1000c], desc[UR16][R10.64], !P4 ;  /* 0x1000c0000a057fae */ /* 0x0007e8000e121850 */
[----:B------:R-:W2:Y:S04]  /*59b0*/  LDL.LU.64 R90, [R1+0x38] ;  /* 0x00003800015a7983 */ /* 0x000ea80000300a00 */
[----:B------:R-:W2:Y:S01]  /*59c0*/  LDL.LU.64 R88, [R1+0x48] ;  /* 0x0000480001587983 */ /* 0x000ea20000300a00 */
[----:B---3--:R-:W-:-:S03]  /*59d0*/  IMAD.WIDE R10, R6, 0x4, R184 ;  /* 0x00000004060a7825 */ /* 0x008fc600078e02b8 */
[----:B------:R-:W3:Y:S04]  /*59e0*/  LDL.LU.64 R86, [R1+0x58] ;  /* 0x0000580001567983 */ /* 0x000ee80000300a00 */
[----:B------:R-:W-:Y:S04]  /*59f0*/  STL.64 [R1+0xb80], R240 ;  /* 0x000b80f001007387 */ /* 0x000fe80000100a00 */
[----:B------:R-:W-:Y:S04]  /*5a00*/  STL.64 [R1+0xb88], R12 ;  /* 0x000b880c01007387 */ /* 0x000fe80000100a00 */
[----:B------:R-:W-:Y:S04]  /*5a10*/  STL.64 [R1+0xb90], R238 ;  /* 0x000b90ee01007387 */ /* 0x000fe80000100a00 */
[----:B------:R1:W-:Y:S04]  /*5a20*/  STL.64 [R1+0xb98], R10 ;  /* 0x000b980a01007387 */ /* 0x0003e80000100a00 */
[----:B------:R-:W3:Y:S04]  /*5a30*/  LDL.LU.64 R106, [R1+0x60] ;  /* 0x00006000016a7983 */ /* 0x000ee80000300a00 */
[----:B------:R-:W3:Y:S04]  /*5a40*/  LDL.LU.64 R104, [R1+0x68] ;  /* 0x0000680001687983 */ /* 0x000ee80000300a00 */
[----:B------:R-:W3:Y:S04]  /*5a50*/  LDL.LU.64 R102, [R1+0x70] ;  /* 0x0000700001667983 */ /* 0x000ee80000300a00 */
[----:B------:R-:W3:Y:S04]  /*5a60*/  LDL.LU.64 R100, [R1+0x78] ;  /* 0x0000780001647983 */ /* 0x000ee80000300a00 */
[----:B------:R-:W3:Y:S04]  /*5a70*/  LDL.LU.64 R98, [R1+0x80] ;  /* 0x0000800001627983 */ /* 0x000ee80000300a00 */
[----:B------:R-:W3:Y:S04]  /*5a80*/  LDL.LU.64 R96, [R1+0x88] ;  /* 0x0000880001607983 */ /* 0x000ee80000300a00 */
[----:B------:R-:W-:Y:S04]  /*5a90*/  LDGSTS.E [R5+0x1400c], desc[UR16][R240.64], !P4 ;  /* 0x1400c000f0057fae */ /* 0x000fe8000e121850 */
[----:B------:R-:W-:Y:S04]  /*5aa0*/  LDGSTS.E [R5+0x1800c], desc[UR16][R12.64], !P4 ;  /* 0x1800c0000c057fae */ /* 0x000fe8000e121850 */
[----:B------:R-:W-:Y:S04]  /*5ab0*/  LDGSTS.E [R5+0x1c00c], desc[UR16][R238.64], !P4 ;  /* 0x1c00c000ee057fae */ /* 0x000fe8000e121850 */
[----:B------:R1:W-:Y:S01]  /*5ac0*/  LDGSTS.E [R16+0x10000], desc[UR16][R10.64], !P2 ;  /* 0x100000000a107fae */ /* 0x0003e2000d121850 */
[----:B----4-:R-:W-:-:S04]  /*5ad0*/  IMAD.WIDE R176, R6, 0x4, R94 ;  /* 0x0000000406b07825 */ /* 0x010fc800078e025e */
[C---:B--2---:R-:W-:Y:S01]  /*5ae0*/  IMAD.WIDE R156, R6.reuse, 0x4, R108 ;  /* 0x00000004069c7825 */ /* 0x044fe200078e026c */
[----:B------:R-:W2:Y:S03]  /*5af0*/  LDL.LU.64 R94, [R1+0x90] ;  /* 0x00009000015e7983 */ /* 0x000ea60000300a00 */
[----:B------:R-:W-:-:S04]  /*5b00*/  IMAD.WIDE R180, R6, 0x4, R92 ;  /* 0x0000000406b47825 */ /* 0x000fc800078e025c */
[C---:B------:R-:W-:Y:S01]  /*5b10*/  IMAD.WIDE R178, R6.reuse, 0x4, R90 ;  /* 0x0000000406b27825 */ /* 0x040fe200078e025a */
[----:B------:R-:W4:Y:S03]  /*5b20*/  LDL.LU.64 R92, [R1+0x98] ;  /* 0x00009800015c7983 */ /* 0x000f260000300a00 */
[C---:B------:R-:W-:Y:S01]  /*5b30*/  IMAD.WIDE R174, R6.reuse, 0x4, R88 ;  /* 0x0000000406ae7825 */ /* 0x040fe200078e0258 */
[----:B------:R-:W4:Y:S03]  /*5b40*/  LDL.LU.64 R90, [R1+0xa0] ;  /* 0x0000a000015a7983 */ /* 0x000f260000300a00 */
[C---:B---3--:R-:W-:Y:S01]  /*5b50*/  IMAD.WIDE R144, R6.reuse, 0x4, R86 ;  /* 0x0000000406907825 */ /* 0x048fe200078e0256 */
[----:B------:R-:W3:Y:S04]  /*5b60*/  LDL.LU.64 R88, [R1+0xa8] ;  /* 0x0000a80001587983 */ /* 0x000ee80000300a00 */
[----:B------:R-:W3:Y:S04]  /*5b70*/  LDL.LU.64 R86, [R1+0xb8] ;  /* 0x0000b80001567983 */ /* 0x000ee80000300a00 */
[----:B------:R-:W3:Y:S01]  /*5b80*/  LDL.LU.64 R108, [R1+0xb0] ;  /* 0x0000b000016c7983 */ /* 0x000ee20000300a00 */
[----:B------:R-:W-:-:S04]  /*5b90*/  IMAD.WIDE R170, R6, 0x4, R106 ;  /* 0x0000000406aa7825 */ /* 0x000fc800078e026a */
[C---:B------:R-:W-:Y:S01]  /*5ba0*/  IMAD.WIDE R168, R6.reuse, 0x4, R104 ;  /* 0x0000000406a87825 */ /* 0x040fe200078e0268 */
[----:B------:R-:W1:Y:S03]  /*5bb0*/  LDL.LU.64 R106, [R1+0xc0] ;  /* 0x0000c000016a7983 */ /* 0x000e660000300a00 */
[C---:B------:R-:W-:Y:S01]  /*5bc0*/  IMAD.WIDE R164, R6.reuse, 0x4, R102 ;  /* 0x0000000406a47825 */ /* 0x040fe200078e0266 */
[----:B------:R-:W3:Y:S03]  /*5bd0*/  LDL.LU.64 R104, [R1+0xc8] ;  /* 0x0000c80001687983 */ /* 0x000ee60000300a00 */
[C---:B------:R-:W-:Y:S01]  /*5be0*/  IMAD.WIDE R140, R6.reuse, 0x4, R100 ;  /* 0x00000004068c7825 */ /* 0x040fe200078e0264 */
[----:B------:R-:W3:Y:S03]  /*5bf0*/  LDL.LU.64 R102, [R1+0xd0] ;  /* 0x0000d00001667983 */ /* 0x000ee60000300a00 */
[C---:B------:R-:W-:Y:S01]  /*5c00*/  IMAD.WIDE R162, R6.reuse, 0x4, R98 ;  /* 0x0000000406a27825 */ /* 0x040fe200078e0262 */
[----:B------:R-:W3:Y:S03]  /*5c10*/  LDL.LU.64 R100, [R1+0xd8] ;  /* 0x0000d80001647983 */ /* 0x000ee60000300a00 */
[----:B------:R-:W-:Y:S01]  /*5c20*/  IMAD.WIDE R124, R6, 0x4, R96 ;  /* 0x00000004067c7825 */ /* 0x000fe200078e0260 */
[----:B------:R-:W3:Y:S04]  /*5c30*/  LDL.LU.64 R98, [R1+0xe0] ;  /* 0x0000e00001627983 */ /* 0x000ee80000300a00 */
[----:B------:R-:W3:Y:S01]  /*5c40*/  LDL.LU.64 R96, [R1+0xe8] ;  /* 0x0000e80001607983 */ /* 0x000ee20000300a00 */
[----:B------:R-:W-:-:S03]  /*5c50*/  ISETP.GE.U32.AND P4, PT, R15, 0x7fffffaf, PT ;  /* 0x7fffffaf0f00780c */ /* 0x000fc60003f86070 */
[----:B------:R-:W-:Y:S01]  /*5c60*/  LDGSTS.E [R16+0x14000], desc[UR16][R248.64], !P2 ;  /* 0x14000000f8107fae */ /* 0x000fe2000d121850 */
[----:B--2---:R-:W-:-:S03]  /*5c70*/  IMAD.WIDE R150, R6, 0x4, R94 ;  /* 0x0000000406967825 */ /* 0x004fc600078e025e */
[----:B------:R-:W-:Y:S04]  /*5c80*/  LDGSTS.E [R16+0x18000], desc[UR16][R244.64], !P2 ;  /* 0x18000000f4107fae */ /* 0x000fe8000d121850 */
[----:B------:R-:W2:Y:S01]  /*5c90*/  LDL.LU.64 R94, [R1+0xf8] ;  /* 0x0000f800015e7983 */ /* 0x000ea20000300a00 */
[----:B----4-:R-:W-:-:S03]  /*5ca0*/  IMAD.WIDE R134, R6, 0x4, R92 ;  /* 0x0000000406867825 */ /* 0x010fc600078e025c */
[----:B------:R-:W-:Y:S01]  /*5cb0*/  LDGSTS.E [R16+0x1c000], desc[UR16][R210.64], !P2 ;  /* 0x1c000000d2107fae */ /* 0x000fe2000d121850 */
[----:B------:R-:W-:-:S03]  /*5cc0*/  IMAD.WIDE R154, R6, 0x4, R90 ;  /* 0x00000004069a7825 */ /* 0x000fc600078e025a */
[----:B------:R-:W4:Y:S01]  /*5cd0*/  LDL.LU.64 R92, [R1+0x108] ;  /* 0x00010800015c7983 */ /* 0x000f220000300a00 */
[----:B---3--:R-:W-:-:S03]  /*5ce0*/  IMAD.WIDE R152, R6, 0x4, R88 ;  /* 0x0000000406987825 */ /* 0x008fc600078e0258 */
[----:B------:R-:W3:Y:S01]  /*5cf0*/  LDL.LU.64 R90, [R1+0x118] ;  /* 0x00011800015a7983 */ /* 0x000ee20000300a00 */
[----:B------:R-:W-:-:S03]  /*5d00*/  IMAD.WIDE R148, R6, 0x4, R86 ;  /* 0x0000000406947825 */ /* 0x000fc600078e0256 */
[----:B------:R-:W3:Y:S04]  /*5d10*/  LDL.LU.64 R88, [R1+0x128] ;  /* 0x0001280001587983 */ /* 0x000ee80000300a00 */
[----:B------:R-:W3:Y:S01]  /*5d20*/  LDL.LU.64 R86, [R1+0x138] ;  /* 0x0001380001567983 */ /* 0x000ee20000300a00 */
[----:B-1----:R-:W-:-:S03]  /*5d30*/  IMAD.WIDE R10, R6, 0x4, R106 ;  /* 0x00000004060a7825 */ /* 0x002fc600078e026a */
[----:B------:R-:W-:Y:S04]  /*5d40*/  LDGSTS.E [R16+0x10004], desc[UR16][R212.64], !P0 ;  /* 0x10004000d4107fae */ /* 0x000fe8000c121850 */
[----:B------:R1:W-:Y:S01]  /*5d50*/  STL.64 [R1+0x310], R10 ;  /* 0x0003100a01007387 */ /* 0x0003e20000100a00 */
[----:B------:R-:W-:-:S04]  /*5d60*/  IMAD.WIDE R138, R6, 0x4, R100 ;  /* 0x00000004068a7825 */ /* 0x000fc800078e0264 */
[----:B------:R-:W-:-:S04]  /*5d70*/  IMAD.WIDE R136, R6, 0x4, R98 ;  /* 0x0000000406887825 */ /* 0x000fc800078e0262 */
[----:B------:R-:W-:-:S04]  /*5d80*/  IMAD.WIDE R118, R6, 0x4, R96 ;  /* 0x0000000406767825 */ /* 0x000fc800078e0260 */
[C---:B--2---:R-:W-:Y:S02]  /*5d90*/  IMAD.WIDE R132, R6.reuse, 0x4, R94 ;  /* 0x0000000406847825 */ /* 0x044fe400078e025e */
[----:B------:R-:W2:Y:S04]  /*5da0*/  LDL.LU.64 R94, [R1+0x148] ;  /* 0x00014800015e7983 */ /* 0x000ea80000300a00 */
[----:B------:R-:W2:Y:S04]  /*5db0*/  LDL.LU.64 R100, [R1+0x158] ;  /* 0x0001580001647983 */ /* 0x000ea80000300a00 */
[----:B------:R-:W2:Y:S04]  /*5dc0*/  LDL.LU.64 R98, [R1+0x168] ;  /* 0x0001680001627983 */ /* 0x000ea80000300a00 */
[----:B------:R-:W2:Y:S01]  /*5dd0*/  LDL.LU.64 R96, [R1+0x178] ;  /* 0x0001780001607983 */ /* 0x000ea20000300a00 */
[----:B------:R-:W-:-:S04]  /*5de0*/  IMAD.WIDE R142, R6, 0x4, R102 ;  /* 0x00000004068e7825 */ /* 0x000fc800078e0266 */
[C---:B----4-:R-:W-:Y:S02]  /*5df0*/  IMAD.WIDE R102, R6.reuse, 0x4, R92 ;  /* 0x0000000406667825 */ /* 0x050fe400078e025c */
[----:B------:R-:W4:Y:S02]  /*5e00*/  LDL.LU.64 R92, [R1+0x188] ;  /* 0x00018800015c7983 */ /* 0x000f240000300a00 */
[C---:B---3--:R-:W-:Y:S02]  /*5e10*/  IMAD.WIDE R126, R6.reuse, 0x4, R90 ;  /* 0x00000004067e7825 */ /* 0x048fe400078e025a */
[----:B------:R-:W3:Y:S02]  /*5e20*/  LDL.LU.64 R90, [R1+0x198] ;  /* 0x00019800015a7983 */ /* 0x000ee40000300a00 */
[C---:B------:R-:W-:Y:S02]  /*5e30*/  IMAD.WIDE R110, R6.reuse, 0x4, R88 ;  /* 0x00000004066e7825 */ /* 0x040fe400078e0258 */
[----:B------:R-:W3:Y:S02]  /*5e40*/  LDL.LU.64 R88, [R1+0x1a8] ;  /* 0x0001a80001587983 */ /* 0x000ee40000300a00 */
[----:B------:R-:W-:-:S02]  /*5e50*/  IMAD.WIDE R128, R6, 0x4, R86 ;  /* 0x0000000406807825 */ /* 0x000fc400078e0256 */
[----:B------:R-:W3:Y:S02]  /*5e60*/  LDL.LU.64 R86, [R1+0x1b8] ;  /* 0x0001b80001567983 */ /* 0x000ee40000300a00 */
[C---:B------:R-:W-:Y:S02]  /*5e70*/  IMAD.WIDE R120, R6.reuse, 0x4, R108 ;  /* 0x0000000406787825 */ /* 0x040fe400078e026c */
[----:B------:R-:W3:Y:S02]  /*5e80*/  LDL.LU.64 R230, [R1+0x1c8] ;  /* 0x0001c80001e67983 */ /* 0x000ee40000300a00 */
[----:B------:R-:W-:Y:S02]  /*5e90*/  IMAD.WIDE R146, R6, 0x4, R104 ;  /* 0x0000000406927825 */ /* 0x000fe400078e0268 */
[----:B------:R-:W3:Y:S04]  /*5ea0*/  LDL.LU.64 R108, [R1+0x1d8] ;  /* 0x0001d800016c7983 */ /* 0x000ee80000300a00 */
[----:B------:R-:W3:Y:S01]  /*5eb0*/  LDL.LU.64 R224, [R1+0x1e8] ;  /* 0x0001e80001e07983 */ /* 0x000ee20000300a00 */
[----:B------:R-:W-:-:S02]  /*5ec0*/  VIADD R15, R23, 0xffffffcd ;  /* 0xffffffcd170f7836 */ /* 0x000fc40000000000 */
[----:B------:R-:W1:Y:S03]  /*5ed0*/  LDC R23, c[0x0][0x230] ;  /* 0x00008c00ff177b82 */ /* 0x000e660000000800 */
[----:B------:R-:W-:Y:S01]  /*5ee0*/  ISETP.GE.U32.AND P2, PT, R15, 0x7fffffae, PT ;  /* 0x7fffffae0f00780c */ /* 0x000fe20003f46070 */
[----:B------:R-:W-:-:S04]  /*5ef0*/  VIADD R15, R22, 0xffffffcc ;  /* 0xffffffcc160f7836 */ /* 0x000fc80000000000 */
[----:B------:R-:W1:Y:S01]  /*5f00*/  LDC R22, c[0x0][0x230] ;  /* 0x00008c00ff167b82 */ /* 0x000e620000000800 */
[----:B------:R-:W-:-:S04]  /*5f10*/  IMAD.WIDE R222, R6, 0x4, R222 ;  /* 0x0000000406de7825 */ /* 0x000fc800078e02de */
[C---:B------:R-:W-:Y:S01]  /*5f20*/  IMAD.WIDE R228, R6.reuse, 0x4, R228 ;  /* 0x0000000406e47825 */ /* 0x040fe200078e02e4 */
[----:B------:R-:W-:Y:S03]  /*5f30*/  LDGSTS.E [R16+0x14004], desc[UR16][R222.64], !P0 ;  /* 0x14004000de107fae */ /* 0x000fe6000c121850 */
[C---:B------:R-:W-:Y:S01]  /*5f40*/  IMAD.WIDE R226, R6.reuse, 0x4, R226 ;  /* 0x0000000406e27825 */ /* 0x040fe200078e02e2 */
[----:B------:R-:W-:Y:S03]  /*5f50*/  LDGSTS.E [R16+0x18004], desc[UR16][R228.64], !P0 ;  /* 0x18004000e4107fae */ /* 0x000fe6000c121850 */
[C---:B------:R-:W-:Y:S01]  /*5f60*/  IMAD.WIDE R198, R6.reuse, 0x4, R198 ;  /* 0x0000000406c67825 */ /* 0x040fe200078e02c6 */
[----:B------:R-:W-:Y:S03]  /*5f70*/  LDGSTS.E [R16+0x1c004], desc[UR16][R226.64], !P0 ;  /* 0x1c004000e2107fae */ /* 0x000fe6000c121850 */
[C---:B------:R-:W-:Y:S01]  /*5f80*/  IMAD.WIDE R208, R6.reuse, 0x4, R208 ;  /* 0x0000000406d07825 */ /* 0x040fe200078e02d0 */
[----:B------:R-:W-:Y:S01]  /*5f90*/  ISETP.GE.U32.AND P0, PT, R15, 0x7fffffad, PT ;  /* 0x7fffffad0f00780c */ /* 0x000fe20003f06070 */
[----:B------:R-:W-:Y:S02]  /*5fa0*/  LDGSTS.E [R16+0x10008], desc[UR16][R198.64], !P6 ;  /* 0x10008000c6107fae */ /* 0x000fe4000f121850 */
[----:B------:R-:W-:Y:S01]  /*5fb0*/  IMAD.WIDE R214, R6, 0x4, R214 ;  /* 0x0000000406d67825 */ /* 0x000fe200078e02d6 */
[----:B------:R-:W-:Y:S01]  /*5fc0*/  IADD3 R15, R24, -0x35, RZ ;  /* 0xffffffcb180f7810 */ /* 0x000fe20007ffe0ff */
[----:B------:R-:W-:Y:S01]  /*5fd0*/  LDGSTS.E [R16+0x14008], desc[UR16][R208.64], !P6 ;  /* 0x14008000d0107fae */ /* 0x000fe2000f121850 */
[----:B------:R-:W1:Y:S01]  /*5fe0*/  LDC R24, c[0x0][0x230] ;  /* 0x00008c00ff187b82 */ /* 0x000e620000000800 */
[----:B------:R-:W-:-:S02]  /*5ff0*/  IMAD.WIDE R220, R6, 0x4, R220 ;  /* 0x0000000406dc7825 */ /* 0x000fc400078e02dc */
[----:B------:R-:W-:Y:S02]  /*6000*/  LDGSTS.E [R16+0x18008], desc[UR16][R214.64], !P6 ;  /* 0x18008000d6107fae */ /* 0x000fe4000f121850 */
[C---:B------:R-:W-:Y:S02]  /*6010*/  IMAD.WIDE R192, R6.reuse, 0x4, R192 ;  /* 0x0000000406c07825 */ /* 0x040fe400078e02c0 */
[----:B------:R-:W-:Y:S02]  /*6020*/  LDGSTS.E [R16+0x1c008], desc[UR16][R220.64], !P6 ;  /* 0x1c008000dc107fae */ /* 0x000fe4000f121850 */
[C---:B------:R-:W-:Y:S01]  /*6030*/  IMAD.WIDE R200, R6.reuse, 0x4, R200 ;  /* 0x0000000406c87825 */ /* 0x040fe200078e02c8 */
[----:B------:R-:W-:Y:S01]  /*6040*/  ISETP.GE.U32.AND P6, PT, R15, 0x7fffffac, PT ;  /* 0x7fffffac0f00780c */ /* 0x000fe20003fc6070 */
[----:B------:R-:W-:Y:S02]  /*6050*/  LDGSTS.E [R16+0x1000c], desc[UR16][R192.64], !P5 ;  /* 0x1000c000c0107fae */ /* 0x000fe4000e921850 */
[----:B------:R-:W-:-:S02]  /*6060*/  IMAD.WIDE R216, R6, 0x4, R216 ;  /* 0x0000000406d87825 */ /* 0x000fc400078e02d8 */
[----:B------:R-:W-:Y:S02]  /*6070*/  LDGSTS.E [R16+0x1400c], desc[UR16][R200.64], !P5 ;  /* 0x1400c000c8107fae */ /* 0x000fe4000e921850 */
[C---:B------:R-:W-:Y:S02]  /*6080*/  IMAD.WIDE R218, R6.reuse, 0x4, R218 ;  /* 0x0000000406da7825 */ /* 0x040fe400078e02da */
[----:B------:R-:W-:Y:S02]  /*6090*/  LDGSTS.E [R16+0x1800c], desc[UR16][R216.64], !P5 ;  /* 0x1800c000d8107fae */ /* 0x000fe4000e921850 */
[C---:B--2---:R-:W-:Y:S02]  /*60a0*/  IMAD.WIDE R104, R6.reuse, 0x4, R100 ;  /* 0x0000000406687825 */ /* 0x044fe400078e0264 */
[----:B------:R-:W-:Y:S04]  /*60b0*/  LDGSTS.E [R16+0x1c00c], desc[UR16][R218.64], !P5 ;  /* 0x1c00c000da107fae */ /* 0x000fe8000e921850 */
[----:B------:R-:W2:Y:S01]  /*60c0*/  LDL.LU.64 R100, [R1+0x1f8] ;  /* 0x0001f80001647983 */ /* 0x000ea20000300a00 */
[----:B------:R-:W-:-:S03]  /*60d0*/  IMAD.WIDE R114, R6, 0x4, R98 ;  /* 0x0000000406727825 */ /* 0x000fc600078e0262 */
[----:B------:R-:W2:Y:S01]  /*60e0*/  LDL.LU.64 R238, [R1+0x208] ;  /* 0x0002080001ee7983 */ /* 0x000ea20000300a00 */
[----:B------:R-:W-:-:S03]  /*60f0*/  IMAD.WIDE R122, R6, 0x4, R96 ;  /* 0x00000004067a7825 */ /* 0x000fc600078e0260 */
[----:B------:R-:W2:Y:S04]  /*6100*/  LDL.LU.64 R12, [R1+0x218] ;  /* 0x00021800010c7983 */ /* 0x000ea80000300a00 */
[----:B------:R-:W2:Y:S04]  /*6110*/  LDL.LU.64 R96, [R1+0x228] ;  /* 0x0002280001607983 */ /* 0x000ea80000300a00 */
[----:B------:R-:W2:Y:S01]  /*6120*/  LDL.LU.64 R98, [R1+0x238] ;  /* 0x0002380001627983 */ /* 0x000ea20000300a00 */
[----:B-1----:R-:W-:Y:S02]  /*6130*/  VIADD R15, R23, 0xffffffca ;  /* 0xffffffca170f7836 */ /* 0x002fe40000000000 */
[----:B------:R-:W1:Y:S01]  /*6140*/  LDC R23, c[0x0][0x230] ;  /* 0x00008c00ff177b82 */ /* 0x000e620000000800 */
[----:B------:R-:W-:-:S02]  /*6150*/  IMAD.WIDE R186, R6, 0x4, R186 ;  /* 0x0000000406ba7825 */ /* 0x000fc400078e02ba */
[----:B------:R-:W-:Y:S02]  /*6160*/  ISETP.GE.U32.AND P5, PT, R15, 0x7fffffab, PT ;  /* 0x7fffffab0f00780c */ /* 0x000fe40003fa6070 */
[C---:B------:R-:W-:Y:S01]  /*6170*/  IMAD.WIDE R206, R6.reuse, 0x4, R206 ;  /* 0x0000000406ce7825 */ /* 0x040fe200078e02ce */
[----:B------:R-:W-:Y:S03]  /*6180*/  LDGSTS.E [R9+0x10000], desc[UR16][R186.64], !P3 ;  /* 0x10000000ba097fae */ /* 0x000fe6000d921850 */
[----:B------:R-:W-:Y:S01]  /*6190*/  IMAD.WIDE R204, R6, 0x4, R204 ;  /* 0x0000000406cc7825 */ /* 0x000fe200078e02cc */
[----:B------:R-:W-:Y:S03]  /*61a0*/  LDGSTS.E [R9+0x14000], desc[UR16][R206.64], !P3 ;  /* 0x14000000ce097fae */ /* 0x000fe6000d921850 */
[----:B------:R-:W-:Y:S01]  /*61b0*/  VIADD R15, R22, 0xffffffc9 ;  /* 0xffffffc9160f7836 */ /* 0x000fe20000000000 */
[----:B------:R-:W-:Y:S01]  /*61c0*/  LDGSTS.E [R9+0x18000], desc[UR16][R204.64], !P3 ;  /* 0x18000000cc097fae */ /* 0x000fe2000d921850 */
[C---:B------:R-:W-:Y:S01]  /*61d0*/  IMAD.WIDE R202, R6.reuse, 0x4, R202 ;  /* 0x0000000406ca7825 */ /* 0x040fe200078e02ca */
[----:B------:R-:W4:Y:S03]  /*61e0*/  LDC R22, c[0x0][0x230] ;  /* 0x00008c00ff167b82 */ /* 0x000f260000000800 */
[----:B------:R-:W-:Y:S01]  /*61f0*/  IMAD.WIDE R130, R6, 0x4, R130 ;  /* 0x0000000406827825 */ /* 0x000fe200078e0282 */
[----:B------:R-:W-:Y:S01]  /*6200*/  LDGSTS.E [R9+0x1c000], desc[UR16][R202.64], !P3 ;  /* 0x1c000000ca097fae */ /* 0x000fe2000d921850 */
[----:B------:R-:W-:-:S02]  /*6210*/  ISETP.GE.U32.AND P3, PT, R15, 0x7fffffaa, PT ;  /* 0x7fffffaa0f00780c */ /* 0x000fc40003f66070 */
[C---:B------:R-:W-:Y:S01]  /*6220*/  IMAD.WIDE R190, R6.reuse, 0x4, R190 ;  /* 0x0000000406be7825 */ /* 0x040fe200078e02be */
[----:B------:R-:W-:Y:S03]  /*6230*/  LDGSTS.E [R9+0x10004], desc[UR16][R130.64], !P4 ;  /* 0x1000400082097fae */ /* 0x000fe6000e121850 */
[C---:B------:R-:W-:Y:S01]  /*6240*/  IMAD.WIDE R196, R6.reuse, 0x4, R196 ;  /* 0x0000000406c47825 */ /* 0x040fe200078e02c4 */
[----:B------:R-:W-:Y:S03]  /*6250*/  LDGSTS.E [R9+0x14004], desc[UR16][R190.64], !P4 ;  /* 0x14004000be097fae */ /* 0x000fe6000e121850 */
[C---:B------:R-:W-:Y:S01]  /*6260*/  IMAD.WIDE R194, R6.reuse, 0x4, R194 ;  /* 0x0000000406c27825 */ /* 0x040fe200078e02c2 */
[----:B------:R-:W-:Y:S03]  /*6270*/  LDGSTS.E [R9+0x18004], desc[UR16][R196.64], !P4 ;  /* 0x18004000c4097fae */ /* 0x000fe6000e121850 */
[----:B------:R-:W-:Y:S01]  /*6280*/  VIADD R15, R25, 0xffffffc8 ;  /* 0xffffffc8190f7836 */ /* 0x000fe20000000000 */
[----:B------:R-:W-:Y:S01]  /*6290*/  LDGSTS.E [R9+0x1c004], desc[UR16][R194.64], !P4 ;  /* 0x1c004000c2097fae */ /* 0x000fe2000e121850 */
[C---:B------:R-:W-:Y:S01]  /*62a0*/  IMAD.WIDE R172, R6.reuse, 0x4, R172 ;  /* 0x0000000406ac7825 */ /* 0x040fe200078e02ac */
[----:B------:R-:W3:Y:S03]  /*62b0*/  LDC R25, c[0x0][0x230] ;  /* 0x00008c00ff197b82 */ /* 0x000ee60000000800 */
[C---:B------:R-:W-:Y:S01]  /*62c0*/  IMAD.WIDE R166, R6.reuse, 0x4, R166 ;  /* 0x0000000406a67825 */ /* 0x040fe200078e02a6 */
[----:B------:R-:W-:Y:S01]  /*62d0*/  ISETP.GE.U32.AND P4, PT, R15, 0x7fffffa9, PT ;  /* 0x7fffffa90f00780c */ /* 0x000fe20003f86070 */
[----:B------:R-:W-:Y:S02]  /*62e0*/  LDGSTS.E [R9+0x10008], desc[UR16][R172.64], !P2 ;  /* 0x10008000ac097fae */ /* 0x000fe4000d121850 */
[----:B------:R-:W-:-:S02]  /*62f0*/  IMAD.WIDE R182, R6, 0x4, R182 ;  /* 0x0000000406b67825 */ /* 0x000fc400078e02b6 */
[----:B------:R-:W-:Y:S02]  /*6300*/  LDGSTS.E [R9+0x14008], desc[UR16][R166.64], !P2 ;  /* 0x14008000a6097fae */ /* 0x000fe4000d121850 */
[----:B------:R-:W-:Y:S02]  /*6310*/  IMAD.WIDE R188, R6, 0x4, R188 ;  /* 0x0000000406bc7825 */ /* 0x000fe400078e02bc */
[----:B------:R-:W-:Y:S02]  /*6320*/  LDGSTS.E [R9+0x18008], desc[UR16][R182.64], !P2 ;  /* 0x18008000b6097fae */ /* 0x000fe4000d121850 */
[----:B------:R-:W-:Y:S02]  /*6330*/  VIADD R15, R24, 0xffffffc7 ;  /* 0xffffffc7180f7836 */ /* 0x000fe40000000000 */
[C---:B------:R-:W-:Y:S01]  /*6340*/  IMAD.WIDE R158, R6.reuse, 0x4, R242 ;  /* 0x00000004069e7825 */ /* 0x040fe200078e02f2 */
[----:B------:R-:W-:Y:S01]  /*6350*/  LDGSTS.E [R9+0x1c008], desc[UR16][R188.64], !P2 ;  /* 0x1c008000bc097fae */ /* 0x000fe2000d121850 */
[----:B------:R-:W3:Y:S02]  /*6360*/  LDC R24, c[0x0][0x230] ;  /* 0x00008c00ff187b82 */ /* 0x000ee40000000800 */
[C---:B------:R-:W-:Y:S01]  /*6370*/  IMAD.WIDE R184, R6.reuse, 0x4, R246 ;  /* 0x0000000406b87825 */ /* 0x040fe200078e02f6 */
[----:B------:R-:W-:Y:S01]  /*6380*/  ISETP.GE.U32.AND P2, PT, R15, 0x7fffffa8, PT ;  /* 0x7fffffa80f00780c */ /* 0x000fe20003f46070 */
[----:B------:R-:W-:Y:S02]  /*6390*/  LDGSTS.E [R9+0x1000c], desc[UR16][R158.64], !P0 ;  /* 0x1000c0009e097fae */ /* 0x000fe4000c121850 */
[----:B------:R-:W-:Y:S01]  /*63a0*/  IMAD.WIDE R160, R6, 0x4, R250 ;  /* 0x0000000406a07825 */ /* 0x000fe200078e02fa */
[----:B-1----:R-:W-:Y:S01]  /*63b0*/  IADD3 R15, R23, -0x3a, RZ ;  /* 0xffffffc6170f7810 */ /* 0x002fe20007ffe0ff */
[----:B------:R-:W-:Y:S01]  /*63c0*/  LDGSTS.E [R9+0x1400c], desc[UR16][R184.64], !P0 ;  /* 0x1400c000b8097fae */ /* 0x000fe2000c121850 */
[----:B------:R-:W1:Y:S03]  /*63d0*/  LDC R23, c[0x0][0x230] ;  /* 0x00008c00ff177b82 */ /* 0x000e660000000800 */
[----:B------:R-:W-:Y:S04]  /*63e0*/  LDGSTS.E [R9+0x1800c], desc[UR16][R160.64], !P0 ;  /* 0x1800c000a0097fae */ /* 0x000fe8000c121850 */
[----:B------:R-:W-:Y:S01]  /*63f0*/  LDGSTS.E [R9+0x1c00c], desc[UR16][R176.64], !P0 ;  /* 0x1c00c000b0097fae */ /* 0x000fe2000c121850 */
[----:B------:R-:W-:Y:S01]  /*6400*/  ISETP.GE.U32.AND P0, PT, R15, 0x7fffffa7, PT ;  /* 0x7fffffa70f00780c */ /* 0x000fe20003f06070 */
[----:B----4-:R-:W-:Y:S01]  /*6410*/  VIADD R15, R22, 0xffffffc5 ;  /* 0xffffffc5160f7836 */ /* 0x010fe20000000000 */
[----:B------:R-:W4:Y:S01]  /*6420*/  LDC R243, c[0x0][0x230] ;  /* 0x00008c00fff37b82 */ /* 0x000f220000000800 */
[----:B------:R-:W-:Y:S04]  /*6430*/  LDGSTS.E [R18+0x10000], desc[UR16][R156.64], !P6 ;  /* 0x100000009c127fae */ /* 0x000fe8000f121850 */
[----:B------:R-:W-:Y:S03]  /*6440*/  LDGSTS.E [R18+0x14000], desc[UR16][R180.64], !P6 ;  /* 0x14000000b4127fae */ /* 0x000fe6000f121850 */
[----:B------:R-:W1:Y:S01]  /*6450*/  LDC R22, c[0x0][0x230] ;  /* 0x00008c00ff167b82 */ /* 0x000e620000000800 */
[----:B------:R-:W-:Y:S04]  /*6460*/  LDGSTS.E [R18+0x18000], desc[UR16][R178.64], !P6 ;  /* 0x18000000b2127fae */ /* 0x000fe8000f121850 */
[----:B------:R-:W-:Y:S01]  /*6470*/  LDGSTS.E [R18+0x1c000], desc[UR16][R174.64], !P6 ;  /* 0x1c000000ae127fae */ /* 0x000fe2000f121850 */
[----:B------:R-:W-:Y:S01]  /*6480*/  ISETP.GE.U32.AND P6, PT, R15, 0x7fffffa6, PT ;  /* 0x7fffffa60f00780c */ /* 0x000fe20003fc6070 */
[----:B------:R-:W-:Y:S01]  /*6490*/  VIADD R15, R84, 0xffffffc4 ;  /* 0xffffffc4540f7836 */ /* 0x000fe20000000000 */
[----:B------:R-:W4:Y:S01]  /*64a0*/  LDC R242, c[0x0][0x230] ;  /* 0x00008c00fff27b82 */ /* 0x000f220000000800 */
[----:B------:R-:W-:Y:S04]  /*64b0*/  LDGSTS.E [R18+0x10004], desc[UR16][R144.64], !P5 ;  /* 0x1000400090127fae */ /* 0x000fe8000e921850 */
[----:B------:R-:W-:Y:S03]  /*64c0*/  LDGSTS.E [R18+0x14004], desc[UR16][R170.64], !P5 ;  /* 0x14004000aa127fae */ /* 0x000fe6000e921850 */
[----:B------:R-:W4:Y:S01]  /*64d0*/  LDC R84, c[0x0][0x230] ;  /* 0x00008c00ff547b82 */ /* 0x000f220000000800 */
[----:B------:R-:W-:Y:S04]  /*64e0*/  LDGSTS.E [R18+0x18004], desc[UR16][R168.64], !P5 ;  /* 0x18004000a8127fae */ /* 0x000fe8000e921850 */
[----:B------:R-:W-:Y:S01]  /*64f0*/  LDGSTS.E [R18+0x1c004], desc[UR16][R164.64], !P5 ;  /* 0x1c004000a4127fae */ /* 0x000fe2000e921850 */
[----:B------:R-:W-:Y:S01]  /*6500*/  ISETP.GE.U32.AND P5, PT, R15, 0x7fffffa5, PT ;  /* 0x7fffffa50f00780c */ /* 0x000fe20003fa6070 */
[----:B---3--:R-:W-:Y:S01]  /*6510*/  VIADD R15, R24, 0xffffffc3 ;  /* 0xffffffc3180f7836 */ /* 0x008fe20000000000 */
[----:B------:R-:W3:Y:S01]  /*6520*/  LDC R246, c[0x0][0x230] ;  /* 0x00008c00fff67b82 */ /* 0x000ee20000000800 */
[----:B------:R-:W-:Y:S04]  /*6530*/  LDGSTS.E [R18+0x10008], desc[UR16][R140.64], !P3 ;  /* 0x100080008c127fae */ /* 0x000fe8000d921850 */
[----:B------:R-:W-:Y:S03]  /*6540*/  LDGSTS.E [R18+0x14008], desc[UR16][R162.64], !P3 ;  /* 0x14008000a2127fae */ /* 0x000fe6000d921850 */
[----:B------:R-:W3:Y:S01]  /*6550*/  LDC R24, c[0x0][0x230] ;  /* 0x00008c00ff187b82 */ /* 0x000ee20000000800 */
[----:B------:R-:W-:Y:S04]  /*6560*/  LDGSTS.E [R18+0x18008], desc[UR16][R124.64], !P3 ;  /* 0x180080007c127fae */ /* 0x000fe8000d921850 */
[----:B------:R-:W-:Y:S01]  /*6570*/  LDGSTS.E [R18+0x1c008], desc[UR16][R150.64], !P3 ;  /* 0x1c00800096127fae */ /* 0x000fe2000d921850 */
[----:B------:R-:W-:Y:S01]  /*6580*/  ISETP.GE.U32.AND P3, PT, R15, 0x7fffffa4, PT ;  /* 0x7fffffa40f00780c */ /* 0x000fe20003f66070 */
[----:B-1----:R-:W-:-:S02]  /*6590*/  VIADD R15, R22, 0xffffffc2 ;  /* 0xffffffc2160f7836 */ /* 0x002fc40000000000 */
[----:B------:R-:W-:Y:S04]  /*65a0*/  LDGSTS.E [R18+0x1000c], desc[UR16][R134.64], !P4 ;  /* 0x1000c00086127fae */ /* 0x000fe8000e121850 */
[----:B------:R-:W-:Y:S01]  /*65b0*/  LDGSTS.E [R18+0x1400c], desc[UR16][R154.64], !P4 ;  /* 0x1400c0009a127fae */ /* 0x000fe2000e121850 */
[----:B------:R-:W-:Y:S02]  /*65c0*/  VIADD R22, R25, 0xffffffc0 ;  /* 0xffffffc019167836 */ /* 0x000fe40000000000 */
[----:B------:R-:W1:Y:S01]  /*65d0*/  LDC R25, c[0x0][0x230] ;  /* 0x00008c00ff197b82 */ /* 0x000e620000000800 */
[----:B------:R-:W-:Y:S04]  /*65e0*/  LDGSTS.E [R18+0x1800c], desc[UR16][R152.64], !P4 ;  /* 0x1800c00098127fae */ /* 0x000fe8000e121850 */
[----:B------:R-:W-:Y:S01]  /*65f0*/  LDGSTS.E [R18+0x1c00c], desc[UR16][R148.64], !P4 ;  /* 0x1c00c00094127fae */ /* 0x000fe2000e121850 */
[----:B------:R-:W-:-:S02]  /*6600*/  ISETP.GE.U32.AND P4, PT, R15, 0x7fffffa3, PT ;  /* 0x7fffffa30f00780c */ /* 0x000fc40003f86070 */
[----:B------:R-:W-:Y:S01]  /*6610*/  IADD3 R15, R23, -0x3f, RZ ;  /* 0xffffffc1170f7810 */ /* 0x000fe20007ffe0ff */
[----:B------:R-:W-:Y:S01]  /*6620*/  LDGSTS.E [R19+0x10000], desc[UR16][R120.64], !P2 ;  /* 0x1000000078137fae */ /* 0x000fe2000d121850 */
[----:B------:R-:W3:Y:S03]  /*6630*/  LDC R23, c[0x0][0x230] ;  /* 0x00008c00ff177b82 */ /* 0x000ee60000000800 */
[----:B------:R-:W-:Y:S04]  /*6640*/  LDGSTS.E [R19+0x14000], desc[UR16][R146.64], !P2 ;  /* 0x1400000092137fae */ /* 0x000fe8000d121850 */
[----:B------:R-:W-:Y:S04]  /*6650*/  LDGSTS.E [R19+0x18000], desc[UR16][R142.64], !P2 ;  /* 0x180000008e137fae */ /* 0x000fe8000d121850 */
[----:B------:R-:W-:Y:S01]  /*6660*/  LDGSTS.E [R19+0x1c000], desc[UR16][R138.64], !P2 ;  /* 0x1c0000008a137fae */ /* 0x000fe2000d121850 */
[----:B------:R-:W-:Y:S01]  /*6670*/  ISETP.GE.AND P2, PT, R14, R22, PT ;  /* 0x000000160e00720c */ /* 0x000fe20003f46270 */
[----:B------:R-:W-:Y:S01]  /*6680*/  IMAD.WIDE R94, R6, 0x4, R94 ;  /* 0x00000004065e7825 */ /* 0x000fe200078e025e */
[----:B------:R-:W1:Y:S01]  /*6690*/  LDC R14, c[0x0][0x230] ;  /* 0x00008c00ff0e7b82 */ /* 0x000e620000000800 */
[----:B------:R1:W-:Y:S04]  /*66a0*/  LDGSTS.E [R19+0x10004], desc[UR16][R10.64], !P0 ;  /* 0x100040000a137fae */ /* 0x0003e8000c121850 */
[----:B------:R-:W-:Y:S04]  /*66b0*/  LDGSTS.E [R19+0x14004], desc[UR16][R136.64], !P0 ;  /* 0x1400400088137fae */ /* 0x000fe8000c121850 */
[----:B------:R-:W-:Y:S04]  /*66c0*/  LDGSTS.E [R19+0x18004], desc[UR16][R118.64], !P0 ;  /* 0x1800400076137fae */ /* 0x000fe8000c121850 */
[----:B------:R-:W-:Y:S01]  /*66d0*/  LDGSTS.E [R19+0x1c004], desc[UR16][R132.64], !P0 ;  /* 0x1c00400084137fae */ /* 0x000fe2000c121850 */
[----:B------:R-:W-:-:S02]  /*66e0*/  ISETP.GE.U32.AND P0, PT, R15, 0x7fffffa2, PT ;  /* 0x7fffffa20f00780c */ /* 0x000fc40003f06070 */
[----:B------:R-:W-:Y:S01]  /*66f0*/  SEL R15, RZ, 0x4, P2 ;  /* 0x00000004ff0f7807 */ /* 0x000fe20001000000 */
[----:B------:R-:W-:Y:S01]  /*6700*/  LDGSTS.E [R19+0x10008], desc[UR16][R102.64], !P6 ;  /* 0x1000800066137fae */ /* 0x000fe2000f121850 */
[----:B------:R-:W-:-:S03]  /*6710*/  ISETP.GT.AND P2, PT, R252, 0x5f, PT ;  /* 0x0000005ffc00780c */ /* 0x000fc60003f44270 */
[----:B------:R-:W-:Y:S01]  /*6720*/  LDGSTS.E [R19+0x14008], desc[UR16][R126.64], !P6 ;  /* 0x140080007e137fae */ /* 0x000fe2000f121850 */
[----:B------:R-:W-:-:S03]  /*6730*/  SEL R15, R15, RZ, P2 ;  /* 0x000000ff0f0f7207 */ /* 0x000fc60001000000 */
[----:B------:R-:W-:Y:S04]  /*6740*/  LDGSTS.E [R19+0x18008], desc[UR16][R110.64], !P6 ;  /* 0x180080006e137fae */ /* 0x000fe8000f121850 */
[----:B------:R-:W-:Y:S01]  /*6750*/  LDGSTS.E [R19+0x1c008], desc[UR16][R128.64], !P6 ;  /* 0x1c00800080137fae */ /* 0x000fe2000f121850 */
[----:B------:R-:W-:Y:S01]  /*6760*/  ISETP.NE.U32.AND P6, PT, R15, RZ, PT ;  /* 0x000000ff0f00720c */ /* 0x000fe20003fc5070 */
[----:B----4-:R-:W-:Y:S02]  /*6770*/  VIADD R15, R84, 0xffffffbf ;  /* 0xffffffbf540f7836 */ /* 0x010fe40000000000 */
        /* <DEDUP_REMOVED lines=9> */
[----:B------:R-:W-:Y:S02]  /*6810*/  LDGSTS.E [R20+0x10000], desc[UR16][R92.64], !P3 ;  /* 0x100000005c147fae */ /* 0x000fe4000d921850 */
[----:B---3--:R-:W-:Y:S01]  /*6820*/  VIADD R15, R23, 0xffffffbe ;  /* 0xffffffbe170f7836 */ /* 0x008fe20000000000 */
[----:B------:R-:W-:Y:S01]  /*6830*/  ISETP.GE.U32.AND P2, PT, R22, 0x7fffffa1, PT ;  /* 0x7fffffa11600780c */ /* 0x000fe20003f46070 */
[----:B------:R-:W-:Y:S01]  /*6840*/  LDGSTS.E [R20+0x14000], desc[UR16][R116.64], !P3 ;  /* 0x1400000074147fae */ /* 0x000fe2000d921850 */
[----:B------:R-:W-:-:S03]  /*6850*/  IMAD.WIDE R230, R6, 0x4, R230 ;  /* 0x0000000406e67825 */ /* 0x000fc600078e02e6 */
[----:B------:R-:W-:Y:S01]  /*6860*/  LDGSTS.E [R20+0x18000], desc[UR16][R106.64], !P3 ;  /* 0x180000006a147fae */ /* 0x000fe2000d921850 */
[----:B------:R-:W-:-:S03]  /*6870*/  IMAD.WIDE R108, R6, 0x4, R108 ;  /* 0x00000004066c7825 */ /* 0x000fc600078e026c */
[----:B------:R-:W-:Y:S01]  /*6880*/  LDGSTS.E [R20+0x1c000], desc[UR16][R112.64], !P3 ;  /* 0x1c00000070147fae */ /* 0x000fe2000d921850 */
[----:B------:R-:W-:Y:S01]  /*6890*/  IMAD.WIDE R22, R6, 0x4, R224 ;  /* 0x0000000406167825 */ /* 0x000fe200078e02e0 */
[----:B------:R-:W-:Y:S02]  /*68a0*/  ISETP.GE.U32.AND P3, PT, R15, 0x7fffff9f, PT ;  /* 0x7fffff9f0f00780c */ /* 0x000fe40003f66070 */
[----:B------:R-:W-:Y:S01]  /*68b0*/  LDGSTS.E [R20+0x10004], desc[UR16][R230.64], !P4 ;  /* 0x10004000e6147fae */ /* 0x000fe2000e121850 */
[----:B------:R-:W-:-:S03]  /*68c0*/  VIADD R15, R24, 0xffffffbd ;  /* 0xffffffbd180f7836 */ /* 0x000fc60000000000 */
[----:B------:R-:W-:Y:S04]  /*68d0*/  LDGSTS.E [R20+0x14004], desc[UR16][R108.64], !P4 ;  /* 0x140040006c147fae */ /* 0x000fe8000e121850 */
[----:B------:R-:W-:Y:S04]  /*68e0*/  LDGSTS.E [R20+0x18004], desc[UR16][R22.64], !P4 ;  /* 0x1800400016147fae */ /* 0x000fe8000e121850 */
[----:B------:R-:W3:Y:S04]  /*68f0*/  LDL.LU.64 R88, [R1+0x250] ;  /* 0x0002500001587983 */ /* 0x000ee80000300a00 */
[----:B------:R-:W4:Y:S04]  /*6900*/  LDL.LU.64 R90, [R1+0x260] ;  /* 0x00026000015a7983 */ /* 0x000f280000300a00 */
[----:B------:R-:W4:Y:S04]  /*6910*/  LDL.LU.64 R240, [R1+0x270] ;  /* 0x0002700001f07983 */ /* 0x000f280000300a00 */
[----:B------:R-:W4:Y:S01]  /*6920*/  LDL.LU.64 R86, [R1+0x280] ;  /* 0x0002800001567983 */ /* 0x000f220000300a00 */
[----:B--2---:R-:W-:-:S04]  /*6930*/  IMAD.WIDE R100, R6, 0x4, R100 ;  /* 0x0000000406647825 */ /* 0x004fc800078e0264 */
[C---:B------:R-:W-:Y:S01]  /*6940*/  IMAD.WIDE R224, R6.reuse, 0x4, R238 ;  /* 0x0000000406e07825 */ /* 0x040fe200078e02ee */
[----:B------:R-:W-:Y:S03]  /*6950*/  LDGSTS.E [R20+0x1c004], desc[UR16][R100.64], !P4 ;  /* 0x1c00400064147fae */ /* 0x000fe6000e121850 */
[C---:B------:R-:W-:Y:S01]  /*6960*/  IMAD.WIDE R84, R6.reuse, 0x4, R12 ;  /* 0x0000000406547825 */ /* 0x040fe200078e020c */
[----:B------:R-:W-:Y:S01]  /*6970*/  ISETP.GE.U32.AND P4, PT, R15, 0x7fffff9e, PT ;  /* 0x7fffff9e0f00780c */ /* 0x000fe20003f86070 */
[----:B------:R-:W-:Y:S02]  /*6980*/  LDGSTS.E [R20+0x10008], desc[UR16][R224.64], !P0 ;  /* 0x10008000e0147fae */ /* 0x000fe4000c121850 */
[C---:B------:R-:W-:Y:S01]  /*6990*/  IMAD.WIDE R96, R6.reuse, 0x4, R96 ;  /* 0x0000000406607825 */ /* 0x040fe200078e0260 */
[----:B-1----:R-:W-:Y:S01]  /*69a0*/  IADD3 R15, R25, -0x44, RZ ;  /* 0xffffffbc190f7810 */ /* 0x002fe20007ffe0ff */
[----:B------:R-:W-:Y:S02]  /*69b0*/  LDGSTS.E [R20+0x14008], desc[UR16][R84.64], !P0 ;  /* 0x1400800054147fae */ /* 0x000fe4000c121850 */
[----:B------:R-:W-:-:S02]  /*69c0*/  IMAD.WIDE R98, R6, 0x4, R98 ;  /* 0x0000000406627825 */ /* 0x000fc400078e0262 */
[----:B------:R-:W-:Y:S04]  /*69d0*/  LDGSTS.E [R20+0x18008], desc[UR16][R96.64], !P0 ;  /* 0x1800800060147fae */ /* 0x000fe8000c121850 */
[----:B------:R-:W-:Y:S01]  /*69e0*/  LDGSTS.E [R20+0x1c008], desc[UR16][R98.64], !P0 ;  /* 0x1c00800062147fae */ /* 0x000fe2000c121850 */
[----:B------:R-:W-:Y:S01]  /*69f0*/  ISETP.GE.U32.AND P0, PT, R15, 0x7fffff9d, PT ;  /* 0x7fffff9d0f00780c */ /* 0x000fe20003f06070 */
[----:B------:R-:W-:-:S04]  /*6a00*/  IMAD.SHL.U32 R15, R3, 0x20, RZ ;  /* 0x00000020030f7824 */ /* 0x000fc800078e00ff */
[----:B------:R-:W-:-:S04]  /*6a10*/  IMAD.WIDE R10, R15, 0x4, R234 ;  /* 0x000000040f0a7825 */ /* 0x000fc800078e02ea */
[C---:B------:R-:W-:Y:S01]  /*6a20*/  IMAD.WIDE R238, R15.reuse, 0x4, R42 ;  /* 0x000000040fee7825 */ /* 0x040fe200078e022a */
[----:B------:R1:W-:Y:S04]  /*6a30*/  STL.64 [R1+0x280], R10 ;  /* 0x0002800a01007387 */ /* 0x0003e80000100a00 */
[----:B------:R-:W2:Y:S01]  /*6a40*/  LDL.LU.64 R42, [R1+0x280] ;  /* 0x00028000012a7983 */ /* 0x000ea20000300a00 */
[----:B------:R-:W-:-:S04]  /*6a50*/  IMAD.WIDE R232, R15, 0x4, R232 ;  /* 0x000000040fe87825 */ /* 0x000fc800078e02e8 */
[----:B------:R-:W-:-:S04]  /*6a60*/  IMAD.WIDE R54, R15, 0x4, R54 ;  /* 0x000000040f367825 */ /* 0x000fc800078e0236 */
[----:B------:R-:W-:-:S04]  /*6a70*/  IMAD.WIDE R52, R15, 0x4, R52 ;  /* 0x000000040f347825 */ /* 0x000fc800078e0234 */
[----:B------:R-:W-:-:S04]  /*6a80*/  IMAD.WIDE R50, R15, 0x4, R50 ;  /* 0x000000040f327825 */ /* 0x000fc800078e0232 */
[C---:B------:R-:W-:Y:S01]  /*6a90*/  IMAD.WIDE R40, R15.reuse, 0x4, R40 ;  /* 0x000000040f287825 */ /* 0x040fe200078e0228 */
[----:B------:R-:W-:Y:S03]  /*6aa0*/  STL.64 [R1+0x318], R238 ;  /* 0x000318ee01007387 */ /* 0x000fe60000100a00 */
[----:B------:R-:W-:-:S04]  /*6ab0*/  IMAD.WIDE R48, R15, 0x4, R48 ;  /* 0x000000040f307825 */ /* 0x000fc800078e0230 */
[C---:B------:R-:W-:Y:S01]  /*6ac0*/  IMAD.WIDE R38, R15.reuse, 0x4, R38 ;  /* 0x000000040f267825 */ /* 0x040fe200078e0226 */
[----:B------:R-:W-:Y:S03]  /*6ad0*/  STL.64 [R1+0x320], R40 ;  /* 0x0003202801007387 */ /* 0x000fe60000100a00 */
[----:B------:R-:W-:-:S04]  /*6ae0*/  IMAD.WIDE R46, R15, 0x4, R46 ;  /* 0x000000040f2e7825 */ /* 0x000fc800078e022e */
[C---:B------:R-:W-:Y:S01]  /*6af0*/  IMAD.WIDE R36, R15.reuse, 0x4, R36 ;  /* 0x000000040f247825 */ /* 0x040fe200078e0224 */
[----:B------:R2:W-:Y:S03]  /*6b00*/  STL.64 [R1+0x328], R38 ;  /* 0x0003282601007387 */ /* 0x0005e60000100a00 */
[----:B------:R-:W-:-:S04]  /*6b10*/  IMAD.WIDE R44, R15, 0x4, R44 ;  /* 0x000000040f2c7825 */ /* 0x000fc800078e022c */
[C---:B------:R-:W-:Y:S01]  /*6b20*/  IMAD.WIDE R34, R15.reuse, 0x4, R34 ;  /* 0x000000040f227825 */ /* 0x040fe200078e0222 */
[----:B------:R-:W-:Y:S03]  /*6b30*/  STL.64 [R1+0x330], R36 ;  /* 0x0003302401007387 */ /* 0x000fe60000100a00 */
[C---:B-1----:R-:W-:Y:S01]  /*6b40*/  IMAD.WIDE R10, R15.reuse, 0x4, R32 ;  /* 0x000000040f0a7825 */ /* 0x042fe200078e0220 */
[----:B------:R-:W-:Y:S03]  /*6b50*/  STL.64 [R1+0x338], R34 ;  /* 0x0003382201007387 */ /* 0x000fe60000100a00 */
[C---:B------:R-:W-:Y:S01]  /*6b60*/  IMAD.WIDE R30, R15.reuse, 0x4, R30 ;  /* 0x000000040f1e7825 */ /* 0x040fe200078e021e */
[----:B------:R1:W-:Y:S03]  /*6b70*/  STL.64 [R1+0x340], R10 ;  /* 0x0003400a01007387 */ /* 0x0003e60000100a00 */
[----:B------:R-:W-:Y:S01]  /*6b80*/  IMAD.WIDE R12, R15, 0x4, R28 ;  /* 0x000000040f0c7825 */ /* 0x000fe200078e021c */
[----:B------:R-:W-:Y:S01]  /*6b90*/  STL.64 [R1+0x348], R30 ;  /* 0x0003481e01007387 */ /* 0x000fe20000100a00 */
[----:B------:R-:W1:Y:S03]  /*6ba0*/  LDC R28, c[0x0][0x230] ;  /* 0x00008c00ff1c7b82 */ /* 0x000e660000000800 */
[----:B------:R1:W-:Y:S01]  /*6bb0*/  STL.64 [R1+0x350], R12 ;  /* 0x0003500c01007387 */ /* 0x0003e20000100a00 */
[----:B---3--:R-:W-:-:S04]  /*6bc0*/  IMAD.WIDE R88, R6, 0x4, R88 ;  /* 0x0000000406587825 */ /* 0x008fc800078e0258 */
[----:B------:R-:W3:Y:S01]  /*6bd0*/  LDC R29, c[0x0][0x230] ;  /* 0x00008c00ff1d7b82 */ /* 0x000ee20000000800 */
[C---:B----4-:R-:W-:Y:S01]  /*6be0*/  IMAD.WIDE R90, R6.reuse, 0x4, R90 ;  /* 0x00000004065a7825 */ /* 0x050fe200078e025a */
[----:B------:R-:W-:Y:S03]  /*6bf0*/  LDGSTS.E [R20+0x1000c], desc[UR16][R88.64], !P2 ;  /* 0x1000c00058147fae */ /* 0x000fe6000d121850 */
[C---:B------:R-:W-:Y:S01]  /*6c00*/  IMAD.WIDE R24, R6.reuse, 0x4, R240 ;  /* 0x0000000406187825 */ /* 0x040fe200078e02f0 */
[----:B------:R-:W-:Y:S03]  /*6c10*/  LDGSTS.E [R20+0x1400c], desc[UR16][R90.64], !P2 ;  /* 0x1400c0005a147fae */ /* 0x000fe6000d121850 */
[----:B------:R-:W-:Y:S01]  /*6c20*/  IMAD.WIDE R86, R6, 0x4, R86 ;  /* 0x0000000406567825 */ /* 0x000fe200078e0256 */
[----:B------:R-:W-:Y:S04]  /*6c30*/  LDGSTS.E [R20+0x1800c], desc[UR16][R24.64], !P2 ;  /* 0x1800c00018147fae */ /* 0x000fe8000d121850 */
[----:B------:R-:W-:Y:S04]  /*6c40*/  LDGSTS.E [R20+0x1c00c], desc[UR16][R86.64], !P2 ;  /* 0x1c00c00056147fae */ /* 0x000fe8000d121850 */
[----:B------:R-:W0:Y:S04]  /*6c50*/  LDGDEPBAR ;  /* 0x00000000000079af */ /* 0x000e280000000000 */
[----:B------:R-:W-:Y:S04]  /*6c60*/  LDGSTS.E [R21+0x54000], desc[UR16][R232.64], P1 ;  /* 0x54000000e8157fae */ /* 0x000fe80008921850 */
[----:B--2---:R-:W-:Y:S04]  /*6c70*/  LDGSTS.E [R21+0x54400], desc[UR16][R42.64], P1 ;  /* 0x544000002a157fae */ /* 0x004fe80008921850 */
        /* <DEDUP_REMOVED lines=8> */
[----:B------:R2:W-:Y:S04]  /*6d00*/  LDGSTS.E [R21+0x56800], desc[UR16][R38.64], P1 ;  /* 0x5680000026157fae */ /* 0x0005e80008921850 */
[----:B------:R4:W-:Y:S04]  /*6d10*/  LDGSTS.E [R21+0x56c00], desc[UR16][R36.64], P1 ;  /* 0x56c0000024157fae */ /* 0x0009e80008921850 */
[----:B------:R-:W-:Y:S04]  /*6d20*/  LDGSTS.E [R21+0x57000], desc[UR16][R34.64], P1 ;  /* 0x5700000022157fae */ /* 0x000fe80008921850 */
[----:B------:R-:W2:Y:S04]  /*6d30*/  LDL.LU.64 R38, [R1+0x308] ;  /* 0x0003080001267983 */ /* 0x000ea80000300a00 */
[----:B------:R-:W4:Y:S04]  /*6d40*/  LDL.LU.64 R234, [R1+0x300] ;  /* 0x0003000001ea7983 */ /* 0x000f280000300a00 */
[----:B------:R3:W-:Y:S04]  /*6d50*/  LDGSTS.E [R21+0x57400], desc[UR16][R10.64], P1 ;  /* 0x574000000a157fae */ /* 0x0007e80008921850 */
[----:B------:R-:W3:Y:S04]  /*6d60*/  LDL.LU.64 R250, [R1+0x2f8] ;  /* 0x0002f80001fa7983 */ /* 0x000ee80000300a00 */
[----:B------:R-:W-:Y:S04]  /*6d70*/  LDGSTS.E [R21+0x57800], desc[UR16][R30.64], P1 ;  /* 0x578000001e157fae */ /* 0x000fe80008921850 */
[----:B-1----:R-:W3:Y:S04]  /*6d80*/  LDL.LU.64 R10, [R1+0x2f0] ;  /* 0x0002f000010a7983 */ /* 0x002ee80000300a00 */
[----:B------:R-:W3:Y:S04]  /*6d90*/  LDL.LU.64 R238, [R1+0x2e8] ;  /* 0x0002e80001ee7983 */ /* 0x000ee80000300a00 */
[----:B------:R-:W-:Y:S04]  /*6da0*/  LDGSTS.E [R21+0x57c00], desc[UR16][R12.64], P1 ;  /* 0x57c000000c157fae */ /* 0x000fe80008921850 */
[----:B------:R-:W3:Y:S04]  /*6db0*/  LDL.LU.64 R12, [R1+0x2e0] ;  /* 0x0002e000010c7983 */ /* 0x000ee80000300a00 */
[----:B------:R-:W3:Y:S04]  /*6dc0*/  LDL.LU.64 R34, [R1+0x2d8] ;  /* 0x0002d80001227983 */ /* 0x000ee80000300a00 */
[----:B------:R-:W3:Y:S04]  /*6dd0*/  LDL.LU.64 R30, [R1+0x2d0] ;  /* 0x0002d000011e7983 */ /* 0x000ee80000300a00 */
[----:B------:R-:W3:Y:S04]  /*6de0*/  LDL.LU.64 R40, [R1+0x2c8] ;  /* 0x0002c80001287983 */ /* 0x000ee80000300a00 */
[----:B------:R-:W3:Y:S01]  /*6df0*/  LDL.LU.64 R240, [R1+0x2c0] ;  /* 0x0002c00001f07983 */ /* 0x000ee20000300a00 */
[----:B------:R-:W-:-:S04]  /*6e00*/  IMAD.WIDE R236, R15, 0x4, R236 ;  /* 0x000000040fec7825 */ /* 0x000fc800078e02ec */
[C---:B------:R-:W-:Y:S01]  /*6e10*/  IMAD.WIDE R82, R15.reuse, 0x4, R82 ;  /* 0x000000040f527825 */ /* 0x040fe200078e0252 */
[----:B------:R-:W-:Y:S03]  /*6e20*/  LDGSTS.E [R4+0x54200], desc[UR16][R236.64], P1 ;  /* 0x54200000ec047fae */ /* 0x000fe60008921850 */
        /* <DEDUP_REMOVED lines=26> */
[----:B------:R-:W-:Y:S01]  /*6fd0*/  IMAD.WIDE R56, R15, 0x4, R56 ;  /* 0x000000040f387825 */ /* 0x000fe200078e0238 */
[----:B------:R-:W-:Y:S04]  /*6fe0*/  LDGSTS.E [R4+0x57a00], desc[UR16][R58.64], P1 ;  /* 0x57a000003a047fae */ /* 0x000fe80008921850 */
[----:B------:R-:W-:Y:S04]  /*6ff0*/  LDGSTS.E [R4+0x57e00], desc[UR16][R56.64], P1 ;  /* 0x57e0000038047fae */ /* 0x000fe80008921850 */
[----:B------:R-:W0:Y:S01]  /*7000*/  LDGDEPBAR ;  /* 0x00000000000079af */ /* 0x000e220000000000 */
[----:B------:R-:W-:-:S02]  /*7010*/  VIADD R3, R243, 0xffffffbb ;  /* 0xffffffbbf3037836 */ /* 0x000fc40000000000 */
[----:B------:R-:W1:Y:S03]  /*7020*/  LDC R243, c[0x0][0x230] ;  /* 0x00008c00fff37b82 */ /* 0x000e660000000800 */
[----:B------:R-:W-:Y:S01]  /*7030*/  ISETP.GE.U32.AND P2, PT, R3, 0x7fffff9c, PT ;  /* 0x7fffff9c0300780c */ /* 0x000fe20003f46070 */
[----:B------:R-:W-:-:S05]  /*7040*/  VIADD R3, R242, 0xffffffba ;  /* 0xffffffbaf2037836 */ /* 0x000fca0000000000 */
[----:B------:R-:W-:Y:S01]  /*7050*/  ISETP.GE.U32.AND P1, PT, R3, 0x7fffff9b, PT ;  /* 0x7fffff9b0300780c */ /* 0x000fe20003f26070 */
[----:B-1----:R-:W-:Y:S02]  /*7060*/  VIADD R3, R243, 0xffffffb9 ;  /* 0xffffffb9f3037836 */ /* 0x002fe40000000000 */
[C---:B--2---:R-:W-:Y:S01]  /*7070*/  IMAD.WIDE R38, R6.reuse, 0x4, R38 ;  /* 0x0000000406267825 */ /* 0x044fe200078e0226 */
[----:B------:R-:W-:Y:S03]  /*7080*/  BAR.SYNC.DEFER_BLOCKING 0x0 ;  /* 0x0000000000007b1d */ /* 0x000fe60000010000 */
[----:B----4-:R-:W-:-:S03]  /*7090*/  IMAD.WIDE R36, R6, 0x4, R234 ;  /* 0x0000000406247825 */ /* 0x010fc600078e02ea */
[----:B------:R1:W-:Y:S01]  /*70a0*/  STL.64 [R1+0x270], R38 ;  /* 0x0002702601007387 */ /* 0x0003e20000100a00 */
[----:B---3--:R-:W-:-:S03]  /*70b0*/  IMAD.WIDE R32, R6, 0x4, R250 ;  /* 0x0000000406207825 */ /* 0x008fc600078e02fa */
[----:B------:R-:W2:Y:S04]  /*70c0*/  LDL.LU.64 R234, [R1+0x2b8] ;  /* 0x0002b80001ea7983 */ /* 0x000ea80000300a00 */
[----:B------:R3:W-:Y:S01]  /*70d0*/  STL.64 [R1+0x260], R36 ;  /* 0x0002602401007387 */ /* 0x0007e20000100a00 */
[----:B------:R-:W-:-:S03]  /*70e0*/  IMAD.WIDE R10, R6, 0x4, R10 ;  /* 0x00000004060a7825 */ /* 0x000fc600078e020a */
[----:B------:R-:W4:Y:S04]  /*70f0*/  LDL.LU.64 R250, [R1+0x2b0] ;  /* 0x0002b00001fa7983 */ /* 0x000f280000300a00 */
[----:B------:R-:W-:Y:S01]  /*7100*/  @!PT LDS RZ, [RZ] ;  /* 0x00000000fffff984 */ /* 0x000fe20000000800 */
[----:B------:R-:W-:Y:S01]  /*7110*/  @!PT LDS RZ, [RZ] ;  /* 0x00000000fffff984 */ /* 0x000fe20000000800 */
[----:B------:R-:W-:Y:S01]  /*7120*/  @!PT LDS RZ, [RZ] ;  /* 0x00000000fffff984 */ /* 0x000fe20000000800 */
[----:B------:R1:W-:Y:S04]  /*7130*/  LDGSTS.E [R7+0x20000], desc[UR16][R38.64], !P5 ;  /* 0x2000000026077fae */ /* 0x0003e8000e921850 */
[----:B------:R3:W-:Y:S04]  /*7140*/  STL.64 [R1+0x250], R32 ;  /* 0x0002502001007387 */ /* 0x0007e80000100a00 */
[----:B------:R3:W-:Y:S01]  /*7150*/  LDGSTS.E [R7+0x24000], desc[UR16][R36.64], !P5 ;  /* 0x2400000024077fae */ /* 0x0007e2000e921850 */
[----:B-1----:R-:W-:-:S03]  /*7160*/  IMAD.WIDE R38, R6, 0x4, R238 ;  /* 0x0000000406267825 */ /* 0x002fc600078e02ee */
[----:B------:R1:W-:Y:S04]  /*7170*/  STL.64 [R1+0x238], R10 ;  /* 0x0002380a01007387 */ /* 0x0003e80000100a00 */
[----:B------:R-:W-:Y:S01]  /*7180*/  LDGSTS.E [R7+0x28000], desc[UR16][R32.64], !P5 ;  /* 0x2800000020077fae */ /* 0x000fe2000e921850 */
[----:B---3--:R-:W-:-:S03]  /*7190*/  IMAD.WIDE R36, R6, 0x4, R12 ;  /* 0x0000000406247825 */ /* 0x008fc600078e020c */
[----:B------:R-:W-:Y:S04]  /*71a0*/  LDGSTS.E [R7+0x2c000], desc[UR16][R10.64], !P5 ;  /* 0x2c0000000a077fae */ /* 0x000fe8000e921850 */
[----:B------:R-:W3:Y:S04]  /*71b0*/  LDL.LU.64 R32, [R1+0x2a8] ;  /* 0x0002a80001207983 */ /* 0x000ee80000300a00 */
[----:B------:R-:W3:Y:S04]  /*71c0*/  LDL.LU.64 R238, [R1+0x2a0] ;  /* 0x0002a00001ee7983 */ /* 0x000ee80000300a00 */
[----:B------:R-:W-:Y:S04]  /*71d0*/  STL.64 [R1+0x228], R38 ;  /* 0x0002282601007387 */ /* 0x000fe80000100a00 */
[----:B------:R-:W3:Y:S04]  /*71e0*/  LDL.LU.64 R12, [R1+0x298] ;  /* 0x00029800010c7983 */ /* 0x000ee80000300a00 */
[----:B------:R-:W-:Y:S01]  /*71f0*/  STL.64 [R1+0x218], R36 ;  /* 0x0002182401007387 */ /* 0x000fe20000100a00 */
[----:B------:R-:W-:-:S03]  /*7200*/  IMAD.WIDE R34, R6, 0x4, R34 ;  /* 0x0000000406227825 */ /* 0x000fc600078e0222 */
[----:B-1----:R-:W3:Y:S01]  /*7210*/  LDL.LU.64 R10, [R1+0x290] ;  /* 0x00029000010a7983 */ /* 0x002ee20000300a00 */
[----:B------:R-:W-:Y:S01]  /*7220*/  IMAD.WIDE R30, R6, 0x4, R30 ;  /* 0x00000004061e7825 */ /* 0x000fe200078e021e */
[----:B------:R-:W-:Y:S02]  /*7230*/  ISETP.GE.U32.AND P5, PT, R3, 0x7fffff9a, PT ;  /* 0x7fffff9a0300780c */ /* 0x000fe40003fa6070 */
[----:B------:R-:W-:Y:S01]  /*7240*/  IADD3 R3, R246, -0x48, RZ ;  /* 0xffffffb8f6037810 */ /* 0x000fe20007ffe0ff */
[----:B------:R-:W-:Y:S01]  /*7250*/  LDGSTS.E [R7+0x20004], desc[UR16][R38.64], !P3 ;  /* 0x2000400026077fae */ /* 0x000fe2000d921850 */
[----:B------:R-:W-:-:S03]  /*7260*/  IMAD.WIDE R246, R6, 0x4, R40 ;  /* 0x0000000406f67825 */ /* 0x000fc600078e0228 */
[----:B------:R1:W-:Y:S01]  /*7270*/  STL.64 [R1+0x208], R34 ;  /* 0x0002082201007387 */ /* 0x0003e20000100a00 */
[----:B------:R-:W-:-:S03]  /*7280*/  IMAD.WIDE R242, R6, 0x4, R240 ;  /* 0x0000000406f27825 */ /* 0x000fc600078e02f0 */
[----:B------:R-:W-:Y:S04]  /*7290*/  LDGSTS.E [R7+0x24004], desc[UR16][R36.64], !P3 ;  /* 0x2400400024077fae */ /* 0x000fe8000d921850 */
[----:B------:R1:W-:Y:S04]  /*72a0*/  STL.64 [R1+0x1f8], R30 ;  /* 0x0001f81e01007387 */ /* 0x0003e80000100a00 */
[----:B------:R-:W-:Y:S04]  /*72b0*/  LDGSTS.E [R7+0x28004], desc[UR16][R34.64], !P3 ;  /* 0x2800400022077fae */ /* 0x000fe8000d921850 */
[----:B------:R1:W-:Y:S04]  /*72c0*/  LDGSTS.E [R7+0x2c004], desc[UR16][R30.64], !P3 ;  /* 0x2c0040001e077fae */ /* 0x0003e8000d921850 */
[----:B------:R-:W-:Y:S04]  /*72d0*/  LDGSTS.E [R7+0x20008], desc[UR16][R246.64], !P4 ;  /* 0x20008000f6077fae */ /* 0x000fe8000e121850 */
[----:B-1----:R-:W3:Y:S04]  /*72e0*/  LDL.LU.64 R34, [R1+0x288] ;  /* 0x0002880001227983 */ /* 0x002ee80000300a00 */
[----:B------:R-:W3:Y:S01]  /*72f0*/  LDL.LU.64 R38, [R1+0x278] ;  /* 0x0002780001267983 */ /* 0x000ee20000300a00 */
[----:B------:R-:W1:Y:S03]  /*7300*/  LDC R30, c[0x0][0x230] ;  /* 0x00008c00ff1e7b82 */ /* 0x000e660000000800 */
[----:B------:R-:W-:Y:S04]  /*7310*/  STL.64 [R1+0x1e8], R246 ;  /* 0x0001e8f601007387 */ /* 0x000fe80000100a00 */
[----:B------:R-:W3:Y:S04]  /*7320*/  LDL.LU.64 R36, [R1+0x268] ;  /* 0x0002680001247983 */ /* 0x000ee80000300a00 */
[----:B------:R-:W-:Y:S04]  /*7330*/  STL.64 [R1+0x1d8], R242 ;  /* 0x0001d8f201007387 */ /* 0x000fe80000100a00 */
[----:B------:R-:W3:Y:S04]  /*7340*/  LDL.LU.64 R240, [R1+0x258] ;  /* 0x0002580001f07983 */ /* 0x000ee80000300a00 */
[----:B------:R1:W-:Y:S01]  /*7350*/  LDGSTS.E [R7+0x24008], desc[UR16][R242.64], !P4 ;  /* 0x24008000f2077fae */ /* 0x0003e2000e121850 */
[----:B--2---:R-:W-:-:S04]  /*7360*/  IMAD.WIDE R234, R6, 0x4, R234 ;  /* 0x0000000406ea7825 */ /* 0x004fc800078e02ea */
[C---:B----4-:R-:W-:Y:S01]  /*7370*/  IMAD.WIDE R40, R6.reuse, 0x4, R250 ;  /* 0x0000000406287825 */ /* 0x050fe200078e02fa */
[----:B------:R-:W-:Y:S04]  /*7380*/  STL.64 [R1+0x1c8], R234 ;  /* 0x0001c8ea01007387 */ /* 0x000fe80000100a00 */
[----:B------:R-:W-:Y:S04]  /*7390*/  LDGSTS.E [R7+0x28008], desc[UR16][R234.64], !P4 ;  /* 0x28008000ea077fae */ /* 0x000fe8000e121850 */
[----:B------:R2:W-:Y:S04]  /*73a0*/  STL.64 [R1+0x1b8], R40 ;  /* 0x0001b82801007387 */ /* 0x0005e80000100a00 */
[----:B------:R-:W-:Y:S04]  /*73b0*/  LDGSTS.E [R7+0x2c008], desc[UR16][R40.64], !P4 ;  /* 0x2c00800028077fae */ /* 0x000fe8000e121850 */
[----:B--2---:R-:W2:Y:S04]  /*73c0*/  LDL.LU.64 R40, [R1+0x248] ;  /* 0x0002480001287983 */ /* 0x004ea80000300a00 */
[----:B------:R-:W4:Y:S01]  /*73d0*/  LDL.LU.64 R234, [R1+0x240] ;  /* 0x0002400001ea7983 */ /* 0x000f220000300a00 */
[----:B---3--:R-:W-:-:S03]  /*73e0*/  IMAD.WIDE R32, R6, 0x4, R32 ;  /* 0x0000000406207825 */ /* 0x008fc600078e0220 */
[----:B------:R-:W3:Y:S01]  /*73f0*/  LDL.LU.64 R250, [R1+0x230] ;  /* 0x0002300001fa7983 */ /* 0x000ee20000300a00 */
[----:B------:R-:W-:-:S03]  /*7400*/  IMAD.WIDE R238, R6, 0x4, R238 ;  /* 0x0000000406ee7825 */ /* 0x000fc600078e02ee */
[----:B------:R1:W-:Y:S01]  /*7410*/  STL.64 [R1+0x1a8], R32 ;  /* 0x0001a82001007387 */ /* 0x0003e20000100a00 */
[----:B------:R-:W-:-:S03]  /*7420*/  IMAD.WIDE R12, R6, 0x4, R12 ;  /* 0x00000004060c7825 */ /* 0x000fc600078e020c */
[----:B------:R-:W-:Y:S04]  /*7430*/  STL.64 [R1+0x198], R238 ;  /* 0x000198ee01007387 */ /* 0x000fe80000100a00 */
[----:B------:R-:W-:Y:S01]  /*7440*/  LDGSTS.E [R7+0x2000c], desc[UR16][R32.64], !P0 ;  /* 0x2000c00020077fae */ /* 0x000fe2000c121850 */
[----:B------:R-:W-:-:S03]  /*7450*/  IMAD.WIDE R10, R6, 0x4, R10 ;  /* 0x00000004060a7825 */ /* 0x000fc600078e020a */
[----:B------:R-:W-:Y:S04]  /*7460*/  STL.64 [R1+0x188], R12 ;  /* 0x0001880c01007387 */ /* 0x000fe80000100a00 */
[----:B------:R-:W-:Y:S04]  /*7470*/  LDGSTS.E [R7+0x2400c], desc[UR16][R238.64], !P0 ;  /* 0x2400c000ee077fae */ /* 0x000fe8000c121850 */
[----:B-1----:R-:W3:Y:S04]  /*7480*/  LDL.LU.64 R32, [R1+0x220] ;  /* 0x0002200001207983 */ /* 0x002ee80000300a00 */
[----:B------:R-:W-:Y:S04]  /*7490*/  LDGSTS.E [R7+0x2800c], desc[UR16][R12.64], !P0 ;  /* 0x2800c0000c077fae */ /* 0x000fe8000c121850 */
[----:B------:R1:W-:Y:S04]  /*74a0*/  STL.64 [R1+0x178], R10 ;  /* 0x0001780a01007387 */ /* 0x0003e80000100a00 */
[----:B------:R-:W-:Y:S04]  /*74b0*/  LDGSTS.E [R7+0x2c00c], desc[UR16][R10.64], !P0 ;  /* 0x2c00c0000a077fae */ /* 0x000fe8000c121850 */
[----:B-1----:R-:W3:Y:S01]  /*74c0*/  LDL.LU.64 R10, [R1+0x210] ;  /* 0x00021000010a7983 */ /* 0x002ee20000300a00 */
[----:B------:R-:W-:-:S03]  /*74d0*/  IMAD.WIDE R242, R6, 0x4, R34 ;  /* 0x0000000406f27825 */ /* 0x000fc600078e0222 */
[----:B------:R-:W3:Y:S04]  /*74e0*/  LDL.LU.64 R238, [R1+0x200] ;  /* 0x0002000001ee7983 */ /* 0x000ee80000300a00 */
[----:B------:R-:W3:Y:S04]  /*74f0*/  LDL.LU.64 R12, [R1+0x1f0] ;  /* 0x0001f000010c7983 */ /* 0x000ee80000300a00 */
[----:B------:R-:W-:Y:S01]  /*7500*/  STL.64 [R1+0x168], R242 ;  /* 0x000168f201007387 */ /* 0x000fe20000100a00 */
[----:B------:R-:W-:-:S03]  /*7510*/  IMAD.WIDE R38, R6, 0x4, R38 ;  /* 0x0000000406267825 */ /* 0x000fc600078e0226 */
[----:B------:R2:W-:Y:S01]  /*7520*/  LDGSTS.E [R8+0x20000], desc[UR16][R242.64], !P2 ;  /* 0x20000000f2087fae */ /* 0x0005e2000d121850 */
[----:B------:R-:W-:-:S03]  /*7530*/  IMAD.WIDE R34, R6, 0x4, R240 ;  /* 0x0000000406227825 */ /* 0x000fc600078e02f0 */
[----:B------:R-:W-:Y:S04]  /*7540*/  LDGSTS.E [R8+0x24000], desc[UR16][R38.64], !P2 ;  /* 0x2400000026087fae */ /* 0x000fe8000d121850 */
[----:B------:R-:W3:Y:S01]  /*7550*/  LDL.LU.64 R240, [R1+0x1e0] ;  /* 0x0001e00001f07983 */ /* 0x000ee20000300a00 */
[----:B------:R-:W-:-:S03]  /*7560*/  IMAD.WIDE R36, R6, 0x4, R36 ;  /* 0x0000000406247825 */ /* 0x000fc600078e0224 */
[----:B------:R1:W-:Y:S04]  /*7570*/  STL.64 [R1+0x158], R38 ;  /* 0x0001582601007387 */ /* 0x0003e80000100a00 */
[----:B------:R4:W-:Y:S04]  /*7580*/  STL.64 [R1+0x148], R36 ;  /* 0x0001482401007387 */ /* 0x0009e80000100a00 */
[----:B------:R4:W-:Y:S04]  /*7590*/  LDGSTS.E [R8+0x28000], desc[UR16][R36.64], !P2 ;  /* 0x2800000024087fae */ /* 0x0009e8000d121850 */
[----:B------:R3:W-:Y:S04]  /*75a0*/  STL.64 [R1+0x138], R34 ;  /* 0x0001382201007387 */ /* 0x0007e80000100a00 */
[----:B------:R3:W-:Y:S04]  /*75b0*/  LDGSTS.E [R8+0x2c000], desc[UR16][R34.64], !P2 ;  /* 0x2c00000022087fae */ /* 0x0007e8000d121850 */
[----:B-1----:R-:W3:Y:S01]  /*75c0*/  LDL.LU.64 R38, [R1+0x1d0] ;  /* 0x0001d00001267983 */ /* 0x002ee20000300a00 */
[----:B--2---:R-:W-:-:S04]  /*75d0*/  IMAD.WIDE R242, R6, 0x4, R40 ;  /* 0x0000000406f27825 */ /* 0x004fc800078e0228 */
[C---:B----4-:R-:W-:Y:S01]  /*75e0*/  IMAD.WIDE R36, R6.reuse, 0x4, R234 ;  /* 0x0000000406247825 */ /* 0x050fe200078e02ea */
[----:B------:R1:W-:Y:S03]  /*75f0*/  STL.64 [R1+0x128], R242 ;  /* 0x000128f201007387 */ /* 0x0003e60000100a00 */
[C---:B---3--:R-:W-:Y:S01]  /*7600*/  IMAD.WIDE R34, R6.reuse, 0x4, R250 ;  /* 0x0000000406227825 */ /* 0x048fe200078e02fa */
[----:B------:R-:W2:Y:S04]  /*7610*/  LDL.LU.64 R40, [R1+0x1c0] ;  /* 0x0001c00001287983 */ /* 0x000ea80000300a00 */
[----:B------:R3:W-:Y:S04]  /*7620*/  STL.64 [R1+0x118], R36 ;  /* 0x0001182401007387 */ /* 0x0007e80000100a00 */
[----:B------:R-:W4:Y:S04]  /*7630*/  LDL.LU.64 R234, [R1+0x1b0] ;  /* 0x0001b00001ea7983 */ /* 0x000f280000300a00 */
[----:B------:R3:W-:Y:S04]  /*7640*/  STL.64 [R1+0x108], R34 ;  /* 0x0001082201007387 */ /* 0x0007e80000100a00 */
[----:B------:R1:W-:Y:S04]  /*7650*/  LDGSTS.E [R8+0x20004], desc[UR16][R242.64], !P1 ;  /* 0x20004000f2087fae */ /* 0x0003e8000c921850 */
[----:B------:R-:W4:Y:S04]  /*7660*/  LDL.LU.64 R250, [R1+0x1a0] ;  /* 0x0001a00001fa7983 */ /* 0x000f280000300a00 */
[----:B------:R3:W-:Y:S01]  /*7670*/  LDGSTS.E [R8+0x24004], desc[UR16][R36.64], !P1 ;  /* 0x2400400024087fae */ /* 0x0007e2000c921850 */
[----:B------:R-:W-:-:S03]  /*7680*/  IMAD.WIDE R32, R6, 0x4, R32 ;  /* 0x0000000406207825 */ /* 0x000fc600078e0220 */
[----:B------:R3:W-:Y:S04]  /*7690*/  LDGSTS.E [R8+0x28004], desc[UR16][R34.64], !P1 ;  /* 0x2800400022087fae */ /* 0x0007e8000c921850 */
[----:B------:R3:W-:Y:S04]  /*76a0*/  STL.64 [R1+0xf8], R32 ;  /* 0x0000f82001007387 */ /* 0x0007e80000100a00 */
[----:B------:R3:W-:Y:S01]  /*76b0*/  LDGSTS.E [R8+0x2c004], desc[UR16][R32.64], !P1 ;  /* 0x2c00400020087fae */ /* 0x0007e2000c921850 */
[----:B-1----:R-:W-:-:S03]  /*76c0*/  IMAD.WIDE R242, R6, 0x4, R10 ;  /* 0x0000000406f27825 */ /* 0x002fc600078e020a */
[----:B------:R-:W4:Y:S01]  /*76d0*/  LDL.LU.64 R10, [R1+0x190] ;  /* 0x00019000010a7983 */ /* 0x000f220000300a00 */
[----:B---3--:R-:W-:-:S03]  /*76e0*/  IMAD.WIDE R36, R6, 0x4, R238 ;  /* 0x0000000406247825 */ /* 0x008fc600078e02ee */
[----:B------:R1:W-:Y:S01]  /*76f0*/  STL.64 [R1+0xe8], R242 ;  /* 0x0000e8f201007387 */ /* 0x0003e20000100a00 */
[----:B------:R-:W-:-:S03]  /*7700*/  IMAD.WIDE R34, R6, 0x4, R12 ;  /* 0x0000000406227825 */ /* 0x000fc600078e020c */
[----:B------:R-:W3:Y:S04]  /*7710*/  LDL.LU.64 R238, [R1+0x180] ;  /* 0x0001800001ee7983 */ /* 0x000ee80000300a00 */
[----:B------:R-:W-:Y:S04]  /*7720*/  STL.64 [R1+0xe0], R36 ;  /* 0x0000e02401007387 */ /* 0x000fe80000100a00 */
[----:B------:R-:W3:Y:S04]  /*7730*/  LDL.LU.64 R12, [R1+0x170] ;  /* 0x00017000010c7983 */ /* 0x000ee80000300a00 */
[----:B------:R1:W-:Y:S01]  /*7740*/  STL.64 [R1+0xd8], R34 ;  /* 0x0000d82201007387 */ /* 0x0003e20000100a00 */
[----:B------:R-:W-:Y:S01]  /*7750*/  IMAD.WIDE R32, R6, 0x4, R240 ;  /* 0x0000000406207825 */ /* 0x000fe200078e02f0 */
[----:B------:R-:W-:-:S02]  /*7760*/  ISETP.GE.U32.AND P3, PT, R3, 0x7fffff99, PT ;  /* 0x7fffff990300780c */ /* 0x000fc40003f66070 */
[----:B------:R-:W3:Y:S01]  /*7770*/  LDL.LU.64 R240, [R1+0x160] ;  /* 0x0001600001f07983 */ /* 0x000ee20000300a00 */
[----:B------:R-:W-:Y:S02]  /*7780*/  VIADD R3, R28, 0xffffffb7 ;  /* 0xffffffb71c037836 */ /* 0x000fe40000000000 */
[----:B------:R-:W1:Y:S01]  /*7790*/  LDC R28, c[0x0][0x230] ;  /* 0x00008c00ff1c7b82 */ /* 0x000e620000000800 */
[----:B------:R-:W-:Y:S02]  /*77a0*/  LDGSTS.E [R8+0x20008], desc[UR16][R242.64], !P5 ;  /* 0x20008000f2087fae */ /* 0x000fe4000e921850 */
[----:B------:R-:W-:Y:S01]  /*77b0*/  ISETP.GE.U32.AND P4, PT, R3, 0x7fffff98, PT ;  /* 0x7fffff980300780c */ /* 0x000fe20003f86070 */
[----:B------:R-:W-:Y:S01]  /*77c0*/  VIADD R3, R29, 0xffffffb6 ;  /* 0xffffffb61d037836 */ /* 0x000fe20000000000 */
[----:B------:R2:W-:Y:S03]  /*77d0*/  LDGSTS.E [R8+0x24008], desc[UR16][R36.64], !P5 ;  /* 0x2400800024087fae */ /* 0x0005e6000e921850 */
[----:B------:R-:W1:Y:S01]  /*77e0*/  LDC R29, c[0x0][0x230] ;  /* 0x00008c00ff1d7b82 */ /* 0x000e620000000800 */
[----:B------:R-:W-:Y:S01]  /*77f0*/  ISETP.GE.U32.AND P0, PT, R3, 0x7fffff97, PT ;  /* 0x7fffff970300780c */ /* 0x000fe20003f06070 */
[----:B------:R-:W-:Y:S01]  /*7800*/  VIADD R3, R30, 0xffffffb5 ;  /* 0xffffffb51e037836 */ /* 0x000fe20000000000 */
[----:B------:R1:W-:Y:S04]  /*7810*/  STL.64 [R1+0xd0], R32 ;  /* 0x0000d02001007387 */ /* 0x0003e80000100a00 */
[----:B------:R-:W-:Y:S01]  /*7820*/  LDGSTS.E [R8+0x28008], desc[UR16][R34.64], !P5 ;  /* 0x2800800022087fae */ /* 0x000fe2000e921850 */
[----:B------:R-:W1:Y:S01]  /*7830*/  LDC R30, c[0x0][0x230] ;  /* 0x00008c00ff1e7b82 */ /* 0x000e620000000800 */
[----:B------:R-:W-:Y:S01]  /*7840*/  ISETP.GE.U32.AND P2, PT, R3, 0x7fffff96, PT ;  /* 0x7fffff960300780c */ /* 0x000fe20003f46070 */
[----:B------:R-:W-:Y:S01]  /*7850*/  IMAD.WIDE R38, R6, 0x4, R38 ;  /* 0x0000000406267825 */ /* 0x000fe200078e0226 */
[----:B------:R-:W3:Y:S04]  /*7860*/  LDL.LU.64 R246, [R1+0x150] ;  /* 0x0001500001f67983 */ /* 0x000ee80000300a00 */
[----:B-1----:R-:W3:Y:S01]  /*7870*/  LDL.LU.64 R242, [R1+0x140] ;  /* 0x0001400001f27983 */ /* 0x002ee20000300a00 */
[----:B------:R-:W-:-:S02]  /*7880*/  VIADD R3, R28, 0xffffffb4 ;  /* 0xffffffb41c037836 */ /* 0x000fc40000000000 */
[----:B------:R-:W1:Y:S01]  /*7890*/  LDC R28, c[0x0][0x230] ;  /* 0x00008c00ff1c7b82 */ /* 0x000e620000000800 */
[----:B------:R-:W-:Y:S02]  /*78a0*/  LDGSTS.E [R8+0x2c008], desc[UR16][R32.64], !P5 ;  /* 0x2c00800020087fae */ /* 0x000fe4000e921850 */
[----:B------:R-:W-:Y:S02]  /*78b0*/  ISETP.GE.U32.AND P1, PT, R3, 0x7fffff95, PT ;  /* 0x7fffff950300780c */ /* 0x000fe40003f26070 */
[----:B------:R-:W3:Y:S01]  /*78c0*/  LDL.LU.64 R34, [R1+0x130] ;  /* 0x0001300001227983 */ /* 0x000ee20000300a00 */
[----:B------:R-:W-:Y:S02]  /*78d0*/  IADD3 R3, R29, -0x4d, RZ ;  /* 0xffffffb31d037810 */ /* 0x000fe40007ffe0ff */
[----:B------:R-:W1:Y:S01]  /*78e0*/  LDC R29, c[0x0][0x230] ;  /* 0x00008c00ff1d7b82 */ /* 0x000e620000000800 */
[----:B------:R-:W-:Y:S01]  /*78f0*/  LDGSTS.E [R8+0x2000c], desc[UR16][R38.64], !P3 ;  /* 0x2000c00026087fae */ /* 0x000fe2000d921850 */
[----:B------:R-:W-:-:S03]  /*7900*/  ISETP.GE.U32.AND P5, PT, R3, 0x7fffff94, PT ;  /* 0x7fffff940300780c */ /* 0x000fc60003fa6070 */
[----:B------:R-:W3:Y:S01]  /*7910*/  LDL.LU.64 R32, [R1+0x120] ;  /* 0x0001200001207983 */ /* 0x000ee20000300a00 */
[----:B------:R-:W-:-:S03]  /*7920*/  VIADD R3, R30, 0xffffffb2 ;  /* 0xffffffb21e037836 */ /* 0x000fc60000000000 */
[----:B------:R4:W-:Y:S01]  /*7930*/  STL.64 [R1+0xc8], R38 ;  /* 0x0000c82601007387 */ /* 0x0009e20000100a00 */
[----:B--2---:R-:W-:-:S05]  /*7940*/  IMAD.WIDE R36, R6, 0x4, R40 ;  /* 0x0000000406247825 */ /* 0x004fca00078e0228 */
[----:B------:R-:W-:Y:S01]  /*7950*/  LDGSTS.E [R8+0x2400c], desc[UR16][R36.64], !P3 ;  /* 0x2400c00024087fae */ /* 0x000fe2000d921850 */
[----:B----4-:R-:W-:-:S04]  /*7960*/  IMAD.WIDE R40, R6, 0x4, R234 ;  /* 0x0000000406287825 */ /* 0x010fc800078e02ea */
[----:B------:R-:W-:Y:S01]  /*7970*/  IMAD.MOV.U32 R30, RZ, RZ, R40 ;  /* 0x000000ffff1e7224 */ /* 0x000fe200078e0028 */
[----:B------:R-:W-:Y:S01]  /*7980*/  STL.64 [R1+0xb8], R40 ;  /* 0x0000b82801007387 */ /* 0x000fe20000100a00 */
[----:B------:R-:W-:Y:S02]  /*7990*/  IMAD.MOV.U32 R31, RZ, RZ, R41 ;  /* 0x000000ffff1f7224 */ /* 0x000fe400078e0029 */
[C---:B------:R-:W-:Y:S01]  /*79a0*/  IMAD.WIDE R250, R6.reuse, 0x4, R250 ;  /* 0x0000000406fa7825 */ /* 0x040fe200078e02fa */
[----:B------:R2:W-:Y:S04]  /*79b0*/  STL.64 [R1+0xc0], R36 ;  /* 0x0000c02401007387 */ /* 0x0005e80000100a00 */
[----:B------:R4:W-:Y:S04]  /*79c0*/  STL.64 [R1+0xb0], R250 ;  /* 0x0000b0fa01007387 */ /* 0x0009e80000100a00 */
[----:B------:R-:W4:Y:S04]  /*79d0*/  LDL.LU.64 R38, [R1+0x110] ;  /* 0x0001100001267983 */ /* 0x000f280000300a00 */
[----:B--2---:R-:W2:Y:S04]  /*79e0*/  LDL.LU.64 R36, [R1+0x100] ;  /* 0x0001000001247983 */ /* 0x004ea80000300a00 */
[----:B------:R-:W2:Y:S04]  /*79f0*/  LDL.LU.64 R40, [R1+0xf0] ;  /* 0x0000f00001287983 */ /* 0x000ea80000300a00 */
[----:B------:R1:W-:Y:S04]  /*7a00*/  LDGSTS.E [R8+0x2800c], desc[UR16][R30.64], !P3 ;  /* 0x2800c0001e087fae */ /* 0x0003e8000d921850 */
[----:B------:R-:W2:Y:S04]  /*7a10*/  LDL.LU.64 R234, [R1+0x50] ;  /* 0x0000500001ea7983 */ /* 0x000ea80000300a00 */
[----:B------:R-:W-:Y:S01]  /*7a20*/  LDGSTS.E [R8+0x2c00c], desc[UR16][R250.64], !P3 ;  /* 0x2c00c000fa087fae */ /* 0x000fe2000d921850 */
[C---:B------:R-:W-:Y:S01]  /*7a30*/  IMAD.WIDE R10, R6.reuse, 0x4, R10 ;  /* 0x00000004060a7825 */ /* 0x040fe200078e020a */
[----:B-1----:R-:W1:Y:S04]  /*7a40*/  LDC R30, c[0x0][0x230] ;  /* 0x00008c00ff1e7b82 */ /* 0x002e680000000800 */
[----:B------:R-:W-:Y:S01]  /*7a50*/  LDGSTS.E [R5+0x20000], desc[UR16][R10.64], !P4 ;  /* 0x200000000a057fae */ /* 0x000fe2000e121850 */
[----:B---3--:R-:W-:-:S03]  /*7a60*/  IMAD.WIDE R238, R6, 0x4, R238 ;  /* 0x0000000406ee7825 */ /* 0x008fc600078e02ee */
[----:B----4-:R-:W3:Y:S01]  /*7a70*/  LDL.LU.64 R250, [R1+0x40] ;  /* 0x0000400001fa7983 */ /* 0x010ee20000300a00 */
[----:B------:R-:W4:Y:S03]  /*7a80*/  LDC R31, c[0x0][0x230] ;  /* 0x00008c00ff1f7b82 */ /* 0x000f260000000800 */
[----:B------:R1:W-:Y:S01]  /*7a90*/  STL.64 [R1+0xa8], R10 ;  /* 0x0000a80a01007387 */ /* 0x0003e20000100a00 */
[----:B------:R-:W-:-:S03]  /*7aa0*/  IMAD.WIDE R12, R6, 0x4, R12 ;  /* 0x00000004060c7825 */ /* 0x000fc600078e020c */
[----:B------:R1:W-:Y:S04]  /*7ab0*/  STL.64 [R1+0xa0], R238 ;  /* 0x0000a0ee01007387 */ /* 0x0003e80000100a00 */
[----:B------:R1:W-:Y:S01]  /*7ac0*/  STL.64 [R1+0x98], R12 ;  /* 0x0000980c01007387 */ /* 0x0003e20000100a00 */
[----:B------:R-:W-:-:S03]  /*7ad0*/  IMAD.WIDE R240, R6, 0x4, R240 ;  /* 0x0000000406f07825 */ /* 0x000fc600078e02f0 */
[----:B-1----:R-:W4:Y:S04]  /*7ae0*/  LDL.LU.64 R10, [R1+0xb98] ;  /* 0x000b9800010a7983 */ /* 0x002f280000300a00 */
[----:B------:R-:W-:Y:S04]  /*7af0*/  LDGSTS.E [R5+0x24000], desc[UR16][R238.64], !P4 ;  /* 0x24000000ee057fae */ /* 0x000fe8000e121850 */
[----:B------:R-:W-:Y:S04]  /*7b00*/  LDGSTS.E [R5+0x28000], desc[UR16][R12.64], !P4 ;  /* 0x280000000c057fae */ /* 0x000fe8000e121850 */
[----:B------:R-:W-:Y:S04]  /*7b10*/  LDGSTS.E [R5+0x2c000], desc[UR16][R240.64], !P4 ;  /* 0x2c000000f0057fae */ /* 0x000fe8000e121850 */
[----:B------:R-:W4:Y:S04]  /*7b20*/  LDL.LU.64 R238, [R1+0xb90] ;  /* 0x000b900001ee7983 */ /* 0x000f280000300a00 */
[----:B------:R1:W-:Y:S04]  /*7b30*/  STL.64 [R1+0x90], R240 ;  /* 0x000090f001007387 */ /* 0x0003e80000100a00 */
[----:B------:R-:W4:Y:S04]  /*7b40*/  LDL.LU.64 R12, [R1+0xb88] ;  /* 0x000b8800010c7983 */ /* 0x000f280000300a00 */
[----:B-1----:R-:W4:Y:S01]  /*7b50*/  LDL.LU.64 R240, [R1+0xb80] ;  /* 0x000b800001f07983 */ /* 0x002f220000300a00 */
[----:B------:R-:W-:-:S04]  /*7b60*/  IMAD.WIDE R246, R6, 0x4, R246 ;  /* 0x0000000406f67825 */ /* 0x000fc800078e02f6 */
[C---:B------:R-:W-:Y:S01]  /*7b70*/  IMAD.WIDE R242, R6.reuse, 0x4, R242 ;  /* 0x0000000406f27825 */ /* 0x040fe200078e02f2 */
[----:B------:R-:W-:Y:S03]  /*7b80*/  STL.64 [R1+0x88], R246 ;  /* 0x000088f601007387 */ /* 0x000fe60000100a00 */
[C---:B------:R-:W-:Y:S01]  /*7b90*/  IMAD.WIDE R34, R6.reuse, 0x4, R34 ;  /* 0x0000000406227825 */ /* 0x040fe200078e0222 */
[----:B------:R-:W-:Y:S03]  /*7ba0*/  LDGSTS.E [R5+0x20004], desc[UR16][R246.64], !P0 ;  /* 0x20004000f6057fae */ /* 0x000fe6000c121850 */
[C---:B------:R-:W-:Y:S01]  /*7bb0*/  IMAD.WIDE R32, R6.reuse, 0x4, R32 ;  /* 0x0000000406207825 */ /* 0x040fe200078e0220 */
[----:B------:R-:W-:Y:S04]  /*7bc0*/  STL.64 [R1+0x80], R242 ;  /* 0x000080f201007387 */ /* 0x000fe80000100a00 */
[----:B------:R-:W-:Y:S04]  /*7bd0*/  LDGSTS.E [R5+0x24004], desc[UR16][R242.64], !P0 ;  /* 0x24004000f2057fae */ /* 0x000fe8000c121850 */
[----:B------:R1:W-:Y:S04]  /*7be0*/  STL.64 [R1+0x78], R34 ;  /* 0x0000782201007387 */ /* 0x0003e80000100a00 */
[----:B------:R1:W-:Y:S04]  /*7bf0*/  LDGSTS.E [R5+0x28004], desc[UR16][R34.64], !P0 ;  /* 0x2800400022057fae */ /* 0x0003e8000c121850 */
[----:B------:R1:W-:Y:S04]  /*7c00*/  STL.64 [R1+0x70], R32 ;  /* 0x0000702001007387 */ /* 0x0003e80000100a00 */
[----:B------:R1:W-:Y:S01]  /*7c10*/  LDGSTS.E [R5+0x2c004], desc[UR16][R32.64], !P0 ;  /* 0x2c00400020057fae */ /* 0x0003e2000c121850 */
[----:B------:R-:W-:-:S04]  /*7c20*/  IMAD.WIDE R38, R6, 0x4, R38 ;  /* 0x0000000406267825 */ /* 0x000fc800078e0226 */
[C---:B--2---:R-:W-:Y:S01]  /*7c30*/  IMAD.WIDE R36, R6.reuse, 0x4, R36 ;  /* 0x0000000406247825 */ /* 0x044fe200078e0224 */
[----:B------:R-:W-:Y:S03]  /*7c40*/  STL.64 [R1+0x68], R38 ;  /* 0x0000682601007387 */ /* 0x000fe60000100a00 */
[C---:B-1----:R-:W-:Y:S01]  /*7c50*/  IMAD.WIDE R34, R6.reuse, 0x4, R40 ;  /* 0x0000000406227825 */ /* 0x042fe200078e0228 */
[----:B------:R-:W-:Y:S04]  /*7c60*/  LDGSTS.E [R5+0x20008], desc[UR16][R38.64], !P2 ;  /* 0x2000800026057fae */ /* 0x000fe8000d121850 */
[----:B------:R-:W-:Y:S01]  /*7c70*/  STL.64 [R1+0x60], R36 ;  /* 0x0000602401007387 */ /* 0x000fe20000100a00 */
[----:B------:R-:W-:-:S03]  /*7c80*/  IMAD.WIDE R32, R6, 0x4, R234 ;  /* 0x0000000406207825 */ /* 0x000fc600078e02ea */
[----:B------:R-:W-:Y:S04]  /*7c90*/  LDGSTS.E [R5+0x24008], desc[UR16][R36.64], !P2 ;  /* 0x2400800024057fae */ /* 0x000fe8000d121850 */
[----:B------:R3:W-:Y:S04]  /*7ca0*/  STL.64 [R1+0x58], R34 ;  /* 0x0000582201007387 */ /* 0x0007e80000100a00 */
[----:B------:R3:W-:Y:S04]  /*7cb0*/  LDGSTS.E [R5+0x28008], desc[UR16][R34.64], !P2 ;  /* 0x2800800022057fae */ /* 0x0007e8000d121850 */
[----:B------:R1:W-:Y:S04]  /*7cc0*/  STL.64 [R1+0x48], R32 ;  /* 0x0000482001007387 */ /* 0x0003e80000100a00 */
[----:B------:R1:W-:Y:S01]  /*7cd0*/  LDGSTS.E [R5+0x2c008], desc[UR16][R32.64], !P2 ;  /* 0x2c00800020057fae */ /* 0x0003e2000d121850 */
[----:B---3--:R-:W-:-:S05]  /*7ce0*/  IMAD.WIDE R34, R6, 0x4, R250 ;  /* 0x0000000406227825 */ /* 0x008fca00078e02fa */
[----:B------:R-:W-:Y:S01]  /*7cf0*/  STL.64 [R1+0x38], R34 ;  /* 0x0000382201007387 */ /* 0x000fe20000100a00 */
[----:B------:R-:W-:Y:S01]  /*7d00*/  ISETP.GE.U32.AND P3, PT, R3, 0x7fffff93, PT ;  /* 0x7fffff930300780c */ /* 0x000fe20003f66070 */
[C---:B----4-:R-:W-:Y:S02]  /*7d10*/  IMAD.WIDE R12, R6.reuse, 0x4, R12 ;  /* 0x00000004060c7825 */ /* 0x050fe400078e020c */
[----:B------:R-:W-:Y:S02]  /*7d20*/  LDGSTS.E [R5+0x2000c], desc[UR16][R34.64], !P1 ;  /* 0x2000c00022057fae */ /* 0x000fe4000c921850 */
[----:B-1----:R-:W-:-:S05]  /*7d30*/  IMAD.WIDE R32, R6, 0x4, R240 ;  /* 0x0000000406207825 */ /* 0x002fca00078e02f0 */
[----:B------:R1:W-:Y:S04]  /*7d40*/  STL.64 [R1+0x28], R32 ;  /* 0x0000282001007387 */ /* 0x0003e80000100a00 */
[----:B------:R2:W-:Y:S04]  /*7d50*/  STL.64 [R1+0x20], R12 ;  /* 0x0000200c01007387 */ /* 0x0005e80000100a00 */
[----:B------:R-:W3:Y:S01]  /*7d60*/  LDL.LU.64 R40, [R1+0x310] ;  /* 0x0003100001287983 */ /* 0x000ee20000300a00 */
[----:B------:R-:W-:Y:S02]  /*7d70*/  VIADD R3, R28, 0xffffffb1 ;  /* 0xffffffb11c037836 */ /* 0x000fe40000000000 */
[----:B------:R-:W4:Y:S01]  /*7d80*/  LDC R28, c[0x0][0x230] ;  /* 0x00008c00ff1c7b82 */ /* 0x000f220000000800 */
[----:B------:R-:W-:Y:S01]  /*7d90*/  IMAD.WIDE R238, R6, 0x4, R238 ;  /* 0x0000000406ee7825 */ /* 0x000fe200078e02ee */
[----:B------:R1:W-:Y:S01]  /*7da0*/  LDGSTS.E [R5+0x2400c], desc[UR16][R32.64], !P1 ;  /* 0x2400c00020057fae */ /* 0x0003e2000c921850 */
[----:B------:R-:W-:-:S02]  /*7db0*/  ISETP.GE.U32.AND P4, PT, R3, 0x7fffff92, PT ;  /* 0x7fffff920300780c */ /* 0x000fc40003f86070 */
[----:B------:R-:W-:Y:S01]  /*7dc0*/  IADD3 R3, R29, -0x50, RZ ;  /* 0xffffffb01d037810 */ /* 0x000fe20007ffe0ff */
[----:B------:R2:W-:Y:S02]  /*7dd0*/  LDGSTS.E [R5+0x2800c], desc[UR16][R12.64], !P1 ;  /* 0x2800c0000c057fae */ /* 0x0005e4000c921850 */
[----:B------:R-:W2:Y:S01]  /*7de0*/  LDC R29, c[0x0][0x230] ;  /* 0x00008c00ff1d7b82 */ /* 0x000ea20000000800 */
[----:B------:R-:W-:Y:S01]  /*7df0*/  ISETP.GE.U32.AND P0, PT, R3, 0x7fffff91, PT ;  /* 0x7fffff910300780c */ /* 0x000fe20003f06070 */
[----:B------:R-:W-:Y:S01]  /*7e00*/  VIADD R3, R30, 0xffffffaf ;  /* 0xffffffaf1e037836 */ /* 0x000fe20000000000 */
[----:B------:R-:W-:Y:S05]  /*7e10*/  LDGSTS.E [R5+0x2c00c], desc[UR16][R238.64], !P1 ;  /* 0x2c00c000ee057fae */ /* 0x000fea000c921850 */
[----:B------:R-:W2:Y:S01]  /*7e20*/  LDC R30, c[0x0][0x230] ;  /* 0x00008c00ff1e7b82 */ /* 0x000ea20000000800 */
[----:B------:R-:W-:Y:S01]  /*7e30*/  ISETP.GE.U32.AND P2, PT, R3, 0x7fffff90, PT ;  /* 0x7fffff900300780c */ /* 0x000fe20003f46070 */
[----:B----4-:R-:W-:-:S06]  /*7e40*/  VIADD R3, R28, 0xffffffae ;  /* 0xffffffae1c037836 */ /* 0x010fcc0000000000 */
[----:B-1----:R-:W1:Y:S08]  /*7e50*/  LDC R32, c[0x0][0x230] ;  /* 0x00008c00ff207b82 */ /* 0x002e700000000800 */
[----:B------:R-:W4:Y:S01]  /*7e60*/  LDC R28, c[0x0][0x230] ;  /* 0x00008c00ff1c7b82 */ /* 0x000f220000000800 */
[----:B------:R-:W-:Y:S01]  /*7e70*/  ISETP.GE.U32.AND P1, PT, R3, 0x7fffff8f, PT ;  /* 0x7fffff8f0300780c */ /* 0x000fe20003f26070 */
[----:B--2---:R-:W-:-:S02]  /*7e80*/  VIADD R3, R29, 0xffffffad ;  /* 0xffffffad1d037836 */ /* 0x004fc40000000000 */
[----:B------:R-:W-:-:S04]  /*7e90*/  IMAD.WIDE R240, R6, 0x4, R10 ;  /* 0x0000000406f07825 */ /* 0x000fc800078e020a */
[----:B------:R-:W2:Y:S01]  /*7ea0*/  LDC R29, c[0x0][0x230] ;  /* 0x00008c00ff1d7b82 */ /* 0x000ea20000000800 */
[C---:B------:R-:W-:Y:S01]  /*7eb0*/  IMAD.WIDE R12, R6.reuse, 0x4, R248 ;  /* 0x00000004060c7825 */ /* 0x040fe200078e02f8 */
[----:B------:R-:W-:Y:S03]  /*7ec0*/  LDGSTS.E [R16+0x20000], desc[UR16][R240.64], !P5 ;  /* 0x20000000f0107fae */ /* 0x000fe6000e921850 */
[C---:B------:R-:W-:Y:S01]  /*7ed0*/  IMAD.WIDE R10, R6.reuse, 0x4, R244 ;  /* 0x00000004060a7825 */ /* 0x040fe200078e02f4 */
[----:B------:R-:W-:Y:S02]  /*7ee0*/  LDGSTS.E [R16+0x24000], desc[UR16][R12.64], !P5 ;  /* 0x240000000c107fae */ /* 0x000fe4000e921850 */
[----:B------:R-:W1:Y:S01]  /*7ef0*/  LDC R33, c[0x0][0x230] ;  /* 0x00008c00ff217b82 */ /* 0x000e620000000800 */
[C---:B------:R-:W-:Y:S01]  /*7f00*/  IMAD.WIDE R250, R6.reuse, 0x4, R210 ;  /* 0x0000000406fa7825 */ /* 0x040fe200078e02d2 */
[----:B------:R-:W-:Y:S03]  /*7f10*/  LDGSTS.E [R16+0x28000], desc[UR16][R10.64], !P5 ;  /* 0x280000000a107fae */ /* 0x000fe6000e921850 */
[C---:B------:R-:W-:Y:S01]  /*7f20*/  IMAD.WIDE R248, R6.reuse, 0x4, R212 ;  /* 0x0000000406f87825 */ /* 0x040fe200078e02d4 */
[----:B------:R-:W-:Y:S01]  /*7f30*/  LDGSTS.E [R16+0x2c000], desc[UR16][R250.64], !P5 ;  /* 0x2c000000fa107fae */ /* 0x000fe2000e921850 */
[----:B------:R-:W-:Y:S01]  /*7f40*/  ISETP.GE.U32.AND P5, PT, R3, 0x7fffff8e, PT ;  /* 0x7fffff8e0300780c */ /* 0x000fe20003fa6070 */
[----:B------:R-:W1:Y:S01]  /*7f50*/  LDC R210, c[0x0][0x230] ;  /* 0x00008c00ffd27b82 */ /* 0x000e620000000800 */
[C---:B------:R-:W-:Y:S01]  /*7f60*/  IMAD.WIDE R246, R6.reuse, 0x4, R222 ;  /* 0x0000000406f67825 */ /* 0x040fe200078e02de */
[----:B------:R-:W-:Y:S03]  /*7f70*/  LDGSTS.E [R16+0x20004], desc[UR16][R248.64], !P3 ;  /* 0x20004000f8107fae */ /* 0x000fe6000d921850 */
[C---:B------:R-:W-:Y:S01]  /*7f80*/  IMAD.WIDE R244, R6.reuse, 0x4, R228 ;  /* 0x0000000406f47825 */ /* 0x040fe200078e02e4 */
[----:B------:R-:W-:Y:S02]  /*7f90*/  LDGSTS.E [R16+0x24004], desc[UR16][R246.64], !P3 ;  /* 0x24004000f6107fae */ /* 0x000fe4000d921850 */
[----:B------:R-:W1:Y:S01]  /*7fa0*/  LDC R211, c[0x0][0x230] ;  /* 0x00008c00ffd37b82 */ /* 0x000e620000000800 */
[----:B------:R-:W-:Y:S01]  /*7fb0*/  IMAD.WIDE R242, R6, 0x4, R226 ;  /* 0x0000000406f27825 */ /* 0x000fe200078e02e2 */
[----:B------:R-:W-:Y:S03]  /*7fc0*/  LDGSTS.E [R16+0x28004], desc[UR16][R244.64], !P3 ;  /* 0x28004000f4107fae */ /* 0x000fe6000d921850 */
[----:B------:R-:W-:Y:S01]  /*7fd0*/  VIADD R3, R30, 0xffffffac ;  /* 0xffffffac1e037836 */ /* 0x000fe20000000000 */
[----:B------:R-:W-:Y:S02]  /*7fe0*/  LDGSTS.E [R16+0x2c004], desc[UR16][R242.64], !P3 ;  /* 0x2c004000f2107fae */ /* 0x000fe4000d921850 */
[----:B------:R-:W1:Y:S01]  /*7ff0*/  LDC R30, c[0x0][0x230] ;  /* 0x00008c00ff1e7b82 */ /* 0x000e620000000800 */
[----:B------:R-:W-:Y:S01]  /*8000*/  IMAD.WIDE R234, R6, 0x4, R198 ;  /* 0x0000000406ea7825 */ /* 0x000fe200078e02c6 */
[----:B------:R-:W-:-:S02]  /*8010*/  ISETP.GE.U32.AND P3, PT, R3, 0x7fffff8d, PT ;  /* 0x7fffff8d0300780c */ /* 0x000fc40003f66070 */
[----:B----4-:R-:W-:Y:S01]  /*8020*/  IADD3 R3, R28, -0x55, RZ ;  /* 0xffffffab1c037810 */ /* 0x010fe20007ffe0ff */
[C---:B------:R-:W-:Y:S01]  /*8030*/  IMAD.WIDE R228, R6.reuse, 0x4, R208 ;  /* 0x0000000406e47825 */ /* 0x040fe200078e02d0 */
[----:B------:R-:W-:Y:S02]  /*8040*/  LDGSTS.E [R16+0x20008], desc[UR16][R234.64], !P4 ;  /* 0x20008000ea107fae */ /* 0x000fe4000e121850 */
[----:B------:R-:W4:Y:S01]  /*8050*/  LDC R28, c[0x0][0x230] ;  /* 0x00008c00ff1c7b82 */ /* 0x000f220000000800 */
[C---:B------:R-:W-:Y:S01]  /*8060*/  IMAD.WIDE R226, R6.reuse, 0x4, R214 ;  /* 0x0000000406e27825 */ /* 0x040fe200078e02d6 */
[----:B------:R-:W-:Y:S03]  /*8070*/  LDGSTS.E [R16+0x24008], desc[UR16][R228.64], !P4 ;  /* 0x24008000e4107fae */ /* 0x000fe6000e121850 */
[----:B------:R-:W-:Y:S01]  /*8080*/  IMAD.WIDE R222, R6, 0x4, R220 ;  /* 0x0000000406de7825 */ /* 0x000fe200078e02dc */
[----:B------:R-:W-:Y:S04]  /*8090*/  LDGSTS.E [R16+0x28008], desc[UR16][R226.64], !P4 ;  /* 0x28008000e2107fae */ /* 0x000fe8000e121850 */
[----:B------:R-:W-:Y:S01]  /*80a0*/  LDGSTS.E [R16+0x2c008], desc[UR16][R222.64], !P4 ;  /* 0x2c008000de107fae */ /* 0x000fe2000e121850 */
[----:B------:R-:W-:Y:S01]  /*80b0*/  ISETP.GE.U32.AND P4, PT, R3, 0x7fffff8c, PT ;  /* 0x7fffff8c0300780c */ /* 0x000fe20003f86070 */
[----:B--2---:R-:W-:-:S02]  /*80c0*/  VIADD R3, R29, 0xffffffaa ;  /* 0xffffffaa1d037836 */ /* 0x004fc40000000000 */
[C---:B------:R-:W-:Y:S01]  /*80d0*/  IMAD.WIDE R220, R6.reuse, 0x4, R192 ;  /* 0x0000000406dc7825 */ /* 0x040fe200078e02c0 */
[----:B------:R-:W2:Y:S03]  /*80e0*/  LDC R29, c[0x0][0x230] ;  /* 0x00008c00ff1d7b82 */ /* 0x000ea60000000800 */
[C---:B------:R-:W-:Y:S01]  /*80f0*/  IMAD.WIDE R214, R6.reuse, 0x4, R200 ;  /* 0x0000000406d67825 */ /* 0x040fe200078e02c8 */
[----:B------:R-:W-:Y:S03]  /*8100*/  LDGSTS.E [R16+0x2000c], desc[UR16][R220.64], !P0 ;  /* 0x2000c000dc107fae */ /* 0x000fe6000c121850 */
[C---:B------:R-:W-:Y:S01]  /*8110*/  IMAD.WIDE R216, R6.reuse, 0x4, R216 ;  /* 0x0000000406d87825 */ /* 0x040fe200078e02d8 */
[----:B------:R-:W-:Y:S03]  /*8120*/  LDGSTS.E [R16+0x2400c], desc[UR16][R214.64], !P0 ;  /* 0x2400c000d6107fae */ /* 0x000fe6000c121850 */
[C---:B------:R-:W-:Y:S01]  /*8130*/  IMAD.WIDE R218, R6.reuse, 0x4, R218 ;  /* 0x0000000406da7825 */ /* 0x040fe200078e02da */
[----:B------:R-:W-:Y:S03]  /*8140*/  LDGSTS.E [R16+0x2800c], desc[UR16][R216.64], !P0 ;  /* 0x2800c000d8107fae */ /* 0x000fe6000c121850 */
[----:B------:R-:W-:Y:S01]  /*8150*/  IMAD.WIDE R186, R6, 0x4, R186 ;  /* 0x0000000406ba7825 */ /* 0x000fe200078e02ba */
[----:B------:R-:W-:Y:S01]  /*8160*/  LDGSTS.E [R16+0x2c00c], desc[UR16][R218.64], !P0 ;  /* 0x2c00c000da107fae */ /* 0x000fe2000c121850 */
[----:B------:R-:W-:-:S02]  /*8170*/  ISETP.GE.U32.AND P0, PT, R3, 0x7fffff8b, PT ;  /* 0x7fffff8b0300780c */ /* 0x000fc40003f06070 */
[C---:B------:R-:W-:Y:S01]  /*8180*/  IMAD.WIDE R206, R6.reuse, 0x4, R206 ;  /* 0x0000000406ce7825 */ /* 0x040fe200078e02ce */
[----:B------:R-:W-:Y:S03]  /*8190*/  LDGSTS.E [R9+0x20000], desc[UR16][R186.64], !P2 ;  /* 0x20000000ba097fae */ /* 0x000fe6000d121850 */
[C---:B------:R-:W-:Y:S01]  /*81a0*/  IMAD.WIDE R204, R6.reuse, 0x4, R204 ;  /* 0x0000000406cc7825 */ /* 0x040fe200078e02cc */
[----:B------:R-:W-:Y:S03]  /*81b0*/  LDGSTS.E [R9+0x24000], desc[UR16][R206.64], !P2 ;  /* 0x24000000ce097fae */ /* 0x000fe6000d121850 */
[----:B------:R-:W-:Y:S01]  /*81c0*/  IMAD.WIDE R202, R6, 0x4, R202 ;  /* 0x0000000406ca7825 */ /* 0x000fe200078e02ca */
[----:B------:R-:W-:Y:S03]  /*81d0*/  LDGSTS.E [R9+0x28000], desc[UR16][R204.64], !P2 ;  /* 0x28000000cc097fae */ /* 0x000fe6000d121850 */
[----:B-1----:R-:W-:Y:S01]  /*81e0*/  VIADD R3, R30, 0xffffffa9 ;  /* 0xffffffa91e037836 */ /* 0x002fe20000000000 */
[----:B------:R-:W-:Y:S01]  /*81f0*/  LDGSTS.E [R9+0x2c000], desc[UR16][R202.64], !P2 ;  /* 0x2c000000ca097fae */ /* 0x000fe2000d121850 */
[C---:B------:R-:W-:Y:S01]  /*8200*/  IMAD.WIDE R130, R6.reuse, 0x4, R130 ;  /* 0x0000000406827825 */ /* 0x040fe200078e0282 */
[----:B------:R-:W1:Y:S02]  /*8210*/  LDC R30, c[0x0][0x230] ;  /* 0x00008c00ff1e7b82 */ /* 0x000e640000000800 */
[----:B------:R-:W-:Y:S01]  /*8220*/  ISETP.GE.U32.AND P2, PT, R3, 0x7fffff8a, PT ;  /* 0x7fffff8a0300780c */ /* 0x000fe20003f46070 */
[C---:B------:R-:W-:Y:S01]  /*8230*/  IMAD.WIDE R190, R6.reuse, 0x4, R190 ;  /* 0x0000000406be7825 */ /* 0x040fe200078e02be */
[----:B------:R-:W-:Y:S03]  /*8240*/  LDGSTS.E [R9+0x20004], desc[UR16][R130.64], !P1 ;  /* 0x2000400082097fae */ /* 0x000fe6000c921850 */
[----:B------:R-:W-:Y:S01]  /*8250*/  IMAD.WIDE R196, R6, 0x4, R196 ;  /* 0x0000000406c47825 */ /* 0x000fe200078e02c4 */
[----:B------:R-:W-:Y:S03]  /*8260*/  LDGSTS.E [R9+0x24004], desc[UR16][R190.64], !P1 ;  /* 0x24004000be097fae */ /* 0x000fe6000c921850 */
[----:B----4-:R-:W-:Y:S01]  /*8270*/  VIADD R3, R28, 0xffffffa8 ;  /* 0xffffffa81c037836 */ /* 0x010fe20000000000 */
[----:B------:R-:W-:Y:S01]  /*8280*/  LDGSTS.E [R9+0x28004], desc[UR16][R196.64], !P1 ;  /* 0x28004000c4097fae */ /* 0x000fe2000c921850 */
[C---:B------:R-:W-:Y:S01]  /*8290*/  IMAD.WIDE R194, R6.reuse, 0x4, R194 ;  /* 0x0000000406c27825 */ /* 0x040fe200078e02c2 */
[----:B------:R-:W4:Y:S02]  /*82a0*/  LDC R28, c[0x0][0x230] ;  /* 0x00008c00ff1c7b82 */ /* 0x000f240000000800 */
[----:B------:R-:W3:Y:S01]  /*82b0*/  LDL.LU.64 R200, [R1+0x340] ;  /* 0x0003400001c87983 */ /* 0x000ee20000300a00 */
[----:B------:R-:W-:-:S03]  /*82c0*/  IMAD.WIDE R172, R6, 0x4, R172 ;  /* 0x0000000406ac7825 */ /* 0x000fc600078e02ac */
[----:B------:R-:W-:Y:S01]  /*82d0*/  LDGSTS.E [R9+0x2c004], desc[UR16][R194.64], !P1 ;  /* 0x2c004000c2097fae */ /* 0x000fe2000c921850 */
[C---:B------:R-:W-:Y:S01]  /*82e0*/  IMAD.WIDE R166, R6.reuse, 0x4, R166 ;  /* 0x0000000406a67825 */ /* 0x040fe200078e02a6 */
[----:B------:R-:W-:Y:S02]  /*82f0*/  ISETP.GE.U32.AND P1, PT, R3, 0x7fffff89, PT ;  /* 0x7fffff890300780c */ /* 0x000fe40003f26070 */
[----:B------:R-:W-:Y:S01]  /*8300*/  LDGSTS.E [R9+0x20008], desc[UR16][R172.64], !P5 ;  /* 0x20008000ac097fae */ /* 0x000fe2000e921850 */
[----:B------:R-:W-:-:S03]  /*8310*/  IMAD.WIDE R182, R6, 0x4, R182 ;  /* 0x0000000406b67825 */ /* 0x000fc600078e02b6 */
[----:B------:R-:W-:Y:S01]  /*8320*/  LDGSTS.E [R9+0x24008], desc[UR16][R166.64], !P5 ;  /* 0x24008000a6097fae */ /* 0x000fe2000e921850 */
[----:B------:R-:W-:-:S03]  /*8330*/  IMAD.WIDE R188, R6, 0x4, R188 ;  /* 0x0000000406bc7825 */ /* 0x000fc600078e02bc */
[----:B------:R-:W-:Y:S01]  /*8340*/  LDGSTS.E [R9+0x28008], desc[UR16][R182.64], !P5 ;  /* 0x28008000b6097fae */ /* 0x000fe2000e921850 */
[----:B--2---:R-:W-:Y:S02]  /*8350*/  VIADD R3, R29, 0xffffffa7 ;  /* 0xffffffa71d037836 */ /* 0x004fe40000000000 */
[C---:B------:R-:W-:Y:S01]  /*8360*/  IMAD.WIDE R158, R6.reuse, 0x4, R158 ;  /* 0x00000004069e7825 */ /* 0x040fe200078e029e */
[----:B------:R-:W-:Y:S01]  /*8370*/  LDGSTS.E [R9+0x2c008], desc[UR16][R188.64], !P5 ;  /* 0x2c008000bc097fae */ /* 0x000fe2000e921850 */
[----:B------:R-:W2:Y:S01]  /*8380*/  LDC R29, c[0x0][0x230] ;  /* 0x00008c00ff1d7b82 */ /* 0x000ea20000000800 */
[----:B------:R-:W-:Y:S02]  /*8390*/  ISETP.GE.U32.AND P5, PT, R3, 0x7fffff88, PT ;  /* 0x7fffff880300780c */ /* 0x000fe40003fa6070 */
[----:B------:R-:W-:Y:S01]  /*83a0*/  IADD3 R3, R31, -0x5a, RZ ;  /* 0xffffffa61f037810 */ /* 0x000fe20007ffe0ff */
[C---:B------:R-:W-:Y:S01]  /*83b0*/  IMAD.WIDE R184, R6.reuse, 0x4, R184 ;  /* 0x0000000406b87825 */ /* 0x040fe200078e02b8 */
[----:B------:R-:W-:Y:S03]  /*83c0*/  LDGSTS.E [R9+0x2000c], desc[UR16][R158.64], !P3 ;  /* 0x2000c0009e097fae */ /* 0x000fe6000d921850 */
[----:B------:R-:W2:Y:S01]  /*83d0*/  LDC R31, c[0x0][0x230] ;  /* 0x00008c00ff1f7b82 */ /* 0x000ea20000000800 */
        /* <DEDUP_REMOVED lines=13> */
[----:B----4-:R-:W-:Y:S01]  /*84b0*/  VIADD R3, R28, 0xffffffa5 ;  /* 0xffffffa51c037836 */ /* 0x010fe20000000000 */
[----:B------:R-:W-:Y:S01]  /*84c0*/  LDGSTS.E [R18+0x2c000], desc[UR16][R174.64], !P4 ;  /* 0x2c000000ae127fae */ /* 0x000fe2000e121850 */
[----:B------:R-:W4:Y:S01]  /*84d0*/  LDC R28, c[0x0][0x230] ;  /* 0x00008c00ff1c7b82 */ /* 0x000f220000000800 */
[----:B------:R-:W-:-:S02]  /*84e0*/  IMAD.WIDE R144, R6, 0x4, R144 ;  /* 0x0000000406907825 */ /* 0x000fc400078e0290 */
[----:B------:R-:W-:Y:S01]  /*84f0*/  ISETP.GE.U32.AND P4, PT, R3, 0x7fffff86, PT ;  /* 0x7fffff860300780c */ /* 0x000fe20003f86070 */
[----:B------:R-:W3:Y:S01]  /*8500*/  LDL.LU.64 R192, [R1+0x348] ;  /* 0x0003480001c07983 */ /* 0x000ee20000300a00 */
[----:B------:R-:W-:-:S03]  /*8510*/  IMAD.WIDE R170, R6, 0x4, R170 ;  /* 0x0000000406aa7825 */ /* 0x000fc600078e02aa */
[----:B------:R-:W-:Y:S01]  /*8520*/  LDGSTS.E [R18+0x20004], desc[UR16][R144.64], !P0 ;  /* 0x2000400090127fae */ /* 0x000fe2000c121850 */
[----:B------:R-:W-:-:S03]  /*8530*/  IMAD.WIDE R168, R6, 0x4, R168 ;  /* 0x0000000406a87825 */ /* 0x000fc600078e02a8 */
[----:B------:R-:W-:Y:S01]  /*8540*/  LDGSTS.E [R18+0x24004], desc[UR16][R170.64], !P0 ;  /* 0x24004000aa127fae */ /* 0x000fe2000c121850 */
[----:B-1----:R-:W-:Y:S02]  /*8550*/  VIADD R3, R30, 0xffffffa4 ;  /* 0xffffffa41e037836 */ /* 0x002fe40000000000 */
[C---:B------:R-:W-:Y:S01]  /*8560*/  IMAD.WIDE R164, R6.reuse, 0x4, R164 ;  /* 0x0000000406a47825 */ /* 0x040fe200078e02a4 */
[----:B------:R-:W1:Y:S01]  /*8570*/  LDC R30, c[0x0][0x230] ;  /* 0x00008c00ff1e7b82 */ /* 0x000e620000000800 */
        /* <DEDUP_REMOVED lines=10> */
[----:B--2---:R-:W-:Y:S02]  /*8620*/  VIADD R3, R31, 0xffffffa3 ;  /* 0xffffffa31f037836 */ /* 0x004fe40000000000 */
[C---:B------:R-:W-:Y:S01]  /*8630*/  IMAD.WIDE R134, R6.reuse, 0x4, R134 ;  /* 0x0000000406867825 */ /* 0x040fe200078e0286 */
[----:B------:R-:W-:Y:S01]  /*8640*/  LDGSTS.E [R18+0x2c008], desc[UR16][R150.64], !P2 ;  /* 0x2c00800096127fae */ /* 0x000fe2000d121850 */
[----:B------:R-:W2:Y:S02]  /*8650*/  LDC R31, c[0x0][0x230] ;  /* 0x00008c00ff1f7b82 */ /* 0x000ea40000000800 */
[C---:B------:R-:W-:Y:S01]  /*8660*/  IMAD.WIDE R154, R6.reuse, 0x4, R154 ;  /* 0x00000004069a7825 */ /* 0x040fe200078e029a */
[----:B------:R-:W-:Y:S01]  /*8670*/  ISETP.GE.U32.AND P2, PT, R3, 0x7fffff84, PT ;  /* 0x7fffff840300780c */ /* 0x000fe20003f46070 */
[----:B------:R-:W-:Y:S02]  /*8680*/  LDGSTS.E [R18+0x2000c], desc[UR16][R134.64], !P1 ;  /* 0x2000c00086127fae */ /* 0x000fe4000c921850 */
[----:B------:R-:W-:-:S02]  /*8690*/  IMAD.WIDE R152, R6, 0x4, R152 ;  /* 0x0000000406987825 */ /* 0x000fc400078e0298 */
[----:B------:R-:W-:Y:S02]  /*86a0*/  LDGSTS.E [R18+0x2400c], desc[UR16][R154.64], !P1 ;  /* 0x2400c0009a127fae */ /* 0x000fe4000c921850 */
[C---:B------:R-:W-:Y:S02]  /*86b0*/  IMAD.WIDE R148, R6.reuse, 0x4, R148 ;  /* 0x0000000406947825 */ /* 0x040fe400078e0294 */
[----:B------:R-:W-:Y:S02]  /*86c0*/  LDGSTS.E [R18+0x2800c], desc[UR16][R152.64], !P1 ;  /* 0x2800c00098127fae */ /* 0x000fe4000c921850 */
[----:B------:R-:W-:Y:S02]  /*86d0*/  VIADD R3, R29, 0xffffffa2 ;  /* 0xffffffa21d037836 */ /* 0x000fe40000000000 */
[C---:B------:R-:W-:Y:S01]  /*86e0*/  IMAD.WIDE R120, R6.reuse, 0x4, R120 ;  /* 0x0000000406787825 */ /* 0x040fe200078e0278 */
[----:B------:R-:W-:Y:S03]  /*86f0*/  LDGSTS.E [R18+0x2c00c], desc[UR16][R148.64], !P1 ;  /* 0x2c00c00094127fae */ /* 0x000fe6000c921850 */
[C---:B------:R-:W-:Y:S01]  /*8700*/  IMAD.WIDE R146, R6.reuse, 0x4, R146 ;  /* 0x0000000406927825 */ /* 0x040fe200078e0292 */
[----:B------:R-:W-:Y:S01]  /*8710*/  ISETP.GE.U32.AND P1, PT, R3, 0x7fffff83, PT ;  /* 0x7fffff830300780c */ /* 0x000fe20003f26070 */
[----:B------:R-:W-:Y:S02]  /*8720*/  LDGSTS.E [R19+0x20000], desc[UR16][R120.64], !P5 ;  /* 0x2000000078137fae */ /* 0x000fe4000e921850 */
[----:B------:R-:W-:Y:S01]  /*8730*/  IMAD.WIDE R142, R6, 0x4, R142 ;  /* 0x00000004068e7825 */ /* 0x000fe200078e028e */
[----:B----4-:R-:W-:Y:S01]  /*8740*/  IADD3 R3, R28, -0x5f, RZ ;  /* 0xffffffa11c037810 */ /* 0x010fe20007ffe0ff */
[----:B------:R-:W-:Y:S02]  /*8750*/  LDGSTS.E [R19+0x24000], desc[UR16][R146.64], !P5 ;  /* 0x2400000092137fae */ /* 0x000fe4000e921850 */
[----:B------:R-:W-:-:S02]  /*8760*/  IMAD.WIDE R138, R6, 0x4, R138 ;  /* 0x00000004068a7825 */ /* 0x000fc400078e028a */
[----:B------:R-:W-:Y:S02]  /*8770*/  LDGSTS.E [R19+0x28000], desc[UR16][R142.64], !P5 ;  /* 0x280000008e137fae */ /* 0x000fe4000e921850 */
[C---:B------:R-:W-:Y:S02]  /*8780*/  IMAD.WIDE R136, R6.reuse, 0x4, R136 ;  /* 0x0000000406887825 */ /* 0x040fe400078e0288 */
[----:B------:R-:W-:Y:S01]  /*8790*/  LDGSTS.E [R19+0x2c000], desc[UR16][R138.64], !P5 ;  /* 0x2c0000008a137fae */ /* 0x000fe2000e921850 */
[----:B------:R-:W-:Y:S01]  /*87a0*/  ISETP.GE.U32.AND P5, PT, R3, 0x7fffff82, PT ;  /* 0x7fffff820300780c */ /* 0x000fe20003fa6070 */
[C---:B------:R-:W-:Y:S02]  /*87b0*/  IMAD.WIDE R118, R6.reuse, 0x4, R118 ;  /* 0x0000000406767825 */ /* 0x040fe400078e0276 */
[----:B------:R-:W4:Y:S02]  /*87c0*/  LDL.LU.64 R198, [R1+0x350] ;  /* 0x0003500001c67983 */ /* 0x000f240000300a00 */
[----:B------:R-:W-:-:S02]  /*87d0*/  IMAD.WIDE R132, R6, 0x4, R132 ;  /* 0x0000000406847825 */ /* 0x000fc400078e0284 */
[----:B------:R-:W4:Y:S02]  /*87e0*/  LDL.LU.64 R208, [R1+0x270] ;  /* 0x0002700001d07983 */ /* 0x000f240000300a00 */
[----:B-1----:R-:W-:Y:S02]  /*87f0*/  VIADD R3, R30, 0xffffff9f ;  /* 0xffffff9f1e037836 */ /* 0x002fe40000000000 */
[----:B------:R-:W1:Y:S01]  /*8800*/  LDC R30, c[0x0][0x230] ;  /* 0x00008c00ff1e7b82 */ /* 0x000e620000000800 */
[C---:B------:R-:W-:Y:S01]  /*8810*/  IMAD.WIDE R102, R6.reuse, 0x4, R102 ;  /* 0x0000000406667825 */ /* 0x040fe200078e0266 */
[----:B------:R-:W4:Y:S03]  /*8820*/  LDL.LU.64 R212, [R1+0x260] ;  /* 0x0002600001d47983 */ /* 0x000f260000300a00 */
[----:B---3--:R-:W-:-:S05]  /*8830*/  IMAD.WIDE R28, R6, 0x4, R40 ;  /* 0x00000004061c7825 */ /* 0x008fca00078e0228 */
[----:B------:R-:W-:Y:S04]  /*8840*/  LDGSTS.E [R19+0x20004], desc[UR16][R28.64], !P3 ;  /* 0x200040001c137fae */ /* 0x000fe8000d921850 */
[----:B------:R-:W-:Y:S04]  /*8850*/  LDGSTS.E [R19+0x24004], desc[UR16][R136.64], !P3 ;  /* 0x2400400088137fae */ /* 0x000fe8000d921850 */
[----:B------:R-:W-:Y:S04]  /*8860*/  LDGSTS.E [R19+0x28004], desc[UR16][R118.64], !P3 ;  /* 0x2800400076137fae */ /* 0x000fe8000d921850 */
[----:B------:R-:W-:Y:S01]  /*8870*/  LDGSTS.E [R19+0x2c004], desc[UR16][R132.64], !P3 ;  /* 0x2c00400084137fae */ /* 0x000fe2000d921850 */
[----:B------:R-:W-:Y:S01]  /*8880*/  ISETP.GE.U32.AND P3, PT, R3, 0x7fffff80, PT ;  /* 0x7fffff800300780c */ /* 0x000fe20003f66070 */
[----:B------:R-:W-:-:S02]  /*8890*/  VIADD R3, R32, 0xffffff9e ;  /* 0xffffff9e20037836 */ /* 0x000fc40000000000 */
[----:B------:R-:W3:Y:S01]  /*88a0*/  LDC R32, c[0x0][0x230] ;  /* 0x00008c00ff207b82 */ /* 0x000ee20000000800 */
        /* <DEDUP_REMOVED lines=15> */
[----:B--2---:R-:W-:Y:S01]  /*89a0*/  VIADD R3, R31, 0xffffff9d ;  /* 0xffffff9d1f037836 */ /* 0x004fe20000000000 */
[----:B------:R-:W-:Y:S01]  /*89b0*/  LDGSTS.E [R19+0x2c00c], desc[UR16][R122.64], !P0 ;  /* 0x2c00c0007a137fae */ /* 0x000fe2000c121850 */
[C---:B------:R-:W-:Y:S01]  /*89c0*/  IMAD.WIDE R92, R6.reuse, 0x4, R92 ;  /* 0x00000004065c7825 */ /* 0x040fe200078e025c */
[----:B------:R-:W2:Y:S03]  /*89d0*/  LDC R31, c[0x0][0x230] ;  /* 0x00008c00ff1f7b82 */ /* 0x000ea60000000800 */
[C---:B------:R-:W-:Y:S01]  /*89e0*/  IMAD.WIDE R116, R6.reuse, 0x4, R116 ;  /* 0x0000000406747825 */ /* 0x040fe200078e0274 */
[----:B------:R-:W-:Y:S01]  /*89f0*/  ISETP.GE.U32.AND P0, PT, R3, 0x7fffff7e, PT ;  /* 0x7fffff7e0300780c */ /* 0x000fe20003f06070 */
[----:B------:R-:W-:Y:S02]  /*8a00*/  LDGSTS.E [R20+0x20000], desc[UR16][R92.64], !P2 ;  /* 0x200000005c147fae */ /* 0x000fe4000d121850 */
[----:B------:R-:W-:-:S02]  /*8a10*/  IMAD.WIDE R106, R6, 0x4, R106 ;  /* 0x00000004066a7825 */ /* 0x000fc400078e026a */
[----:B------:R-:W-:Y:S02]  /*8a20*/  LDGSTS.E [R20+0x24000], desc[UR16][R116.64], !P2 ;  /* 0x2400000074147fae */ /* 0x000fe4000d121850 */
[----:B------:R-:W-:Y:S02]  /*8a30*/  IMAD.WIDE R112, R6, 0x4, R112 ;  /* 0x0000000406707825 */ /* 0x000fe400078e0270 */
[----:B------:R-:W-:Y:S02]  /*8a40*/  LDGSTS.E [R20+0x28000], desc[UR16][R106.64], !P2 ;  /* 0x280000006a147fae */ /* 0x000fe4000d121850 */
[----:B-1----:R-:W-:Y:S02]  /*8a50*/  VIADD R3, R30, 0xffffff9c ;  /* 0xffffff9c1e037836 */ /* 0x002fe40000000000 */
[----:B------:R-:W-:Y:S01]  /*8a60*/  LDGSTS.E [R20+0x2c000], desc[UR16][R112.64], !P2 ;  /* 0x2c00000070147fae */ /* 0x000fe2000d121850 */
[----:B---3--:R-:W-:Y:S02]  /*8a70*/  VIADD R30, R32, 0xffffff9b ;  /* 0xffffff9b201e7836 */ /* 0x008fe40000000000 */
[----:B------:R-:W-:-:S02]  /*8a80*/  ISETP.GE.U32.AND P2, PT, R3, 0x7fffff7d, PT ;  /* 0x7fffff7d0300780c */ /* 0x000fc40003f46070 */
[----:B------:R-:W-:Y:S01]  /*8a90*/  IADD3 R3, R33, -0x60, RZ ;  /* 0xffffffa021037810 */ /* 0x000fe20007ffe0ff */
[C---:B------:R-:W-:Y:S02]  /*8aa0*/  IMAD.WIDE R32, R15.reuse, 0x4, R54 ;  /* 0x000000040f207825 */ /* 0x040fe400078e0236 */
[----:B------:R-:W3:Y:S02]  /*8ab0*/  LDL.LU.64 R54, [R1+0x338] ;  /* 0x0003380001367983 */ /* 0x000ee40000300a00 */
[C---:B------:R-:W-:Y:S02]  /*8ac0*/  IMAD.WIDE R34, R15.reuse, 0x4, R52 ;  /* 0x000000040f227825 */ /* 0x040fe400078e0234 */
[----:B------:R-:W3:Y:S02]  /*8ad0*/  LDL.LU.64 R52, [R1+0x330] ;  /* 0x0003300001347983 */ /* 0x000ee40000300a00 */
[C---:B------:R-:W-:Y:S02]  /*8ae0*/  IMAD.WIDE R36, R15.reuse, 0x4, R50 ;  /* 0x000000040f247825 */ /* 0x040fe400078e0232 */
[----:B------:R-:W3:Y:S02]  /*8af0*/  LDL.LU.64 R50, [R1+0x328] ;  /* 0x0003280001327983 */ /* 0x000ee40000300a00 */
[----:B------:R-:W-:-:S02]  /*8b00*/  IMAD.WIDE R38, R15, 0x4, R48 ;  /* 0x000000040f267825 */ /* 0x000fc400078e0230 */
[----:B------:R-:W3:Y:S02]  /*8b10*/  LDL.LU.64 R48, [R1+0x320] ;  /* 0x0003200001307983 */ /* 0x000ee40000300a00 */
[----:B------:R-:W-:Y:S02]  /*8b20*/  IMAD.WIDE R40, R15, 0x4, R46 ;  /* 0x000000040f287825 */ /* 0x000fe400078e022e */
[----:B------:R-:W3:Y:S02]  /*8b30*/  LDL.LU.64 R46, [R1+0x318] ;  /* 0x00031800012e7983 */ /* 0x000ee40000300a00 */
[----:B------:R-:W-:-:S04]  /*8b40*/  IMAD.WIDE R230, R6, 0x4, R230 ;  /* 0x0000000406e67825 */ /* 0x000fc800078e02e6 */
[C---:B------:R-:W-:Y:S01]  /*8b50*/  IMAD.WIDE R108, R6.reuse, 0x4, R108 ;  /* 0x00000004066c7825 */ /* 0x040fe200078e026c */
[----:B------:R-:W-:Y:S03]  /*8b60*/  LDGSTS.E [R20+0x20004], desc[UR16][R230.64], !P1 ;  /* 0x20004000e6147fae */ /* 0x000fe6000c921850 */
[C---:B------:R-:W-:Y:S01]  /*8b70*/  IMAD.WIDE R22, R6.reuse, 0x4, R22 ;  /* 0x0000000406167825 */ /* 0x040fe200078e0216 */
[----:B------:R-:W-:Y:S03]  /*8b80*/  LDGSTS.E [R20+0x24004], desc[UR16][R108.64], !P1 ;  /* 0x240040006c147fae */ /* 0x000fe6000c921850 */
[C---:B------:R-:W-:Y:S01]  /*8b90*/  IMAD.WIDE R100, R6.reuse, 0x4, R100 ;  /* 0x0000000406647825 */ /* 0x040fe200078e0264 */
[----:B------:R-:W-:Y:S04]  /*8ba0*/  LDGSTS.E [R20+0x28004], desc[UR16][R22.64], !P1 ;  /* 0x2800400016147fae */ /* 0x000fe8000c921850 */
[----:B------:R-:W-:Y:S01]  /*8bb0*/  LDGSTS.E [R20+0x2c004], desc[UR16][R100.64], !P1 ;  /* 0x2c00400064147fae */ /* 0x000fe2000c921850 */
[----:B------:R-:W-:Y:S01]  /*8bc0*/  ISETP.GE.U32.AND P1, PT, R3, 0x7fffff81, PT ;  /* 0x7fffff810300780c */ /* 0x000fe20003f26070 */
[----:B------:R-:W-:Y:S01]  /*8bd0*/  IMAD.WIDE R224, R6, 0x4, R224 ;  /* 0x0000000406e07825 */ /* 0x000fe200078e02e0 */
[----:B------:R-:W-:Y:S01]  /*8be0*/  IADD3 R14, R14, -0x69, RZ ;  /* 0xffffff970e0e7810 */ /* 0x000fe20007ffe0ff */
[----:B------:R-:W1:Y:S02]  /*8bf0*/  LDC R3, c[0x0][0x230] ;  /* 0x00008c00ff037b82 */ /* 0x000e640000000800 */
        /* <DEDUP_REMOVED lines=15> */
[----:B--2---:R-:W-:Y:S01]  /*8cf0*/  VIADD R30, R31, 0xffffff9a ;  /* 0xffffff9a1f1e7836 */ /* 0x004fe20000000000 */
[----:B------:R-:W-:Y:S01]  /*8d00*/  LDGSTS.E [R20+0x2c00c], desc[UR16][R86.64], !P1 ;  /* 0x2c00c00056147fae */ /* 0x000fe2000c921850 */
[----:B------:R-:W-:-:S03]  /*8d10*/  IMAD.WIDE R232, R15, 0x4, R232 ;  /* 0x000000040fe87825 */ /* 0x000fc600078e02e8 */
[----:B------:R-:W-:Y:S01]  /*8d20*/  ISETP.GE.U32.AND P1, PT, R30, 0x7fffff7b, PT ;  /* 0x7fffff7b1e00780c */ /* 0x000fe20003f26070 */
[C---:B------:R-:W-:Y:S01]  /*8d30*/  IMAD.WIDE R30, R15.reuse, 0x4, R42 ;  /* 0x000000040f1e7825 */ /* 0x040fe200078e022a */
[----:B------:R-:W0:Y:S04]  /*8d40*/  LDGDEPBAR ;  /* 0x00000000000079af */ /* 0x000e280000000000 */
[----:B------:R-:W-:Y:S01]  /*8d50*/  LDGSTS.E [R21+0x58000], desc[UR16][R232.64], P6 ;  /* 0x58000000e8157fae */ /* 0x000fe2000b121850 */
[----:B------:R-:W-:-:S03]  /*8d60*/  IMAD.WIDE R42, R15, 0x4, R44 ;  /* 0x000000040f2a7825 */ /* 0x000fc600078e022c */
[----:B------:R-:W-:Y:S04]  /*8d70*/  LDGSTS.E [R21+0x58400], desc[UR16][R30.64], P6 ;  /* 0x584000001e157fae */ /* 0x000fe8000b121850 */
[----:B------:R-:W-:Y:S04]  /*8d80*/  LDGSTS.E [R21+0x58800], desc[UR16][R32.64], P6 ;  /* 0x5880000020157fae */ /* 0x000fe8000b121850 */
[----:B------:R-:W-:Y:S04]  /*8d90*/  LDGSTS.E [R21+0x58c00], desc[UR16][R34.64], P6 ;  /* 0x58c0000022157fae */ /* 0x000fe8000b121850 */
[----:B------:R-:W-:Y:S04]  /*8da0*/  LDGSTS.E [R21+0x59000], desc[UR16][R36.64], P6 ;  /* 0x5900000024157fae */ /* 0x000fe8000b121850 */
[----:B------:R-:W-:Y:S04]  /*8db0*/  LDGSTS.E [R21+0x59400], desc[UR16][R38.64], P6 ;  /* 0x5940000026157fae */ /* 0x000fe8000b121850 */
[----:B------:R-:W-:Y:S04]  /*8dc0*/  LDGSTS.E [R21+0x59800], desc[UR16][R40.64], P6 ;  /* 0x5980000028157fae */ /* 0x000fe8000b121850 */
[----:B------:R-:W-:Y:S01]  /*8dd0*/  LDGSTS.E [R21+0x59c00], desc[UR16][R42.64], P6 ;  /* 0x59c000002a157fae */ /* 0x000fe2000b121850 */
[----:B------:R-:W-:-:S04]  /*8de0*/  IMAD.WIDE R236, R15, 0x4, R236 ;  /* 0x000000040fec7825 */ /* 0x000fc800078e02ec */
        /* <DEDUP_REMOVED lines=16> */
[----:B----4-:R-:W-:-:S04]  /*8ef0*/  IMAD.WIDE R198, R15, 0x4, R198 ;  /* 0x000000040fc67825 */ /* 0x010fc800078e02c6 */
[----:B------:R-:W-:Y:S02]  /*8f00*/  VIADD R210, R210, 0xffffff99 ;  /* 0xffffff99d2d27836 */ /* 0x000fe40000000000 */
[----:B------:R-:W-:Y:S02]  /*8f10*/  VIADD R0, R211, 0xffffff98 ;  /* 0xffffff98d3007836 */ /* 0x000fe40000000000 */
[----:B---3--:R-:W-:-:S04]  /*8f20*/  IMAD.WIDE R44, R15, 0x4, R46 ;  /* 0x000000040f2c7825 */ /* 0x008fc800078e022e */
        /* <DEDUP_REMOVED lines=29> */
[----:B------:R-:W0:Y:S01]  /*9100*/  LDGDEPBAR ;  /* 0x00000000000079af */ /* 0x000e220000000000 */
[C---:B------:R-:W-:Y:S01]  /*9110*/  IMAD.WIDE R200, R6.reuse, 0x4, R208 ;  /* 0x0000000406c87825 */ /* 0x040fe200078e02d0 */
[----:B------:R-:W-:Y:S03]  /*9120*/  BAR.SYNC.DEFER_BLOCKING 0x0 ;  /* 0x0000000000007b1d */ /* 0x000fe60000010000 */
[----:B------:R-:W-:-:S03]  /*9130*/  IMAD.WIDE R208, R6, 0x4, R212 ;  /* 0x0000000406d07825 */ /* 0x000fc600078e02d4 */
[----:B------:R-:W2:Y:S04]  /*9140*/  LDL.LU.64 R212, [R1+0x218] ;  /* 0x0002180001d47983 */ /* 0x000ea80000300a00 */
[----:B------:R-:W-:Y:S01]  /*9150*/  @!PT LDS RZ, [RZ] ;  /* 0x00000000fffff984 */ /* 0x000fe20000000800 */
[----:B------:R-:W-:Y:S01]  /*9160*/  @!PT LDS RZ, [RZ] ;  /* 0x00000000fffff984 */ /* 0x000fe20000000800 */
[----:B------:R-:W-:Y:S01]  /*9170*/  @!PT LDS RZ, [RZ] ;  /* 0x00000000fffff984 */ /* 0x000fe20000000800 */
[----:B------:R3:W-:Y:S04]  /*9180*/  LDGSTS.E [R7+0x30000], desc[UR16][R200.64], !P3 ;  /* 0x30000000c8077fae */ /* 0x0007e8000d921850 */
[----:B------:R4:W-:Y:S04]  /*9190*/  LDGSTS.E [R7+0x34000], desc[UR16][R208.64], !P3 ;  /* 0x34000000d0077fae */ /* 0x0009e8000d921850 */
[----:B------:R-:W3:Y:S04]  /*91a0*/  LDL.LU.64 R200, [R1+0x250] ;  /* 0x0002500001c87983 */ /* 0x000ee80000300a00 */
[----:B------:R-:W4:Y:S01]  /*91b0*/  LDL.LU.64 R208, [R1+0x238] ;  /* 0x0002380001d07983 */ /* 0x000f220000300a00 */
[----:B------:R-:W-:-:S03]  /*91c0*/  ISETP.GE.U32.AND P6, PT, R210, 0x7fffff7a, PT ;  /* 0x7fffff7ad200780c */ /* 0x000fc60003fc6070 */
[----:B------:R-:W2:Y:S01]  /*91d0*/  LDL.LU.64 R210, [R1+0x228] ;  /* 0x0002280001d27983 */ /* 0x000ea20000300a00 */
[----:B---3--:R-:W-:-:S04]  /*91e0*/  IMAD.WIDE R200, R6, 0x4, R200 ;  /* 0x0000000406c87825 */ /* 0x008fc800078e02c8 */
[C---:B----4-:R-:W-:Y:S01]  /*91f0*/  IMAD.WIDE R208, R6.reuse, 0x4, R208 ;  /* 0x0000000406d07825 */ /* 0x050fe200078e02d0 */
[----:B------:R3:W-:Y:S04]  /*9200*/  LDGSTS.E [R7+0x38000], desc[UR16][R200.64], !P3 ;  /* 0x38000000c8077fae */ /* 0x0007e8000d921850 */
[----:B------:R4:W-:Y:S04]  /*9210*/  LDGSTS.E [R7+0x3c000], desc[UR16][R208.64], !P3 ;  /* 0x3c000000d0077fae */ /* 0x0009e8000d921850 */
[----:B------:R-:W3:Y:S04]  /*9220*/  LDL.LU.64 R200, [R1+0x208] ;  /* 0x0002080001c87983 */ /* 0x000ee80000300a00 */
[----:B------:R-:W4:Y:S01]  /*9230*/  LDL.LU.64 R208, [R1+0x1f8] ;  /* 0x0001f80001d07983 */ /* 0x000f220000300a00 */
[----:B--2---:R-:W-:Y:S01]  /*9240*/  IMAD.WIDE R210, R6, 0x4, R210 ;  /* 0x0000000406d27825 */ /* 0x004fe200078e02d2 */
[----:B------:R-:W-:-:S02]  /*9250*/  ISETP.GE.U32.AND P3, PT, R0, 0x7fffff79, PT ;  /* 0x7fffff790000780c */ /* 0x000fc40003f66070 */
[----:B------:R-:W5:Y:S04]  /*9260*/  LDL.LU R0, [R1+0xb7c] ;  /* 0x000b7c0001007983 */ /* 0x000f680000300800 */
[----:B------:R2:W-:Y:S04]  /*9270*/  LDGSTS.E [R7+0x30004], desc[UR16][R210.64], !P4 ;  /* 0x30004000d2077fae */ /* 0x0005e8000e121850 */
[----:B------:R-:W2:Y:S01]  /*9280*/  LDL.LU.64 R210, [R1+0x1e8] ;  /* 0x0001e80001d27983 */ /* 0x000ea20000300a00 */
[----:B------:R-:W-:-:S05]  /*9290*/  IMAD.WIDE R212, R6, 0x4, R212 ;  /* 0x0000000406d47825 */ /* 0x000fca00078e02d4 */
[----:B------:R1:W-:Y:S04]  /*92a0*/  LDGSTS.E [R7+0x34004], desc[UR16][R212.64], !P4 ;  /* 0x34004000d4077fae */ /* 0x0003e8000e121850 */
[----:B------:R-:W1:Y:S01]  /*92b0*/  LDL.LU.64 R212, [R1+0x1d8] ;  /* 0x0001d80001d47983 */ /* 0x000e620000300a00 */
        /* <DEDUP_REMOVED lines=11> */
[----:B-1----:R-:W-:-:S05]  /*9370*/  IMAD.WIDE R212, R6, 0x4, R212 ;  /* 0x0000000406d47825 */ /* 0x002fca00078e02d4 */
        /* <DEDUP_REMOVED lines=8> */
[----:B--2---:R-:W-:-:S05]  /*9400*/  IMAD.WIDE R210, R6, 0x4, R210 ;  /* 0x0000000406d27825 */ /* 0x004fca00078e02d2 */
[----:B------:R-:W-:Y:S04]  /*9410*/  LDGSTS.E [R7+0x3000c], desc[UR16][R210.64], !P2 ;  /* 0x3000c000d2077fae */ /* 0x000fe8000d121850 */
[----:B------:R-:W2:Y:S01]  /*9420*/  LDL.LU.64 R210, [R1+0x168] ;  /* 0x0001680001d27983 */ /* 0x000ea20000300a00 */
[----:B-1----:R-:W-:-:S05]  /*9430*/  IMAD.WIDE R212, R6, 0x4, R212 ;  /* 0x0000000406d47825 */ /* 0x002fca00078e02d4 */
[----:B------:R-:W-:Y:S04]  /*9440*/  LDGSTS.E [R7+0x3400c], desc[UR16][R212.64], !P2 ;  /* 0x3400c000d4077fae */ /* 0x000fe8000d121850 */
[----:B------:R-:W2:Y:S01]  /*9450*/  LDL.LU.64 R212, [R1+0x158] ;  /* 0x0001580001d47983 */ /* 0x000ea20000300a00 */
[----:B---3--:R-:W-:-:S04]  /*9460*/  IMAD.WIDE R200, R6, 0x4, R200 ;  /* 0x0000000406c87825 */ /* 0x008fc800078e02c8 */
[C---:B----4-:R-:W-:Y:S01]  /*9470*/  IMAD.WIDE R208, R6.reuse, 0x4, R208 ;  /* 0x0000000406d07825 */ /* 0x050fe200078e02d0 */
[----:B------:R-:W-:Y:S04]  /*9480*/  LDGSTS.E [R7+0x3800c], desc[UR16][R200.64], !P2 ;  /* 0x3800c000c8077fae */ /* 0x000fe8000d121850 */
[----:B------:R1:W-:Y:S04]  /*9490*/  LDGSTS.E [R7+0x3c00c], desc[UR16][R208.64], !P2 ;  /* 0x3c00c000d0077fae */ /* 0x0003e8000d121850 */
[----:B------:R-:W3:Y:S01]  /*94a0*/  LDL.LU.64 R200, [R1+0x148] ;  /* 0x0001480001c87983 */ /* 0x000ee20000300a00 */
[----:B-1----:R-:W1:Y:S01]  /*94b0*/  LDC R209, c[0x0][0x230] ;  /* 0x00008c00ffd17b82 */ /* 0x002e620000000800 */
[----:B--2---:R-:W-:-:S05]  /*94c0*/  IMAD.WIDE R210, R6, 0x4, R210 ;  /* 0x0000000406d27825 */ /* 0x004fca00078e02d2 */
[----:B------:R2:W-:Y:S01]  /*94d0*/  LDGSTS.E [R8+0x30000], desc[UR16][R210.64], !P5 ;  /* 0x30000000d2087fae */ /* 0x0005e2000e921850 */
[----:B-1----:R-:W-:-:S03]  /*94e0*/  VIADD R7, R209, 0xffffff95 ;  /* 0xffffff95d1077836 */ /* 0x002fc60000000000 */
[----:B------:R-:W4:Y:S04]  /*94f0*/  LDL.LU.64 R208, [R1+0x138] ;  /* 0x0001380001d07983 */ /* 0x000f280000300a00 */
[----:B------:R-:W2:Y:S01]  /*9500*/  LDL.LU.64 R210, [R1+0x128] ;  /* 0x0001280001d27983 */ /* 0x000ea20000300a00 */
[----:B------:R-:W-:-:S05]  /*9510*/  IMAD.WIDE R212, R6, 0x4, R212 ;  /* 0x0000000406d47825 */ /* 0x000fca00078e02d4 */
[----:B------:R1:W-:Y:S04]  /*9520*/  LDGSTS.E [R8+0x34000], desc[UR16][R212.64], !P5 ;  /* 0x34000000d4087fae */ /* 0x0003e8000e921850 */
[----:B------:R-:W1:Y:S01]  /*9530*/  LDL.LU.64 R212, [R1+0x118] ;  /* 0x0001180001d47983 */ /* 0x000e620000300a00 */
[----:B---3--:R-:W-:-:S05]  /*9540*/  IMAD.WIDE R200, R6, 0x4, R200 ;  /* 0x0000000406c87825 */ /* 0x008fca00078e02c8 */
[----:B------:R3:W-:Y:S04]  /*9550*/  LDGSTS.E [R8+0x38000], desc[UR16][R200.64], !P5 ;  /* 0x38000000c8087fae */ /* 0x0007e8000e921850 */
[----:B------:R-:W3:Y:S01]  /*9560*/  LDL.LU.64 R200, [R1+0x108] ;  /* 0x0001080001c87983 */ /* 0x000ee20000300a00 */
[----:B----4-:R-:W-:-:S04]  /*9570*/  IMAD.WIDE R208, R6, 0x4, R208 ;  /* 0x0000000406d07825 */ /* 0x010fc800078e02d0 */
[C---:B--2---:R-:W-:Y:S01]  /*9580*/  IMAD.WIDE R210, R6.reuse, 0x4, R210 ;  /* 0x0000000406d27825 */ /* 0x044fe200078e02d2 */
[----:B------:R2:W-:Y:S04]  /*9590*/  LDGSTS.E [R8+0x3c000], desc[UR16][R208.64], !P5 ;  /* 0x3c000000d0087fae */ /* 0x0005e8000e921850 */
[----:B------:R4:W-:Y:S04]  /*95a0*/  LDGSTS.E [R8+0x30004], desc[UR16][R210.64], !P1 ;  /* 0x30004000d2087fae */ /* 0x0009e8000c921850 */
[----:B------:R-:W2:Y:S04]  /*95b0*/  LDL.LU.64 R208, [R1+0xf8] ;  /* 0x0000f80001d07983 */ /* 0x000ea80000300a00 */
[----:B------:R-:W4:Y:S01]  /*95c0*/  LDL.LU.64 R210, [R1+0xe8] ;  /* 0x0000e80001d27983 */ /* 0x000f220000300a00 */
[----:B-1----:R-:W-:-:S05]  /*95d0*/  IMAD.WIDE R212, R6, 0x4, R212 ;  /* 0x0000000406d47825 */ /* 0x002fca00078e02d4 */
[----:B------:R1:W-:Y:S04]  /*95e0*/  LDGSTS.E [R8+0x34004], desc[UR16][R212.64], !P1 ;  /* 0x34004000d4087fae */ /* 0x0003e8000c921850 */
[----:B------:R-:W1:Y:S01]  /*95f0*/  LDL.LU.64 R212, [R1+0xe0] ;  /* 0x0000e00001d47983 */ /* 0x000e620000300a00 */
[----:B---3--:R-:W-:-:S05]  /*9600*/  IMAD.WIDE R200, R6, 0x4, R200 ;  /* 0x0000000406c87825 */ /* 0x008fca00078e02c8 */
[----:B------:R3:W-:Y:S04]  /*9610*/  LDGSTS.E [R8+0x38004], desc[UR16][R200.64], !P1 ;  /* 0x38004000c8087fae */ /* 0x0007e8000c921850 */
[----:B------:R-:W3:Y:S01]  /*9620*/  LDL.LU.64 R200, [R1+0xd8] ;  /* 0x0000d80001c87983 */ /* 0x000ee20000300a00 */
[----:B--2---:R-:W-:-:S04]  /*9630*/  IMAD.WIDE R208, R6, 0x4, R208 ;  /* 0x0000000406d07825 */ /* 0x004fc800078e02d0 */
[C---:B----4-:R-:W-:Y:S01]  /*9640*/  IMAD.WIDE R210, R6.reuse, 0x4, R210 ;  /* 0x0000000406d27825 */ /* 0x050fe200078e02d2 */
        /* <DEDUP_REMOVED lines=17> */
[----:B------:R-:W-:Y:S04]  /*9760*/  LDGSTS.E [R8+0x3400c], desc[UR16][R212.64], !P3 ;  /* 0x3400c000d4087fae */ /* 0x000fe8000d921850 */
[----:B------:R-:W4:Y:S01]  /*9770*/  LDL.LU.64 R212, [R1+0xa0] ;  /* 0x0000a00001d47983 */ /* 0x000f220000300a00 */
[----:B---3--:R-:W-:-:S05]  /*9780*/  IMAD.WIDE R200, R6, 0x4, R200 ;  /* 0x0000000406c87825 */ /* 0x008fca00078e02c8 */
[----:B------:R-:W-:Y:S04]  /*9790*/  LDGSTS.E [R8+0x3800c], desc[UR16][R200.64], !P3 ;  /* 0x3800c000c8087fae */ /* 0x000fe8000d921850 */
[----:B------:R-:W3:Y:S01]  /*97a0*/  LDL.LU.64 R200, [R1+0x88] ;  /* 0x0000880001c87983 */ /* 0x000ee20000300a00 */
[----:B--2---:R-:W-:-:S04]  /*97b0*/  IMAD.WIDE R208, R6, 0x4, R208 ;  /* 0x0000000406d07825 */ /* 0x004fc800078e02d0 */
[C---:B----4-:R-:W-:Y:S01]  /*97c0*/  IMAD.WIDE R210, R6.reuse, 0x4, R210 ;  /* 0x0000000406d27825 */ /* 0x050fe200078e02d2 */
[----:B------:R1:W-:Y:S04]  /*97d0*/  LDGSTS.E [R8+0x3c00c], desc[UR16][R208.64], !P3 ;  /* 0x3c00c000d0087fae */ /* 0x0003e8000d921850 */
[----:B------:R2:W-:Y:S04]  /*97e0*/  LDGSTS.E [R5+0x30000], desc[UR16][R210.64], !P4 ;  /* 0x30000000d2057fae */ /* 0x0005e8000e121850 */
[----:B------:R-:W4:Y:S01]  /*97f0*/  LDL.LU.64 R208, [R1+0x98] ;  /* 0x0000980001d07983 */ /* 0x000f220000300a00 */
[----:B------:R-:W-:Y:S01]  /*9800*/  VIADD R3, R3, 0xffffff96 ;  /* 0xffffff9603037836 */ /* 0x000fe20000000000 */
[----:B------:R-:W-:Y:S01]  /*9810*/  ISETP.GE.U32.AND P2, PT, R7, 0x7fffff76, PT ;  /* 0x7fffff760700780c */ /* 0x000fe20003f46070 */
[----:B-1----:R-:W1:Y:S01]  /*9820*/  LDC R8, c[0x0][0x230] ;  /* 0x00008c00ff087b82 */ /* 0x002e620000000800 */
[----:B------:R-:W2:Y:S01]  /*9830*/  LDL.LU.64 R210, [R1+0x90] ;  /* 0x0000900001d27983 */ /* 0x000ea20000300a00 */
[----:B------:R-:W-:-:S05]  /*9840*/  IMAD.WIDE R212, R6, 0x4, R212 ;  /* 0x0000000406d47825 */ /* 0x000fca00078e02d4 */
[----:B------:R3:W-:Y:S01]  /*9850*/  LDGSTS.E [R5+0x34000], desc[UR16][R212.64], !P4 ;  /* 0x34000000d4057fae */ /* 0x0007e2000e121850 */
[C---:B----4-:R-:W-:Y:S01]  /*9860*/  IMAD.WIDE R208, R6.reuse, 0x4, R208 ;  /* 0x0000000406d07825 */ /* 0x050fe200078e02d0 */
[----:B------:R-:W-:Y:S01]  /*9870*/  ISETP.GE.U32.AND P0, PT, R3, 0x7fffff77, PT ;  /* 0x7fffff770300780c */ /* 0x000fe20003f06070 */
[----:B------:R-:W4:Y:S02]  /*9880*/  LDC R7, c[0x0][0x230] ;  /* 0x00008c00ff077b82 */ /* 0x000f240000000800 */
[C---:B--2---:R-:W-:Y:S01]  /*9890*/  IMAD.WIDE R210, R6.reuse, 0x4, R210 ;  /* 0x0000000406d27825 */ /* 0x044fe200078e02d2 */
[----:B------:R2:W-:Y:S04]  /*98a0*/  LDGSTS.E [R5+0x38000], desc[UR16][R208.64], !P4 ;  /* 0x38000000d0057fae */ /* 0x0005e8000e121850 */
[----:B------:R1:W-:Y:S01]  /*98b0*/  LDGSTS.E [R5+0x3c000], desc[UR16][R210.64], !P4 ;  /* 0x3c000000d2057fae */ /* 0x0003e2000e121850 */
[C---:B---3--:R-:W-:Y:S01]  /*98c0*/  IMAD.WIDE R200, R6.reuse, 0x4, R200 ;  /* 0x0000000406c87825 */ /* 0x048fe200078e02c8 */
[----:B------:R-:W3:Y:S04]  /*98d0*/  LDC R213, c[0x0][0x230] ;  /* 0x00008c00ffd57b82 */ /* 0x000ee80000000800 */
[----:B------:R1:W-:Y:S04]  /*98e0*/  LDGSTS.E [R5+0x30004], desc[UR16][R200.64], !P0 ;  /* 0x30004000c8057fae */ /* 0x0003e8000c121850 */
[----:B------:R-:W2:Y:S01]  /*98f0*/  LDL.LU.64 R208, [R1+0x80] ;  /* 0x0000800001d07983 */ /* 0x000ea20000300a00 */
[----:B------:R-:W3:Y:S03]  /*9900*/  LDC R212, c[0x0][0x230] ;  /* 0x00008c00ffd47b82 */ /* 0x000ee60000000800 */
[----:B------:R-:W1:Y:S04]  /*9910*/  LDL.LU.64 R210, [R1+0x78] ;  /* 0x0000780001d27983 */ /* 0x000e680000300a00 */
[----:B------:R-:W4:Y:S01]  /*9920*/  LDL.LU.64 R200, [R1+0x70] ;  /* 0x0000700001c87983 */ /* 0x000f220000300a00 */
[----:B------:R-:W3:Y:S01]  /*9930*/  LDC R3, c[0x0][0x230] ;  /* 0x00008c00ff037b82 */ /* 0x000ee20000000800 */
[----:B--2---:R-:W-:-:S04]  /*9940*/  IMAD.WIDE R208, R6, 0x4, R208 ;  /* 0x0000000406d07825 */ /* 0x004fc800078e02d0 */
[C---:B-1----:R-:W-:Y:S01]  /*9950*/  IMAD.WIDE R210, R6.reuse, 0x4, R210 ;  /* 0x0000000406d27825 */ /* 0x042fe200078e02d2 */
[----:B------:R-:W-:Y:S04]  /*9960*/  LDGSTS.E [R5+0x34004], desc[UR16][R208.64], !P0 ;  /* 0x34004000d0057fae */ /* 0x000fe8000c121850 */
[----:B------:R1:W-:Y:S04]  /*9970*/  LDGSTS.E [R5+0x38004], desc[UR16][R210.64], !P0 ;  /* 0x38004000d2057fae */ /* 0x0003e8000c121850 */
[----:B------:R-:W2:Y:S04]  /*9980*/  LDL.LU.64 R208, [R1+0x58] ;  /* 0x0000580001d07983 */ /* 0x000ea80000300a00 */
[----:B------:R-:W1:Y:S01]  /*9990*/  LDL.LU.64 R210, [R1+0x68] ;  /* 0x0000680001d27983 */ /* 0x000e620000300a00 */
[----:B----4-:R-:W-:-:S05]  /*99a0*/  IMAD.WIDE R200, R6, 0x4, R200 ;  /* 0x0000000406c87825 */ /* 0x010fca00078e02c8 */
[----:B------:R4:W-:Y:S04]  /*99b0*/  LDGSTS.E [R5+0x3c004], desc[UR16][R200.64], !P0 ;  /* 0x3c004000c8057fae */ /* 0x0009e8000c121850 */
[----:B------:R-:W4:Y:S01]  /*99c0*/  LDL.LU.64 R200, [R1+0x60] ;  /* 0x0000600001c87983 */ /* 0x000f220000300a00 */
[----:B-1----:R-:W-:-:S05]  /*99d0*/  IMAD.WIDE R210, R6, 0x4, R210 ;  /* 0x0000000406d27825 */ /* 0x002fca00078e02d2 */
[----:B------:R1:W-:Y:S04]  /*99e0*/  LDGSTS.E [R5+0x30008], desc[UR16][R210.64], !P2 ;  /* 0x30008000d2057fae */ /* 0x0003e8000d121850 */
[----:B------:R-:W1:Y:S01]  /*99f0*/  LDL.LU.64 R210, [R1+0x48] ;  /* 0x0000480001d27983 */ /* 0x000e620000300a00 */
[----:B----4-:R-:W-:-:S04]  /*9a00*/  IMAD.WIDE R200, R6, 0x4, R200 ;  /* 0x0000000406c87825 */ /* 0x010fc800078e02c8 */
[C---:B--2---:R-:W-:Y:S01]  /*9a10*/  IMAD.WIDE R208, R6.reuse, 0x4, R208 ;  /* 0x0000000406d07825 */ /* 0x044fe200078e02d0 */
[----:B------:R2:W-:Y:S04]  /*9a20*/  LDGSTS.E [R5+0x34008], desc[UR16][R200.64], !P2 ;  /* 0x34008000c8057fae */ /* 0x0005e8000d121850 */
[----:B------:R4:W-:Y:S04]  /*9a30*/  LDGSTS.E [R5+0x38008], desc[UR16][R208.64], !P2 ;  /* 0x38008000d0057fae */ /* 0x0009e8000d121850 */
[----:B------:R-:W2:Y:S04]  /*9a40*/  LDL.LU.64 R200, [R1+0x38] ;  /* 0x0000380001c87983 */ /* 0x000ea80000300a00 */
[----:B------:R-:W4:Y:S01]  /*9a50*/  LDL.LU.64 R208, [R1+0x20] ;  /* 0x0000200001d07983 */ /* 0x000f220000300a00 */
[----:B-1----:R-:W-:-:S05]  /*9a60*/  IMAD.WIDE R210, R6, 0x4, R210 ;  /* 0x0000000406d27825 */ /* 0x002fca00078e02d2 */
[----:B------:R-:W-:Y:S04]  /*9a70*/  LDGSTS.E [R5+0x3c008], desc[UR16][R210.64], !P2 ;  /* 0x3c008000d2057fae */ /* 0x000fe8000d121850 */
[----:B------:R-:W3:Y:S01]  /*9a80*/  LDL.LU.64 R210, [R1+0x28] ;  /* 0x0000280001d27983 */ /* 0x000ee20000300a00 */
[----:B------:R-:W-:-:S05]  /*9a90*/  VIADD R7, R7, 0xffffff94 ;  /* 0xffffff9407077836 */ /* 0x000fca0000000000 */
[----:B------:R-:W-:Y:S01]  /*9aa0*/  ISETP.GE.U32.AND P5, PT, R7, 0x7fffff75, PT ;  /* 0x7fffff750700780c */ /* 0x000fe20003fa6070 */
[C---:B--2---:R-:W-:Y:S01]  /*9ab0*/  IMAD.WIDE R200, R6.reuse, 0x4, R200 ;  /* 0x0000000406c87825 */ /* 0x044fe200078e02c8 */
[----:B------:R-:W1:Y:S03]  /*9ac0*/  LDC R7, c[0x0][0x230] ;  /* 0x00008c00ff077b82 */ /* 0x000e660000000800 */
[----:B----4-:R-:W-:-:S08]  /*9ad0*/  IMAD.WIDE R208, R6, 0x4, R208 ;  /* 0x0000000406d07825 */ /* 0x010fd000078e02d0 */
[----:B------:R2:W-:Y:S02]  /*9ae0*/  LDGSTS.E [R5+0x3000c], desc[UR16][R200.64], !P5 ;  /* 0x3000c000c8057fae */ /* 0x0005e4000e921850 */
[----:B--2---:R-:W-:Y:S02]  /*9af0*/  IMAD.WIDE R200, R6, 0x4, R238 ;  /* 0x0000000406c87825 */ /* 0x004fe400078e02ee */
[----:B------:R-:W5:Y:S01]  /*9b00*/  LDL.LU.64 R238, [R1+0xb70] ;  /* 0x000b700001ee7983 */ /* 0x000f620000300a00 */
[----:B-1----:R-:W-:-:S04]  /*9b10*/  IADD3 R7, R7, -0x6d, RZ ;  /* 0xffffff9307077810 */ /* 0x002fc80007ffe0ff */
[----:B------:R-:W-:Y:S02]  /*9b20*/  ISETP.GE.U32.AND P1, PT, R7, 0x7fffff74, PT ;  /* 0x7fffff740700780c */ /* 0x000fe40003f26070 */
[----:B------:R-:W1:Y:S02]  /*9b30*/  LDC R7, c[0x0][0x230] ;  /* 0x00008c00ff077b82 */ /* 0x000e640000000800 */
[----:B-1----:R-:W-:-:S05]  /*9b40*/  VIADD R7, R7, 0xffffff92 ;  /* 0xffffff9207077836 */ /* 0x002fca0000000000 */
[----:B------:R-:W-:Y:S02]  /*9b50*/  ISETP.GE.U32.AND P6, PT, R7, 0x7fffff73, PT ;  /* 0x7fffff730700780c */ /* 0x000fe40003fc6070 */
[----:B------:R-:W1:Y:S02]  /*9b60*/  LDC R7, c[0x0][0x230] ;  /* 0x00008c00ff077b82 */ /* 0x000e640000000800 */
[----:B-1----:R-:W-:-:S05]  /*9b70*/  VIADD R7, R7, 0xffffff91 ;  /* 0xffffff9107077836 */ /* 0x002fca0000000000 */
[----:B------:R-:W-:Y:S01]  /*9b80*/  ISETP.GE.U32.AND P3, PT, R7, 0x7fffff72, PT ;  /* 0x7fffff720700780c */ /* 0x000fe20003f66070 */
[----:B------:R-:W-:Y:S02]  /*9b90*/  VIADD R7, R8, 0xffffff90 ;  /* 0xffffff9008077836 */ /* 0x000fe40000000000 */
[----:B------:R-:W1:Y:S03]  /*9ba0*/  LDC R8, c[0x0][0x230] ;  /* 0x00008c00ff087b82 */ /* 0x000e660000000800 */
[----:B------:R-:W-:Y:S01]  /*9bb0*/  ISETP.GE.U32.AND P4, PT, R7, 0x7fffff71, PT ;  /* 0x7fffff710700780c */ /* 0x000fe20003f86070 */
[----:B-1----:R-:W-:-:S04]  /*9bc0*/  VIADD R7, R8, 0xffffff8f ;  /* 0xffffff8f08077836 */ /* 0x002fc80000000000 */
[----:B------:R-:W1:Y:S01]  /*9bd0*/  LDC R8, c[0x0][0x230] ;  /* 0x00008c00ff087b82 */ /* 0x000e620000000800 */
[----:B------:R-:W-:Y:S02]  /*9be0*/  ISETP.GE.U32.AND P0, PT, R7, 0x7fffff70, PT ;  /* 0x7fffff700700780c */ /* 0x000fe40003f06070 */
[----:B---3--:R-:W-:Y:S02]  /*9bf0*/  IADD3 R7, R213, -0x72, RZ ;  /* 0xffffff8ed5077810 */ /* 0x008fe40007ffe0ff */
[----:B------:R-:W2:Y:S01]  /*9c00*/  S2R R213, SR_TID.X ;  /* 0x0000000000d57919 */ /* 0x000ea20000002100 */
[----:B------:R-:W-:-:S05]  /*9c10*/  IMAD.WIDE R210, R6, 0x4, R210 ;  /* 0x0000000406d27825 */ /* 0x000fca00078e02d2 */
[----:B------:R3:W-:Y:S04]  /*9c20*/  LDGSTS.E [R5+0x3400c], desc[UR16][R210.64], !P5 ;  /* 0x3400c000d2057fae */ /* 0x0007e8000e921850 */
[----:B------:R4:W-:Y:S04]  /*9c30*/  LDGSTS.E [R5+0x3800c], desc[UR16][R208.64], !P5 ;  /* 0x3800c000d0057fae */ /* 0x0009e8000e921850 */
[----:B------:R2:W-:Y:S01]  /*9c40*/  LDGSTS.E [R5+0x3c00c], desc[UR16][R200.64], !P5 ;  /* 0x3c00c000c8057fae */ /* 0x0005e2000e921850 */
[----:B---3--:R-:W-:-:S04]  /*9c50*/  IMAD.WIDE R210, R6, 0x4, R12 ;  /* 0x0000000406d27825 */ /* 0x008fc800078e020c */
[C---:B----4-:R-:W-:Y:S02]  /*9c60*/  IMAD.WIDE R208, R6.reuse, 0x4, R240 ;  /* 0x0000000406d07825 */ /* 0x050fe400078e02f0 */
[----:B------:R-:W5:Y:S02]  /*9c70*/  LDL.LU.64 R240, [R1+0xb68] ;  /* 0x000b680001f07983 */ /* 0x000f640000300a00 */
[C---:B--2---:R-:W-:Y:S02]  /*9c80*/  IMAD.WIDE R200, R6.reuse, 0x4, R10 ;  /* 0x0000000406c87825 */ /* 0x044fe400078e020a */
[----:B------:R-:W5:Y:S04]  /*9c90*/  LDL.LU.64 R12, [R1+0xb60] ;  /* 0x000b6000010c7983 */ /* 0x000f680000300a00 */
[----:B------:R-:W5:Y:S04]  /*9ca0*/  LDL.LU.64 R10, [R1+0xb58] ;  /* 0x000b5800010a7983 */ /* 0x000f680000300a00 */
[----:B------:R2:W-:Y:S04]  /*9cb0*/  STL [R1+0x400], RZ ;  /* 0x000400ff01007387 */ /* 0x0005e80000100800 */
        /* <DEDUP_REMOVED lines=152> */
[----:B------:R3:W-:Y:S04]  /*a640*/  LDGSTS.E [R16+0x30000], desc[UR16][R208.64], !P1 ;  /* 0x30000000d0107fae */ /* 0x0007e8000c921850 */
[----:B------:R2:W-:Y:S04]  /*a650*/  STL [R1+0x264], RZ ;  /* 0x000264ff01007387 */ /* 0x0005e80000100800 */
[----:B------:R4:W-:Y:S04]  /*a660*/  LDGSTS.E [R16+0x34000], desc[UR16][R210.64], !P1 ;  /* 0x34000000d2107fae */ /* 0x0009e8000c921850 */
[----:B------:R2:W-:Y:S01]  /*a670*/  STL [R1+0x268], RZ ;  /* 0x000268ff01007387 */ /* 0x0005e20000100800 */
[----:B---3--:R-:W-:-:S03]  /*a680*/  IMAD.WIDE R208, R6, 0x4, R250 ;  /* 0x0000000406d07825 */ /* 0x008fc600078e02fa */
[----:B------:R3:W-:Y:S04]  /*a690*/  LDGSTS.E [R16+0x38000], desc[UR16][R200.64], !P1 ;  /* 0x38000000c8107fae */ /* 0x0007e8000c921850 */
[----:B------:R2:W-:Y:S01]  /*a6a0*/  STL [R1+0x26c], RZ ;  /* 0x00026cff01007387 */ /* 0x0005e20000100800 */
[----:B-1----:R-:W-:Y:S01]  /*a6b0*/  VIADD R5, R8, 0xffffff8c ;  /* 0xffffff8c08057836 */ /* 0x002fe20000000000 */
[----:B------:R-:W-:Y:S02]  /*a6c0*/  ISETP.GE.U32.AND P2, PT, R7, 0x7fffff6f, PT ;  /* 0x7fffff6f0700780c */ /* 0x000fe40003f46070 */
[----:B------:R2:W-:Y:S01]  /*a6d0*/  STL [R1+0x270], RZ ;  /* 0x000270ff01007387 */ /* 0x0005e20000100800 */
[C---:B----4-:R-:W-:Y:S01]  /*a6e0*/  IMAD.WIDE R210, R6.reuse, 0x4, R242 ;  /* 0x0000000406d27825 */ /* 0x050fe200078e02f2 */
[----:B------:R-:W-:Y:S01]  /*a6f0*/  LOP3.LUT R213, R213, 0x1f, RZ, 0xc0, !PT ;  /* 0x0000001fd5d57812 */ /* 0x000fe200078ec0ff */
[----:B------:R-:W1:Y:S01]  /*a700*/  LDC R8, c[0x0][0x230] ;  /* 0x00008c00ff087b82 */ /* 0x000e620000000800 */
[----:B------:R2:W-:Y:S01]  /*a710*/  STL [R1+0x274], RZ ;  /* 0x000274ff01007387 */ /* 0x0005e20000100800 */
[----:B---3--:R-:W-:-:S03]  /*a720*/  IMAD.WIDE R200, R6, 0x4, R248 ;  /* 0x0000000406c87825 */ /* 0x008fc600078e02f8 */
[----:B------:R2:W-:Y:S04]  /*a730*/  STL [R1+0x278], RZ ;  /* 0x000278ff01007387 */ /* 0x0005e80000100800 */
[----:B------:R2:W-:Y:S04]  /*a740*/  STL [R1+0x27c], RZ ;  /* 0x00027cff01007387 */ /* 0x0005e80000100800 */
[----:B------:R3:W-:Y:S04]  /*a750*/  LDGSTS.E [R16+0x3c000], desc[UR16][R208.64], !P1 ;  /* 0x3c000000d0107fae */ /* 0x0007e8000c921850 */
[----:B------:R2:W-:Y:S01]  /*a760*/  STL [R1+0x280], RZ ;  /* 0x000280ff01007387 */ /* 0x0005e20000100800 */
[----:B------:R-:W-:Y:S01]  /*a770*/  ISETP.GE.U32.AND P1, PT, R5, 0x7fffff6d, PT ;  /* 0x7fffff6d0500780c */ /* 0x000fe20003f26070 */
[----:B------:R-:W-:Y:S01]  /*a780*/  VIADD R7, R212, 0xffffff8d ;  /* 0xffffff8dd4077836 */ /* 0x000fe20000000000 */
[----:B------:R-:W4:Y:S01]  /*a790*/  LDC R5, c[0x0][0x230] ;  /* 0x00008c00ff057b82 */ /* 0x000f220000000800 */
[----:B------:R2:W-:Y:S01]  /*a7a0*/  LDGSTS.E [R16+0x30004], desc[UR16][R200.64], !P6 ;  /* 0x30004000c8107fae */ /* 0x0005e2000f121850 */
[----:B---3--:R-:W-:-:S03]  /*a7b0*/  IMAD.WIDE R208, R6, 0x4, R246 ;  /* 0x0000000406d07825 */ /* 0x008fc600078e02f6 */
[----:B------:R3:W-:Y:S04]  /*a7c0*/  STL [R1+0x284], RZ ;  /* 0x000284ff01007387 */ /* 0x0007e80000100800 */
[----:B------:R3:W-:Y:S01]  /*a7d0*/  STL [R1+0x288], RZ ;  /* 0x000288ff01007387 */ /* 0x0007e20000100800 */
[----:B--2---:R-:W-:-:S03]  /*a7e0*/  IMAD.WIDE R200, R6, 0x4, R244 ;  /* 0x0000000406c87825 */ /* 0x004fc600078e02f4 */
[----:B------:R3:W-:Y:S04]  /*a7f0*/  STL [R1+0x28c], RZ ;  /* 0x00028cff01007387 */ /* 0x0007e80000100800 */
[----:B------:R3:W-:Y:S01]  /*a800*/  STL [R1+0x290], RZ ;  /* 0x000290ff01007387 */ /* 0x0007e20000100800 */
[----:B------:R-:W-:-:S03]  /*a810*/  VIADD R3, R3, 0xffffffa0 ;  /* 0xffffffa003037836 */ /* 0x000fc60000000000 */
[----:B------:R3:W-:Y:S01]  /*a820*/  STL [R1+0x294], RZ ;  /* 0x000294ff01007387 */ /* 0x0007e20000100800 */
[----:B------:R-:W-:-:S03]  /*a830*/  IMAD.WIDE R226, R6, 0x4, R226 ;  /* 0x0000000406e27825 */ /* 0x000fc600078e02e2 */
[----:B------:R2:W-:Y:S04]  /*a840*/  LDGSTS.E [R16+0x34004], desc[UR16][R208.64], !P6 ;  /* 0x34004000d0107fae */ /* 0x0005e8000f121850 */
[----:B------:R3:W-:Y:S01]  /*a850*/  STL [R1+0x298], RZ ;  /* 0x000298ff01007387 */ /* 0x0007e20000100800 */
[----:B------:R-:W-:Y:S01]  /*a860*/  ISETP.GE.U32.AND P5, PT, R7, 0x7fffff6e, PT ;  /* 0x7fffff6e0700780c */ /* 0x000fe20003fa6070 */
[C---:B------:R-:W-:Y:S01]  /*a870*/  IMAD.WIDE R222, R6.reuse, 0x4, R222 ;  /* 0x0000000406de7825 */ /* 0x040fe200078e02de */
[----:B------:R-:W1:Y:S01]  /*a880*/  LDC R7, c[0x0][0x230] ;  /* 0x00008c00ff077b82 */ /* 0x000e620000000800 */
[----:B------:R3:W-:Y:S02]  /*a890*/  LDGSTS.E [R16+0x38004], desc[UR16][R200.64], !P6 ;  /* 0x38004000c8107fae */ /* 0x0007e4000f121850 */
[----:B--2---:R-:W-:-:S02]  /*a8a0*/  IMAD.WIDE R208, R6, 0x4, R234 ;  /* 0x0000000406d07825 */ /* 0x004fc400078e02ea */
[----:B------:R2:W-:Y:S04]  /*a8b0*/  STL [R1+0x29c], RZ ;  /* 0x00029cff01007387 */ /* 0x0005e80000100800 */
[----:B------:R2:W-:Y:S01]  /*a8c0*/  STL [R1+0x2a0], RZ ;  /* 0x0002a0ff01007387 */ /* 0x0005e20000100800 */
[----:B---3--:R-:W-:-:S03]  /*a8d0*/  IMAD.WIDE R200, R6, 0x4, R228 ;  /* 0x0000000406c87825 */ /* 0x008fc600078e02e4 */
[----:B------:R2:W-:Y:S04]  /*a8e0*/  STL [R1+0x2a4], RZ ;  /* 0x0002a4ff01007387 */ /* 0x0005e80000100800 */
[----:B------:R2:W-:Y:S04]  /*a8f0*/  STL [R1+0x2a8], RZ ;  /* 0x0002a8ff01007387 */ /* 0x0005e80000100800 */
[----:B------:R3:W-:Y:S01]  /*a900*/  LDGSTS.E [R16+0x3c004], desc[UR16][R210.64], !P6 ;  /* 0x3c004000d2107fae */ /* 0x0007e2000f121850 */
[----:B------:R-:W-:-:S03]  /*a910*/  ISETP.GE.AND P6, PT, R213, R3, PT ;  /* 0x00000003d500720c */ /* 0x000fc60003fc6270 */
[----:B------:R2:W-:Y:S04]  /*a920*/  STL [R1+0x2ac], RZ ;  /* 0x0002acff01007387 */ /* 0x0005e80000100800 */
[----:B------:R-:W-:Y:S04]  /*a930*/  LDGSTS.E [R16+0x30008], desc[UR16][R208.64], !P3 ;  /* 0x30008000d0107fae */ /* 0x000fe8000d921850 */
[----:B------:R2:W-:Y:S01]  /*a940*/  STL [R1+0x2b0], RZ ;  /* 0x0002b0ff01007387 */ /* 0x0005e20000100800 */
[----:B------:R-:W-:-:S03]  /*a950*/  SEL R3, RZ, 0x4, P6 ;  /* 0x00000004ff037807 */ /* 0x000fc60003000000 */
[----:B------:R-:W-:Y:S04]  /*a960*/  LDGSTS.E [R16+0x34008], desc[UR16][R200.64], !P3 ;  /* 0x34008000c8107fae */ /* 0x000fe8000d921850 */
[----:B------:R2:W-:Y:S04]  /*a970*/  STL [R1+0x2b4], RZ ;  /* 0x0002b4ff01007387 */ /* 0x0005e80000100800 */
[----:B------:R-:W-:Y:S04]  /*a980*/  LDGSTS.E [R16+0x38008], desc[UR16][R226.64], !P3 ;  /* 0x38008000e2107fae */ /* 0x000fe8000d921850 */
[----:B------:R2:W-:Y:S04]  /*a990*/  STL [R1+0x2b8], RZ ;  /* 0x0002b8ff01007387 */ /* 0x0005e80000100800 */
[----:B------:R-:W-:Y:S01]  /*a9a0*/  LDGSTS.E [R16+0x3c008], desc[UR16][R222.64], !P3 ;  /* 0x3c008000de107fae */ /* 0x000fe2000d921850 */
[----:B------:R-:W-:-:S03]  /*a9b0*/  ISETP.GT.AND P3, PT, R252, 0x7f, PT ;  /* 0x0000007ffc00780c */ /* 0x000fc60003f64270 */
[----:B------:R2:W-:Y:S04]  /*a9c0*/  STL [R1+0x2bc], RZ ;  /* 0x0002bcff01007387 */ /* 0x0005e80000100800 */
[----:B------:R2:W-:Y:S01]  /*a9d0*/  STL [R1+0x2c0], RZ ;  /* 0x0002c0ff01007387 */ /* 0x0005e20000100800 */
[----:B------:R-:W-:-:S03]  /*a9e0*/  SEL R3, R3, RZ, P3 ;  /* 0x000000ff03037207 */ /* 0x000fc60001800000 */
[----:B------:R2:W-:Y:S04]  /*a9f0*/  STL [R1+0x2c4], RZ ;  /* 0x0002c4ff01007387 */ /* 0x0005e80000100800 */
[----:B------:R2:W-:Y:S04]  /*aa00*/  STL [R1+0x2c8], RZ ;  /* 0x0002c8ff01007387 */ /* 0x0005e80000100800 */
[----:B------:R2:W-:Y:S04]  /*aa10*/  STL [R1+0x2cc], RZ ;  /* 0x0002ccff01007387 */ /* 0x0005e80000100800 */
[----:B------:R2:W-:Y:S04]  /*aa20*/  STL [R1+0x2d0], RZ ;  /* 0x0002d0ff01007387 */ /* 0x0005e80000100800 */
[----:B------:R2:W-:Y:S01]  /*aa30*/  STL [R1+0x2d4], RZ ;  /* 0x0002d4ff01007387 */ /* 0x0005e20000100800 */
[----:B------:R-:W-:-:S03]  /*aa40*/  IMAD.WIDE R220, R6, 0x4, R220 ;  /* 0x0000000406dc7825 */ /* 0x000fc600078e02dc */
[----:B------:R2:W-:Y:S01]  /*aa50*/  STL [R1+0x2d8], RZ ;  /* 0x0002d8ff01007387 */ /* 0x0005e20000100800 */
[----:B------:R-:W-:Y:S01]  /*aa60*/  ISETP.NE.U32.AND P3, PT, R3, RZ, PT ;  /* 0x000000ff0300720c */ /* 0x000fe20003f65070 */
[C---:B------:R-:W-:Y:S01]  /*aa70*/  IMAD.WIDE R214, R6.reuse, 0x4, R214 ;  /* 0x0000000406d67825 */ /* 0x040fe200078e02d6 */
[----:B------:R-:W3:Y:S01]  /*aa80*/  LDC R3, c[0x0][0x230] ;  /* 0x00008c00ff037b82 */ /* 0x000ee20000000800 */
[----:B------:R2:W-:Y:S04]  /*aa90*/  STL [R1+0x2dc], RZ ;  /* 0x0002dcff01007387 */ /* 0x0005e80000100800 */
[----:B------:R2:W-:Y:S01]  /*aaa0*/  STL [R1+0x2e0], RZ ;  /* 0x0002e0ff01007387 */ /* 0x0005e20000100800 */
[----:B------:R-:W-:-:S03]  /*aab0*/  IMAD.WIDE R216, R6, 0x4, R216 ;  /* 0x0000000406d87825 */ /* 0x000fc600078e02d8 */
[----:B------:R2:W-:Y:S01]  /*aac0*/  STL [R1+0x2e4], RZ ;  /* 0x0002e4ff01007387 */ /* 0x0005e20000100800 */
[----:B------:R-:W-:-:S03]  /*aad0*/  IMAD.WIDE R218, R6, 0x4, R218 ;  /* 0x0000000406da7825 */ /* 0x000fc600078e02da */
[----:B------:R2:W-:Y:S01]  /*aae0*/  STL [R1+0x2e8], RZ ;  /* 0x0002e8ff01007387 */ /* 0x0005e20000100800 */
[----:B----4-:R-:W-:-:S03]  /*aaf0*/  VIADD R5, R5, 0xffffff8b ;  /* 0xffffff8b05057836 */ /* 0x010fc60000000000 */
[----:B------:R2:W-:Y:S04]  /*ab00*/  STL [R1+0x2ec], RZ ;  /* 0x0002ecff01007387 */ /* 0x0005e80000100800 */
[----:B------:R2:W-:Y:S04]  /*ab10*/  STL [R1+0x2f0], RZ ;  /* 0x0002f0ff01007387 */ /* 0x0005e80000100800 */
[----:B------:R2:W-:Y:S04]  /*ab20*/  STL [R1+0x2f4], RZ ;  /* 0x0002f4ff01007387 */ /* 0x0005e80000100800 */
[----:B------:R-:W-:Y:S04]  /*ab30*/  LDGSTS.E [R16+0x3000c], desc[UR16][R220.64], !P4 ;  /* 0x3000c000dc107fae */ /* 0x000fe8000e121850 */
[----:B------:R2:W-:Y:S04]  /*ab40*/  STL [R1+0x2f8], RZ ;  /* 0x0002f8ff01007387 */ /* 0x0005e80000100800 */
[----:B------:R-:W-:Y:S04]  /*ab50*/  LDGSTS.E [R16+0x3400c], desc[UR16][R214.64], !P4 ;  /* 0x3400c000d6107fae */ /* 0x000fe8000e121850 */
[----:B------:R2:W-:Y:S04]  /*ab60*/  STL [R1+0x2fc], RZ ;  /* 0x0002fcff01007387 */ /* 0x0005e80000100800 */
[----:B------:R-:W-:Y:S04]  /*ab70*/  LDGSTS.E [R16+0x3800c], desc[UR16][R216.64], !P4 ;  /* 0x3800c000d8107fae */ /* 0x000fe8000e121850 */
[----:B------:R2:W-:Y:S04]  /*ab80*/  STL [R1+0x100], RZ ;  /* 0x000100ff01007387 */ /* 0x0005e80000100800 */
[----:B------:R-:W-:Y:S01]  /*ab90*/  LDGSTS.E [R16+0x3c00c], desc[UR16][R218.64], !P4 ;  /* 0x3c00c000da107fae */ /* 0x000fe2000e121850 */
[----:B------:R-:W-:Y:S01]  /*aba0*/  ISETP.GE.U32.AND P4, PT, R5, 0x7fffff6c, PT ;  /* 0x7fffff6c0500780c */ /* 0x000fe20003f86070 */
[----:B-1----:R-:W-:-:S02]  /*abb0*/  VIADD R5, R7, 0xffffff8a ;  /* 0xffffff8a07057836 */ /* 0x002fc40000000000 */
[----:B------:R2:W-:Y:S01]  /*abc0*/  STL [R1+0x104], RZ ;  /* 0x000104ff01007387 */ /* 0x0005e20000100800 */
[----:B------:R-:W1:Y:S03]  /*abd0*/  LDC R7, c[0x0][0x230] ;  /* 0x00008c00ff077b82 */ /* 0x000e660000000800 */
[----:B------:R2:W-:Y:S01]  /*abe0*/  STL [R1+0x108], RZ ;  /* 0x000108ff01007387 */ /* 0x0005e20000100800 */
[----:B------:R-:W-:-:S03]  /*abf0*/  IMAD.WIDE R186, R6, 0x4, R186 ;  /* 0x0000000406ba7825 */ /* 0x000fc600078e02ba */
[----:B------:R2:W-:Y:S01]  /*ac00*/  STL [R1+0x10c], RZ ;  /* 0x00010cff01007387 */ /* 0x0005e20000100800 */
[----:B------:R-:W-:-:S03]  /*ac10*/  IMAD.WIDE R206, R6, 0x4, R206 ;  /* 0x0000000406ce7825 */ /* 0x000fc600078e02ce */
[----:B------:R2:W-:Y:S01]  /*ac20*/  STL [R1+0x110], RZ ;  /* 0x000110ff01007387 */ /* 0x0005e20000100800 */
[----:B------:R-:W-:-:S03]  /*ac30*/  IMAD.WIDE R204, R6, 0x4, R204 ;  /* 0x0000000406cc7825 */ /* 0x000fc600078e02cc */
[----:B------:R2:W-:Y:S01]  /*ac40*/  STL [R1+0x114], RZ ;  /* 0x000114ff01007387 */ /* 0x0005e20000100800 */
[----:B------:R-:W-:Y:S01]  /*ac50*/  ISETP.GE.U32.AND P6, PT, R5, 0x7fffff6b, PT ;  /* 0x7fffff6b0500780c */ /* 0x000fe20003fc6070 */
[C---:B------:R-:W-:Y:S01]  /*ac60*/  IMAD.WIDE R202, R6.reuse, 0x4, R202 ;  /* 0x0000000406ca7825 */ /* 0x040fe200078e02ca */
[----:B------:R-:W4:Y:S01]  /*ac70*/  LDC R5, c[0x0][0x230] ;  /* 0x00008c00ff057b82 */ /* 0x000f220000000800 */
[----:B------:R2:W-:Y:S04]  /*ac80*/  STL [R1+0x118], RZ ;  /* 0x000118ff01007387 */ /* 0x0005e80000100800 */
[----:B------:R2:W-:Y:S01]  /*ac90*/  STL [R1+0x11c], RZ ;  /* 0x00011cff01007387 */ /* 0x0005e20000100800 */
[----:B------:R-:W-:-:S03]  /*aca0*/  IMAD.WIDE R130, R6, 0x4, R130 ;  /* 0x0000000406827825 */ /* 0x000fc600078e0282 */
[----:B------:R2:W-:Y:S01]  /*acb0*/  STL [R1+0x120], RZ ;  /* 0x000120ff01007387 */ /* 0x0005e20000100800 */
[----:B------:R-:W-:-:S03]  /*acc0*/  IMAD.WIDE R190, R6, 0x4, R190 ;  /* 0x0000000406be7825 */ /* 0x000fc600078e02be */
[----:B------:R2:W-:Y:S01]  /*acd0*/  STL [R1+0x124], RZ ;  /* 0x000124ff01007387 */ /* 0x0005e20000100800 */
[----:B------:R-:W-:-:S03]  /*ace0*/  IMAD.WIDE R196, R6, 0x4, R196 ;  /* 0x0000000406c47825 */ /* 0x000fc600078e02c4 */
[----:B------:R2:W-:Y:S01]  /*acf0*/  STL [R1+0x128], RZ ;  /* 0x000128ff01007387 */ /* 0x0005e20000100800 */
[----:B------:R-:W-:-:S03]  /*ad00*/  IMAD.WIDE R194, R6, 0x4, R194 ;  /* 0x0000000406c27825 */ /* 0x000fc600078e02c2 */
[----:B------:R-:W-:Y:S01]  /*ad10*/  LDGSTS.E [R9+0x30000], desc[UR16][R186.64], !P0 ;  /* 0x30000000ba097fae */ /* 0x000fe2000c121850 */
[----:B------:R-:W-:-:S03]  /*ad20*/  IMAD.WIDE R172, R6, 0x4, R172 ;  /* 0x0000000406ac7825 */ /* 0x000fc600078e02ac */
[----:B------:R2:W-:Y:S01]  /*ad30*/  STL [R1+0x12c], RZ ;  /* 0x00012cff01007387 */ /* 0x0005e20000100800 */
[----:B------:R-:W-:-:S03]  /*ad40*/  IMAD.WIDE R166, R6, 0x4, R166 ;  /* 0x0000000406a67825 */ /* 0x000fc600078e02a6 */
[----:B------:R-:W-:Y:S04]  /*ad50*/  LDGSTS.E [R9+0x34000], desc[UR16][R206.64], !P0 ;  /* 0x34000000ce097fae */ /* 0x000fe8000c121850 */
        /* <DEDUP_REMOVED lines=8> */
[----:B------:R-:W-:Y:S01]  /*ade0*/  LDGSTS.E [R9+0x30004], desc[UR16][R130.64], !P2 ;  /* 0x3000400082097fae */ /* 0x000fe2000d121850 */
[----:B---3--:R-:W-:-:S03]  /*adf0*/  IADD3 R3, R3, -0x77, RZ ;  /* 0xffffff8903037810 */ /* 0x008fc60007ffe0ff */
        /* <DEDUP_REMOVED lines=12> */
[----:B------:R-:W-:-:S03]  /*aec0*/  ISETP.GE.U32.AND P0, PT, R3, 0x7fffff6a, PT ;  /* 0x7fffff6a0300780c */ /* 0x000fc60003f06070 */
        /* <DEDUP_REMOVED lines=18> */
[----:B-1----:R-:W-:Y:S02]  /*aff0*/  VIADD R3, R7, 0xffffff88 ;  /* 0xffffff8807037836 */ /* 0x002fe40000000000 */
[C---:B------:R-:W-:Y:S01]  /*b000*/  IMAD.WIDE R164, R6.reuse, 0x4, R164 ;  /* 0x0000000406a47825 */ /* 0x040fe200078e02a4 */
[----:B------:R2:W-:Y:S01]  /*b010*/  STL [R1+0x164], RZ ;  /* 0x000164ff01007387 */ /* 0x0005e20000100800 */
[----:B------:R-:W1:Y:S03]  /*b020*/  LDC R7, c[0x0][0x230] ;  /* 0x00008c00ff077b82 */ /* 0x000e660000000800 */
        /* <DEDUP_REMOVED lines=11> */
[----:B------:R-:W-:Y:S01]  /*b0e0*/  ISETP.GE.U32.AND P1, PT, R3, 0x7fffff69, PT ;  /* 0x7fffff690300780c */ /* 0x000fe20003f26070 */
[----:B------:R-:W-:Y:S01]  /*b0f0*/  IMAD.WIDE R150, R6, 0x4, R150 ;  /* 0x0000000406967825 */ /* 0x000fe200078e0296 */
[----:B------:R-:W3:Y:S01]  /*b100*/  LDC R3, c[0x0][0x230] ;  /* 0x00008c00ff037b82 */ /* 0x000ee20000000800 */
[----:B------:R-:W-:Y:S04]  /*b110*/  LDGSTS.E [R18+0x3c000], desc[UR16][R174.64], !P4 ;  /* 0x3c000000ae127fae */ /* 0x000fe8000e121850 */
[----:B------:R2:W-:Y:S01]  /*b120*/  STL [R1+0x178], RZ ;  /* 0x000178ff01007387 */ /* 0x0005e20000100800 */
[----:B------:R-:W-:-:S03]  /*b130*/  VIADD R8, R8, 0xffffff87 ;  /* 0xffffff8708087836 */ /* 0x000fc60000000000 */
[----:B------:R-:W-:Y:S01]  /*b140*/  LDGSTS.E [R18+0x30004], desc[UR16][R144.64], !P6 ;  /* 0x3000400090127fae */ /* 0x000fe2000f121850 */
[----:B----4-:R-:W-:-:S03]  /*b150*/  VIADD R5, R5, 0xffffff86 ;  /* 0xffffff8605057836 */ /* 0x010fc60000000000 */
[----:B------:R2:W-:Y:S04]  /*b160*/  STL [R1+0x17c], RZ ;  /* 0x00017cff01007387 */ /* 0x0005e80000100800 */
[----:B------:R-:W-:Y:S04]  /*b170*/  LDGSTS.E [R18+0x34004], desc[UR16][R170.64], !P6 ;  /* 0x34004000aa127fae */ /* 0x000fe8000f121850 */
[----:B------:R2:W-:Y:S04]  /*b180*/  STL [R1+0x180], RZ ;  /* 0x000180ff01007387 */ /* 0x0005e80000100800 */
[----:B------:R-:W-:Y:S04]  /*b190*/  LDGSTS.E [R18+0x38004], desc[UR16][R168.64], !P6 ;  /* 0x38004000a8127fae */ /* 0x000fe8000f121850 */
[----:B------:R2:W-:Y:S04]  /*b1a0*/  STL [R1+0x184], RZ ;  /* 0x000184ff01007387 */ /* 0x0005e80000100800 */
[----:B------:R-:W-:Y:S04]  /*b1b0*/  LDGSTS.E [R18+0x3c004], desc[UR16][R164.64], !P6 ;  /* 0x3c004000a4127fae */ /* 0x000fe8000f121850 */
[----:B------:R2:W-:Y:S04]  /*b1c0*/  STL [R1+0x188], RZ ;  /* 0x000188ff01007387 */ /* 0x0005e80000100800 */
[----:B------:R-:W-:Y:S04]  /*b1d0*/  LDGSTS.E [R18+0x30008], desc[UR16][R140.64], !P0 ;  /* 0x300080008c127fae */ /* 0x000fe8000c121850 */
[----:B------:R2:W-:Y:S01]  /*b1e0*/  STL [R1+0x18c], RZ ;  /* 0x00018cff01007387 */ /* 0x0005e20000100800 */
[----:B------:R-:W-:Y:S01]  /*b1f0*/  ISETP.GE.U32.AND P2, PT, R8, 0x7fffff68, PT ;  /* 0x7fffff680800780c */ /* 0x000fe20003f46070 */
[----:B------:R-:W-:Y:S01]  /*b200*/  IMAD.WIDE R134, R6, 0x4, R134 ;  /* 0x0000000406867825 */ /* 0x000fe200078e0286 */
[----:B------:R-:W4:Y:S01]  /*b210*/  LDC R8, c[0x0][0x230] ;  /* 0x00008c00ff087b82 */ /* 0x000f220000000800 */
[----:B------:R-:W-:Y:S04]  /*b220*/  LDGSTS.E [R18+0x34008], desc[UR16][R162.64], !P0 ;  /* 0x34008000a2127fae */ /* 0x000fe8000c121850 */
[----:B------:R2:W-:Y:S04]  /*b230*/  STL [R1+0x190], RZ ;  /* 0x000190ff01007387 */ /* 0x0005e80000100800 */
[----:B------:R-:W-:Y:S04]  /*b240*/  LDGSTS.E [R18+0x38008], desc[UR16][R124.64], !P0 ;  /* 0x380080007c127fae */ /* 0x000fe8000c121850 */
[----:B------:R2:W-:Y:S04]  /*b250*/  STL [R1+0x194], RZ ;  /* 0x000194ff01007387 */ /* 0x0005e80000100800 */
[----:B------:R-:W-:Y:S01]  /*b260*/  LDGSTS.E [R18+0x3c008], desc[UR16][R150.64], !P0 ;  /* 0x3c00800096127fae */ /* 0x000fe2000c121850 */
[----:B------:R-:W-:-:S02]  /*b270*/  ISETP.GE.U32.AND P0, PT, R5, 0x7fffff67, PT ;  /* 0x7fffff670500780c */ /* 0x000fc40003f06070 */
[----:B------:R-:W2:Y:S01]  /*b280*/  LDC R5, c[0x0][0x230] ;  /* 0x00008c00ff057b82 */ /* 0x000ea20000000800 */
[----:B------:R1:W-:Y:S04]  /*b290*/  STL [R1+0x198], RZ ;  /* 0x000198ff01007387 */ /* 0x0003e80000100800 */
        /* <DEDUP_REMOVED lines=23> */
[----:B------:R4:W-:Y:S04]  /*b410*/  LDGSTS.E [R18+0x3800c], desc[UR16][R152.64], !P1 ;  /* 0x3800c00098127fae */ /* 0x0009e8000c921850 */
[----:B------:R1:W-:Y:S01]  /*b420*/  STL [R1+0x1c8], RZ ;  /* 0x0001c8ff01007387 */ /* 0x0003e20000100800 */
[----:B------:R-:W-:-:S03]  /*b430*/  IMAD.WIDE R132, R6, 0x4, R132 ;  /* 0x0000000406847825 */ /* 0x000fc600078e0284 */
[----:B------:R-:W-:Y:S04]  /*b440*/  LDGSTS.E [R18+0x3c00c], desc[UR16][R148.64], !P1 ;  /* 0x3c00c00094127fae */ /* 0x000fe8000c921850 */
[----:B------:R2:W-:Y:S01]  /*b450*/  STL [R1+0x1cc], RZ ;  /* 0x0001ccff01007387 */ /* 0x0005e20000100800 */
[----:B-1----:R-:W-:-:S03]  /*b460*/  IADD3 R7, R7, -0x7c, RZ ;  /* 0xffffff8407077810 */ /* 0x002fc60007ffe0ff */
[----:B------:R-:W-:Y:S04]  /*b470*/  LDGSTS.E [R19+0x30000], desc[UR16][R120.64], !P2 ;  /* 0x3000000078137fae */ /* 0x000fe8000d121850 */
[----:B------:R1:W-:Y:S04]  /*b480*/  STL [R1+0x1d0], RZ ;  /* 0x0001d0ff01007387 */ /* 0x0003e80000100800 */
[----:B------:R-:W-:Y:S04]  /*b490*/  LDGSTS.E [R19+0x34000], desc[UR16][R146.64], !P2 ;  /* 0x3400000092137fae */ /* 0x000fe8000d121850 */
[----:B------:R1:W-:Y:S04]  /*b4a0*/  STL [R1+0x1d4], RZ ;  /* 0x0001d4ff01007387 */ /* 0x0003e80000100800 */
[----:B------:R-:W-:Y:S04]  /*b4b0*/  LDGSTS.E [R19+0x38000], desc[UR16][R142.64], !P2 ;  /* 0x380000008e137fae */ /* 0x000fe8000d121850 */
[----:B------:R1:W-:Y:S01]  /*b4c0*/  STL [R1+0x1d8], RZ ;  /* 0x0001d8ff01007387 */ /* 0x0003e20000100800 */
[----:B---3--:R-:W-:-:S03]  /*b4d0*/  VIADD R3, R3, 0xffffff85 ;  /* 0xffffff8503037836 */ /* 0x008fc60000000000 */
[----:B------:R-:W-:Y:S04]  /*b4e0*/  LDGSTS.E [R19+0x3c000], desc[UR16][R138.64], !P2 ;  /* 0x3c0000008a137fae */ /* 0x000fe8000d121850 */
        /* <DEDUP_REMOVED lines=8> */
[----:B------:R-:W-:-:S02]  /*b570*/  ISETP.GE.U32.AND P0, PT, R7, 0x7fffff65, PT ;  /* 0x7fffff650700780c */ /* 0x000fc40003f06070 */
[----:B------:R-:W3:Y:S01]  /*b580*/  LDC R7, c[0x0][0x230] ;  /* 0x00008c00ff077b82 */ /* 0x000ee20000000800 */
[----:B------:R1:W-:Y:S01]  /*b590*/  STL [R1+0x1ec], RZ ;  /* 0x0001ecff01007387 */ /* 0x0003e20000100800 */
[----:B------:R-:W-:-:S03]  /*b5a0*/  ISETP.GE.U32.AND P1, PT, R3, 0x7fffff66, PT ;  /* 0x7fffff660300780c */ /* 0x000fc60003f26070 */
[----:B------:R1:W-:Y:S01]  /*b5b0*/  STL [R1+0x1f0], RZ ;  /* 0x0001f0ff01007387 */ /* 0x0003e20000100800 */
[----:B--2---:R-:W-:Y:S02]  /*b5c0*/  VIADD R3, R5, 0xffffff83 ;  /* 0xffffff8305037836 */ /* 0x004fe40000000000 */
[----:B------:R-:W2:Y:S01]  /*b5d0*/  LDC R5, c[0x0][0x230] ;  /* 0x00008c00ff057b82 */ /* 0x000ea20000000800 */
[----:B------:R1:W-:Y:S04]  /*b5e0*/  STL [R1+0x1f4], RZ ;  /* 0x0001f4ff01007387 */ /* 0x0003e80000100800 */
[----:B------:R1:W-:Y:S04]  /*b5f0*/  STL [R1+0x1f8], RZ ;  /* 0x0001f8ff01007387 */ /* 0x0003e80000100800 */
[----:B------:R1:W-:Y:S04]  /*b600*/  STL [R1+0x1fc], RZ ;  /* 0x0001fcff01007387 */ /* 0x0003e80000100800 */
[----:B------:R1:W-:Y:S04]  /*b610*/  STL [R1], RZ ;  /* 0x000000ff01007387 */ /* 0x0003e80000100800 */
[----:B------:R1:W-:Y:S04]  /*b620*/  STL [R1+0x4], RZ ;  /* 0x000004ff01007387 */ /* 0x0003e80000100800 */
[----:B------:R1:W-:Y:S04]  /*b630*/  STL [R1+0x8], RZ ;  /* 0x000008ff01007387 */ /* 0x0003e80000100800 */
[----:B------:R1:W-:Y:S04]  /*b640*/  STL [R1+0xc], RZ ;  /* 0x00000cff01007387 */ /* 0x0003e80000100800 */
[----:B------:R1:W-:Y:S04]  /*b650*/  STL [R1+0x10], RZ ;  /* 0x000010ff01007387 */ /* 0x0003e80000100800 */
        /* <DEDUP_REMOVED lines=9> */
[----:B------:R-:W-:-:S03]  /*b6f0*/  ISETP.GE.U32.AND P2, PT, R3, 0x7fffff64, PT ;  /* 0x7fffff640300780c */ /* 0x000fc60003f46070 */
[----:B------:R1:W-:Y:S01]  /*b700*/  STL [R1+0x2c], RZ ;  /* 0x00002cff01007387 */ /* 0x0003e20000100800 */
[----:B------:R-:W-:-:S03]  /*b710*/  IMAD.WIDE R128, R6, 0x4, R128 ;  /* 0x0000000406807825 */ /* 0x000fc600078e0280 */
[----:B------:R1:W-:Y:S01]  /*b720*/  STL [R1+0x30], RZ ;  /* 0x000030ff01007387 */ /* 0x0003e20000100800 */
[----:B----4-:R-:W-:-:S03]  /*b730*/  VIADD R3, R8, 0xffffff82 ;  /* 0xffffff8208037836 */ /* 0x010fc60000000000 */
        /* <DEDUP_REMOVED lines=16> */
[----:B------:R-:W-:Y:S01]  /*b840*/  ISETP.GE.U32.AND P1, PT, R3, 0x7fffff63, PT ;  /* 0x7fffff630300780c */ /* 0x000fe20003f26070 */
[----:B---3--:R-:W-:Y:S02]  /*b850*/  VIADD R3, R7, 0xffffff81 ;  /* 0xffffff8107037836 */ /* 0x008fe40000000000 */
[----:B------:R1:W-:Y:S01]  /*b860*/  STL [R1+0x4c], RZ ;  /* 0x00004cff01007387 */ /* 0x0003e20000100800 */
[----:B------:R-:W-:-:S03]  /*b870*/  IMAD.WIDE R106, R6, 0x4, R106 ;  /* 0x00000004066a7825 */ /* 0x000fc600078e026a */
[----:B------:R1:W-:Y:S01]  /*b880*/  STL [R1+0x50], RZ ;  /* 0x000050ff01007387 */ /* 0x0003e20000100800 */
[----:B------:R-:W-:-:S03]  /*b890*/  IMAD.WIDE R112, R6, 0x4, R112 ;  /* 0x0000000406707825 */ /* 0x000fc600078e0270 */
[----:B------:R1:W-:Y:S01]  /*b8a0*/  STL [R1+0x54], RZ ;  /* 0x000054ff01007387 */ /* 0x0003e20000100800 */
[----:B--2---:R-:W-:-:S03]  /*b8b0*/  VIADD R210, R5, 0xffffff80 ;  /* 0xffffff8005d27836 */ /* 0x004fc60000000000 */
[----:B------:R-:W-:Y:S04]  /*b8c0*/  LDGSTS.E [R19+0x3000c], desc[UR16][R94.64], !P0 ;  /* 0x3000c0005e137fae */ /* 0x000fe8000c121850 */
[----:B------:R1:W-:Y:S04]  /*b8d0*/  STL [R1+0x58], RZ ;  /* 0x000058ff01007387 */ /* 0x0003e80000100800 */
[----:B------:R-:W-:Y:S04]  /*b8e0*/  LDGSTS.E [R19+0x3400c], desc[UR16][R104.64], !P0 ;  /* 0x3400c00068137fae */ /* 0x000fe8000c121850 */
[----:B------:R1:W-:Y:S04]  /*b8f0*/  STL [R1+0x5c], RZ ;  /* 0x00005cff01007387 */ /* 0x0003e80000100800 */
[----:B------:R-:W-:Y:S04]  /*b900*/  LDGSTS.E [R19+0x3800c], desc[UR16][R114.64], !P0 ;  /* 0x3800c00072137fae */ /* 0x000fe8000c121850 */
[----:B------:R1:W-:Y:S04]  /*b910*/  STL [R1+0x60], RZ ;  /* 0x000060ff01007387 */ /* 0x0003e80000100800 */
[----:B------:R-:W-:Y:S01]  /*b920*/  LDGSTS.E [R19+0x3c00c], desc[UR16][R122.64], !P0 ;  /* 0x3c00c0007a137fae */ /* 0x000fe2000c121850 */
[----:B------:R-:W-:-:S03]  /*b930*/  ISETP.GE.U32.AND P0, PT, R3, 0x7fffff62, PT ;  /* 0x7fffff620300780c */ /* 0x000fc60003f06070 */
[----:B------:R1:W-:Y:S04]  /*b940*/  STL [R1+0x64], RZ ;  /* 0x000064ff01007387 */ /* 0x0003e80000100800 */
        /* <DEDUP_REMOVED lines=58> */
[----:B------:R-:W0:Y:S04]  /*bcf0*/  LDGDEPBAR ;  /* 0x00000000000079af */ /* 0x000e280000000000 */
[----:B------:R1:W-:Y:S01]  /*bd00*/  STL [R1+0xbc], RZ ;  /* 0x0000bcff01007387 */ /* 0x0003e20000100800 */
[----:B------:R-:W-:-:S03]  /*bd10*/  IMAD.WIDE R44, R15, 0x4, R44 ;  /* 0x000000040f2c7825 */ /* 0x000fc600078e022c */
[----:B------:R-:W-:Y:S04]  /*bd20*/  LDGSTS.E [R21+0x5c000], desc[UR16][R232.64], P3 ;  /* 0x5c000000e8157fae */ /* 0x000fe80009921850 */
        /* <DEDUP_REMOVED lines=41> */
[----:B------:R2:W-:Y:S04]  /*bfc0*/  LDGSTS.E [R21+0x5f800], desc[UR16][R192.64], P3 ;  /* 0x5f800000c0157fae */ /* 0x0005e80009921850 */
[----:B------:R1:W-:Y:S01]  /*bfd0*/  STL [R1+0xf8], RZ ;  /* 0x0000f8ff01007387 */ /* 0x0003e20000100800 */
[----:B------:R-:W-:-:S03]  /*bfe0*/  IMAD.WIDE R72, R15, 0x4, R72 ;  /* 0x000000040f487825 */ /* 0x000fc600078e0248 */
[----:B------:R3:W-:Y:S04]  /*bff0*/  LDGSTS.E [R21+0x5fc00], desc[UR16][R198.64], P3 ;  /* 0x5fc00000c6157fae */ /* 0x0007e80009921850 */
[----:B------:R1:W-:Y:S01]  /*c000*/  STL [R1+0xfc], RZ ;  /* 0x0000fcff01007387 */ /* 0x0003e20000100800 */
[----:B------:R-:W-:-:S03]  /*c010*/  IMAD.WIDE R70, R15, 0x4, R70 ;  /* 0x000000040f467825 */ /* 0x000fc600078e0246 */
[----:B------:R-:W-:Y:S01]  /*c020*/  LDGSTS.E [R4+0x5c200], desc[UR16][R236.64], P3 ;  /* 0x5c200000ec047fae */ /* 0x000fe20009921850 */
[----:B------:R-:W-:-:S03]  /*c030*/  IMAD.WIDE R68, R15, 0x4, R68 ;  /* 0x000000040f447825 */ /* 0x000fc600078e0244 */
[----:B------:R-:W-:Y:S01]  /*c040*/  LDGSTS.E [R4+0x5c600], desc[UR16][R82.64], P3 ;  /* 0x5c60000052047fae */ /* 0x000fe20009921850 */
[----:B------:R-:W-:-:S03]  /*c050*/  ISETP.GE.AND P0, PT, R252, 0x20, PT ;  /* 0x00000020fc00780c */ /* 0x000fc60003f06270 */
[----:B------:R-:W-:Y:S01]  /*c060*/  LDGSTS.E [R4+0x5ca00], desc[UR16][R80.64], P3 ;  /* 0x5ca0000050047fae */ /* 0x000fe20009921850 */
[----:B------:R-:W-:-:S03]  /*c070*/  IMAD.WIDE R66, R15, 0x4, R66 ;  /* 0x000000040f427825 */ /* 0x000fc600078e0242 */
[----:B------:R4:W-:Y:S01]  /*c080*/  LDGSTS.E [R4+0x5ce00], desc[UR16][R26.64], P3 ;  /* 0x5ce000001a047fae */ /* 0x0009e20009921850 */
[----:B------:R-:W-:-:S03]  /*c090*/  IMAD.WIDE R64, R15, 0x4, R64 ;  /* 0x000000040f407825 */ /* 0x000fc600078e0240 */
[----:B------:R-:W-:Y:S01]  /*c0a0*/  LDGSTS.E [R4+0x5d200], desc[UR16][R78.64], P3 ;  /* 0x5d2000004e047fae */ /* 0x000fe20009921850 */
[----:B------:R-:W-:-:S03]  /*c0b0*/  IMAD.WIDE R62, R15, 0x4, R62 ;  /* 0x000000040f3e7825 */ /* 0x000fc600078e023e */
[----:B------:R-:W-:Y:S01]  /*c0c0*/  LDGSTS.E [R4+0x5d600], desc[UR16][R76.64], P3 ;  /* 0x5d6000004c047fae */ /* 0x000fe20009921850 */
[----:B------:R-:W-:-:S03]  /*c0d0*/  IMAD.WIDE R60, R15, 0x4, R60 ;  /* 0x000000040f3c7825 */ /* 0x000fc600078e023c */
[----:B------:R-:W-:Y:S01]  /*c0e0*/  LDGSTS.E [R4+0x5da00], desc[UR16][R74.64], P3 ;  /* 0x5da000004a047fae */ /* 0x000fe20009921850 */
[----:B------:R-:W-:-:S03]  /*c0f0*/  IMAD.WIDE R58, R15, 0x4, R58 ;  /* 0x000000040f3a7825 */ /* 0x000fc600078e023a */
        /* <DEDUP_REMOVED lines=8> */
[----:B------:R-:W-:Y:S04]  /*c180*/  LDGSTS.E [R4+0x5fa00], desc[UR16][R58.64], P3 ;  /* 0x5fa000003a047fae */ /* 0x000fe80009921850 */
[----:B------:R1:W-:Y:S01]  /*c190*/  LDGSTS.E [R4+0x5fe00], desc[UR16][R56.64], P3 ;  /* 0x5fe0000038047fae */ /* 0x0003e20009921850 */
[----:B------:R-:W-:-:S03]  /*c1a0*/  CS2R R152, SRZ ;  /* 0x0000000000987805 */ /* 0x000fc6000001ff00 */
[----:B------:R-:W0:Y:S01]  /*c1b0*/  LDGDEPBAR ;  /* 0x00000000000079af */ /* 0x000e220000000000 */
[----:B------:R-:W-:Y:S02]  /*c1c0*/  CS2R R154, SRZ ;  /* 0x00000000009a7805 */ /* 0x000fe4000001ff00 */
[----:B------:R-:W-:Y:S02]  /*c1d0*/  CS2R R156, SRZ ;  /* 0x00000000009c7805 */ /* 0x000fe4000001ff00 */
[----:B------:R-:W-:Y:S02]  /*c1e0*/  CS2R R158, SRZ ;  /* 0x00000000009e7805 */ /* 0x000fe4000001ff00 */
[----:B------:R-:W-:Y:S02]  /*c1f0*/  CS2R R160, SRZ ;  /* 0x0000000000a07805 */ /* 0x000fe4000001ff00 */
[----:B------:R-:W-:Y:S02]  /*c200*/  CS2R R162, SRZ ;  /* 0x0000000000a27805 */ /* 0x000fe4000001ff00 */
[----:B------:R-:W-:-:S02]  /*c210*/  CS2R R164, SRZ ;  /* 0x0000000000a47805 */ /* 0x000fc4000001ff00 */
        /* <DEDUP_REMOVED lines=13> */
[----:B--2---:R-:W-:Y:S02]  /*c2f0*/  CS2R R192, SRZ ;  /* 0x0000000000c07805 */ /* 0x004fe4000001ff00 */
[----:B------:R-:W-:Y:S02]  /*c300*/  CS2R R194, SRZ ;  /* 0x0000000000c27805 */ /* 0x000fe4000001ff00 */
[----:B------:R-:W-:Y:S02]  /*c310*/  CS2R R196, SRZ ;  /* 0x0000000000c47805 */ /* 0x000fe4000001ff00 */
[----:B---3--:R-:W-:Y:S02]  /*c320*/  CS2R R198, SRZ ;  /* 0x0000000000c67805 */ /* 0x008fe4000001ff00 */
        /* <DEDUP_REMOVED lines=41> */
[----:B----4-:R-:W-:Y:S02]  /*c5c0*/  CS2R R26, SRZ ;  /* 0x00000000001a7805 */ /* 0x010fe4000001ff00 */
        /* <DEDUP_REMOVED lines=14> */
[----:B-1----:R-:W-:Y:S02]  /*c6b0*/  CS2R R56, SRZ ;  /* 0x0000000000387805 */ /* 0x002fe4000001ff00 */
        /* <DEDUP_REMOVED lines=14> */
[----:B------:R-:W-:Y:S01]  /*c7a0*/  CS2R R86, SRZ ;  /* 0x0000000000567805 */ /* 0x000fe2000001ff00 */
[----:B------:R-:W-:Y:S06]  /*c7b0*/  @!P0 BRA `(.L_x_0) ;  /* 0x000000d800a88947 */ /* 0x000fec0003800000 */
[----:B------:R-:W2:Y:S01]  /*c7c0*/  LDL.LU R227, [R1+0x508] ;  /* 0x0005080001e37983 */ /* 0x000ea20000300800 */
[----:B-----5:R-:W-:Y:S01]  /*c7d0*/  SHF.R.S32.HI R4, RZ, 0x1f, R0 ;  /* 0x0000001fff047819 */ /* 0x020fe20000011400 */
[----:B------:R-:W-:Y:S01]  /*c7e0*/  ULDC UR8, c[0x0][0x238] ;  /* 0x00008e0000087ab9 */ /* 0x000fe20000000800 */
[----:B------:R-:W-:Y:S01]  /*c7f0*/  SHF.R.S32.HI R3, RZ, 0x1f, R252 ;  /* 0x0000001fff037819 */ /* 0x000fe200000114fc */
[----:B------:R-:W3:Y:S01]  /*c800*/  LDL.LU R228, [R1+0x50c] ;  /* 0x00050c0001e47983 */ /* 0x000ee20000300800 */
[----:B------:R-:W-:Y:S01]  /*c810*/  ULDC UR5, c[0x0][0x238] ;  /* 0x00008e0000057ab9 */ /* 0x000fe20000000800 */
[----:B------:R-:W-:Y:S01]  /*c820*/  ULDC UR4, c[0x0][0x238] ;  /* 0x00008e0000047ab9 */ /* 0x000fe20000000800 */
[----:B------:R-:W-:Y:S01]  /*c830*/  ULDC UR9, c[0x0][0x238] ;  /* 0x00008e0000097ab9 */ /* 0x000fe20000000800 */
[----:B------:R-:W4:Y:S04]  /*c840*/  LDL.LU R229, [R1+0x510] ;  /* 0x0005100001e57983 */ /* 0x000f280000300800 */
        /* <DEDUP_REMOVED lines=12> */
[----:B------:R-:W-:Y:S04]  /*c910*/  STL [R1+0xb6c], R17 ;  /* 0x000b6c1101007387 */ /* 0x000fe80000100800 */
[----:B------:R-:W-:Y:S04]  /*c920*/  STL [R1+0xb68], R14 ;  /* 0x000b680e01007387 */ /* 0x000fe80000100800 */
[----:B------:R-:W-:Y:S04]  /*c930*/  STL [R1+0xb64], R13 ;  /* 0x000b640d01007387 */ /* 0x000fe80000100800 */
[----:B------:R-:W-:Y:S04]  /*c940*/  STL [R1+0xb60], R12 ;  /* 0x000b600c01007387 */ /* 0x000fe80000100800 */
[----:B------:R-:W-:Y:S04]  /*c950*/  STL [R1+0xb5c], R11 ;  /* 0x000b5c0b01007387 */ /* 0x000fe80000100800 */
[----:B------:R-:W-:Y:S01]  /*c960*/  STL [R1+0xb58], R10 ;  /* 0x000b580a01007387 */ /* 0x000fe20000100800 */
[----:B--2---:R-:W-:-:S02]  /*c970*/  IADD3 R7, P4, R0, R227, RZ ;  /* 0x000000e300077210 */ /* 0x004fc40007f9e0ff */
[C---:B---3--:R-:W-:Y:S02]  /*c980*/  IADD3 R8, P3, R0.reuse, R228, RZ ;  /* 0x000000e400087210 */ /* 0x048fe40007f7e0ff */
[C---:B----4-:R-:W-:Y:S02]  /*c990*/  IADD3 R9, P2, R0.reuse, R229, RZ ;  /* 0x000000e500097210 */ /* 0x050fe40007f5e0ff */
[C---:B------:R-:W-:Y:S02]  /*c9a0*/  IADD3 R18, P1, R0.reuse, R234, RZ ;  /* 0x000000ea00127210 */ /* 0x040fe40007f3e0ff */
[C---:B------:R-:W-:Y:S02]  /*c9b0*/  IADD3 R19, P0, R0.reuse, R235, RZ ;  /* 0x000000eb00137210 */ /* 0x040fe40007f1e0ff */
[----:B------:R-:W-:-:S03]  /*c9c0*/  IADD3 R20, P6, R0, R242, RZ ;  /* 0x000000f200147210 */ /* 0x000fc60007fde0ff */
[----:B------:R1:W-:Y:S01]  /*c9d0*/  STL [R1+0xcbc], R19 ;  /* 0x000cbc1301007387 */ /* 0x0003e20000100800 */
[----:B------:R-:W-:-:S05]  /*c9e0*/  IADD3 R21, P5, R0, R251, RZ ;  /* 0x000000fb00157210 */ /* 0x000fca0007fbe0ff */
[----:B------:R2:W-:Y:S01]  /*c9f0*/  STL [R1+0xcb8], R21 ;  /* 0x000cb81501007387 */ /* 0x0005e20000100800 */
[-C--:B-1----:R-:W-:Y:S02]  /*ca00*/  LEA.HI.X.SX32 R19, R227, R4.reuse, 0x1, P4 ;  /* 0x00000004e3137211 */ /* 0x082fe400020f0eff */
[----:B------:R-:W-:Y:S01]  /*ca10*/  IADD3 R22, P4, R0, R243, RZ ;  /* 0x000000f300167210 */ /* 0x000fe20007f9e0ff */
[----:B------:R-:W3:Y:S01]  /*ca20*/  LDL.LU R223, [R1+0x544] ;  /* 0x0005440001df7983 */ /* 0x000ee20000300800 */
[----:B------:R-:W-:-:S03]  /*ca30*/  LEA.HI.X.SX32 R28, R228, R4, 0x1, P3 ;  /* 0x00000004e41c7211 */ /* 0x000fc600018f0eff */
[----:B------:R1:W-:Y:S01]  /*ca40*/  STL [R1+0xcb4], R22 ;  /* 0x000cb41601007387 */ /* 0x0003e20000100800 */
[----:B------:R-:W-:-:S03]  /*ca50*/  IADD3 R23, P3, R0, R250, RZ ;  /* 0x000000fa00177210 */ /* 0x000fc60007f7e0ff */
[----:B------:R-:W4:Y:S01]  /*ca60*/  LDL.LU R226, [R1+0x548] ;  /* 0x0005480001e27983 */ /* 0x000f220000300800 */
[----:B------:R-:W-:Y:S02]  /*ca70*/  LEA.HI.X.SX32 R29, R229, R4, 0x1, P2 ;  /* 0x00000004e51d7211 */ /* 0x000fe400010f0eff */
[----:B------:R-:W-:Y:S01]  /*ca80*/  IADD3 R40, P2, R0, R244, RZ ;  /* 0x000000f400287210 */ /* 0x000fe20007f5e0ff */
[----:B------:R1:W-:Y:S01]  /*ca90*/  STL [R1+0xcb0], R23 ;  /* 0x000cb01701007387 */ /* 0x0003e20000100800 */
[-C--:B--2---:R-:W-:Y:S02]  /*caa0*/  LEA.HI.X.SX32 R21, R234, R4.reuse, 0x1, P1 ;  /* 0x00000004ea157211 */ /* 0x084fe400008f0eff */
[----:B------:R-:W-:Y:S01]  /*cab0*/  IADD3 R41, P1, R0, R245, RZ ;  /* 0x000000f500297210 */ /* 0x000fe20007f3e0ff */
[----:B------:R2:W-:Y:S04]  /*cac0*/  STL [R1+0xcac], R40 ;  /* 0x000cac2801007387 */ /* 0x0005e80000100800 */
[----:B------:R-:W4:Y:S01]  /*cad0*/  LDL.LU R227, [R1+0x54c] ;  /* 0x00054c0001e37983 */ /* 0x000f220000300800 */
[----:B-1----:R-:W-:-:S03]  /*cae0*/  LEA.HI.X.SX32 R22, R235, R4, 0x1, P0 ;  /* 0x00000004eb167211 */ /* 0x002fc600000f0eff */
[----:B------:R1:W-:Y:S04]  /*caf0*/  STL [R1+0xca8], R41 ;  /* 0x000ca82901007387 */ /* 0x0003e80000100800 */
[----:B------:R-:W4:Y:S01]  /*cb00*/  LDL.LU R228, [R1+0x550] ;  /* 0x0005500001e47983 */ /* 0x000f220000300800 */
[----:B------:R-:W-:Y:S02]  /*cb10*/  IADD3 R42, P0, R0, R246, RZ ;  /* 0x000000f6002a7210 */ /* 0x000fe40007f1e0ff */
[-C--:B------:R-:W-:Y:S02]  /*cb20*/  LEA.HI.X.SX32 R23, R242, R4.reuse, 0x1, P6 ;  /* 0x00000004f2177211 */ /* 0x080fe400030f0eff */
[----:B------:R-:W-:Y:S01]  /*cb30*/  IADD3 R43, P6, R0, R247, RZ ;  /* 0x000000f7002b7210 */ /* 0x000fe20007fde0ff */
[----:B------:R1:W-:Y:S01]  /*cb40*/  STL [R1+0xca4], R42 ;  /* 0x000ca42a01007387 */ /* 0x0003e20000100800 */
[----:B--2---:R-:W-:-:S03]  /*cb50*/  LEA.HI.X.SX32 R40, R251, R4, 0x1, P5 ;  /* 0x00000004fb287211 */ /* 0x004fc600028f0eff */
[----:B------:R-:W2:Y:S01]  /*cb60*/  LDL.LU R229, [R1+0x554] ;  /* 0x0005540001e57983 */ /* 0x000ea20000300800 */
[----:B------:R-:W-:-:S03]  /*cb70*/  IADD3 R44, P5, R0, R248, RZ ;  /* 0x000000f8002c7210 */ /* 0x000fc60007fbe0ff */
[----:B------:R1:W-:Y:S02]  /*cb80*/  STL [R1+0xca0], R43 ;  /* 0x000ca02b01007387 */ /* 0x0003e40000100800 */
[-C--:B-1----:R-:W-:Y:S02]  /*cb90*/  LEA.HI.X.SX32 R41, R243, R4.reuse, 0x1, P4 ;  /* 0x00000004f3297211 */ /* 0x082fe400020f0eff */
[----:B------:R-:W2:Y:S01]  /*cba0*/  LDL.LU R251, [R1+0x558] ;  /* 0x0005580001fb7983 */ /* 0x000ea20000300800 */
[----:B------:R-:W-:Y:S02]  /*cbb0*/  IADD3 R45, P4, R0, R249, RZ ;  /* 0x000000f9002d7210 */ /* 0x000fe40007f9e0ff */
[-C--:B------:R-:W-:Y:S01]  /*cbc0*/  LEA.HI.X.SX32 R42, R250, R4.reuse, 0x1, P3 ;  /* 0x00000004fa2a7211 */ /* 0x080fe200018f0eff */
[----:B------:R1:W-:Y:S01]  /*cbd0*/  STL [R1+0xc9c], R44 ;  /* 0x000c9c2c01007387 */ /* 0x0003e20000100800 */
[----:B------:R-:W-:-:S03]  /*cbe0*/  LEA.HI.X.SX32 R43, R244, R4, 0x1, P2 ;  /* 0x00000004f42b7211 */ /* 0x000fc600010f0eff */
[----:B------:R-:W2:Y:S04]  /*cbf0*/  LDL.LU R234, [R1+0x55c] ;  /* 0x00055c0001ea7983 */ /* 0x000ea80000300800 */
[----:B------:R1:W-:Y:S04]  /*cc00*/  STL [R1+0xc98], R45 ;  /* 0x000c982d01007387 */ /* 0x0003e80000100800 */
[----:B------:R-:W2:Y:S04]  /*cc10*/  LDL.LU R250, [R1+0x560] ;  /* 0x0005600001fa7983 */ /* 0x000ea80000300800 */
[----:B------:R-:W2:Y:S01]  /*cc20*/  LDL.LU R235, [R1+0x564] ;  /* 0x0005640001eb7983 */ /* 0x000ea20000300800 */
[----:B-1----:R-:W-:-:S02]  /*cc30*/  LEA.HI.X.SX32 R44, R245, R4, 0x1, P1 ;  /* 0x00000004f52c7211 */ /* 0x002fc400008f0eff */
[----:B------:R-:W-:Y:S02]  /*cc40*/  LEA.HI.X.SX32 R45, R246, R4, 0x1, P0 ;  /* 0x00000004f62d7211 */ /* 0x000fe400000f0eff */
[----:B---3--:R-:W-:-:S05]  /*cc50*/  IADD3 R46, P3, R0, R223, RZ ;  /* 0x000000df002e7210 */ /* 0x008fca0007f7e0ff */
[----:B------:R1:W-:Y:S01]  /*cc60*/  STL [R1+0xc94], R46 ;  /* 0x000c942e01007387 */ /* 0x0003e20000100800 */
[----:B----4-:R-:W-:-:S03]  /*cc70*/  IADD3 R47, P2, R0, R226, RZ ;  /* 0x000000e2002f7210 */ /* 0x010fc60007f5e0ff */
[----:B------:R-:W3:Y:S04]  /*cc80*/  LDL.LU R242, [R1+0x568] ;  /* 0x0005680001f27983 */ /* 0x000ee80000300800 */
[----:B------:R-:W-:Y:S04]  /*cc90*/  STL [R1+0xc8c], R47 ;  /* 0x000c8c2f01007387 */ /* 0x000fe80000100800 */
[----:B------:R-:W4:Y:S04]  /*cca0*/  LDL.LU R243, [R1+0x56c] ;  /* 0x00056c0001f37983 */ /* 0x000f280000300800 */
[----:B------:R-:W4:Y:S01]  /*ccb0*/  LDL.LU R244, [R1+0x570] ;  /* 0x0005700001f47983 */ /* 0x000f220000300800 */
[----:B------:R-:W-:-:S05]  /*ccc0*/  IADD3 R48, P1, R0, R227, RZ ;  /* 0x000000e300307210 */ /* 0x000fca0007f3e0ff */
[----:B------:R2:W-:Y:S01]  /*ccd0*/  STL [R1+0xc90], R48 ;  /* 0x000c903001007387 */ /* 0x0005e20000100800 */
[----:B------:R-:W-:-:S03]  /*cce0*/  IADD3 R49, P0, R0, R228, RZ ;  /* 0x000000e400317210 */ /* 0x000fc60007f1e0ff */
[----:B------:R-:W4:Y:S01]  /*ccf0*/  LDL.LU R245, [R1+0x574] ;  /* 0x0005740001f57983 */ /* 0x000f220000300800 */
[----:B-1----:R-:W-:-:S03]  /*cd00*/  LEA.HI.X.SX32 R46, R247, R4, 0x1, P6 ;  /* 0x00000004f72e7211 */ /* 0x002fc600030f0eff */
[----:B------:R1:W-:Y:S04]  /*cd10*/  STL [R1+0xc88], R49 ;  /* 0x000c883101007387 */ /* 0x0003e80000100800 */
[----:B------:R-:W4:Y:S01]  /*cd20*/  LDL.LU R246, [R1+0x578] ;  /* 0x0005780001f67983 */ /* 0x000f220000300800 */
[----:B--2---:R-:W-:Y:S02]  /*cd30*/  IADD3 R50, P6, R0, R229, RZ ;  /* 0x000000e500327210 */ /* 0x004fe40007fde0ff */
[----:B------:R-:W-:-:S03]  /*cd40*/  LEA.HI.X.SX32 R48, R248, R4, 0x1, P5 ;  /* 0x00000004f8307211 */ /* 0x000fc600028f0eff */
[----:B------:R2:W-:Y:S01]  /*cd50*/  STL [R1+0xc84], R50 ;  /* 0x000c843201007387 */ /* 0x0005e20000100800 */
[----:B------:R-:W-:-:S03]  /*cd60*/  IADD3 R51, P5, R0, R251, RZ ;  /* 0x000000fb00337210 */ /* 0x000fc60007fbe0ff */
[----:B------:R-:W4:Y:S01]  /*cd70*/  LDL.LU R247, [R1+0x57c] ;  /* 0x00057c0001f77983 */ /* 0x000f220000300800 */
[----:B------:R-:W-:-:S03]  /*cd80*/  LEA.HI.X.SX32 R47, R249, R4, 0x1, P4 ;  /* 0x00000004f92f7211 */ /* 0x000fc600020f0eff */
[----:B------:R2:W-:Y:S01]  /*cd90*/  STL [R1+0xc80], R51 ;  /* 0x000c803301007387 */ /* 0x0005e20000100800 */
[C---:B------:R-:W-:Y:S02]  /*cda0*/  IADD3 R52, P4, R0.reuse, R234, RZ ;  /* 0x000000ea00347210 */ /* 0x040fe40007f9e0ff */
[----:B-1----:R-:W-:Y:S01]  /*cdb0*/  LEA.HI.X.SX32 R49, R223, R4, 0x1, P3 ;  /* 0x00000004df317211 */ /* 0x002fe200018f0eff */
[----:B------:R-:W4:Y:S04]  /*cdc0*/  LDL.LU R248, [R1+0x5f8] ;  /* 0x0005f80001f87983 */ /* 0x000f280000300800 */
[----:B------:R-:W4:Y:S01]  /*cdd0*/  LDL.LU R249, [R1+0x5fc] ;  /* 0x0005fc0001f97983 */ /* 0x000f220000300800 */
[----:B------:R-:W-:Y:S02]  /*cde0*/  IADD3 R53, P3, R0, R250, RZ ;  /* 0x000000fa00357210 */ /* 0x000fe40007f7e0ff */
[----:B--2---:R-:W-:Y:S01]  /*cdf0*/  LEA.HI.X.SX32 R50, R226, R4, 0x1, P2 ;  /* 0x00000004e2327211 */ /* 0x004fe200010f0eff */
[----:B------:R1:W-:Y:S01]  /*ce00*/  STL [R1+0xc7c], R52 ;  /* 0x000c7c3401007387 */ /* 0x0003e20000100800 */
[----:B------:R-:W-:-:S02]  /*ce10*/  IADD3 R54, P2, R0, R235, RZ ;  /* 0x000000eb00367210 */ /* 0x000fc40007f5e0ff */
[-C--:B------:R-:W-:Y:S01]  /*ce20*/  LEA.HI.X.SX32 R51, R227, R4.reuse, 0x1, P1 ;  /* 0x00000004e3337211 */ /* 0x080fe200008f0eff */
[----:B------:R2:W-:Y:S04]  /*ce30*/  STL [R1+0xc78], R53 ;  /* 0x000c783501007387 */ /* 0x0005e80000100800 */
[----:B------:R2:W-:Y:S01]  /*ce40*/  STL [R1+0xc74], R54 ;  /* 0x000c743601007387 */ /* 0x0005e20000100800 */
[-C--:B-1----:R-:W-:Y:S02]  /*ce50*/  LEA.HI.X.SX32 R52, R228, R4.reuse, 0x1, P0 ;  /* 0x00000004e4347211 */ /* 0x082fe400000f0eff */
[-C--:B--2---:R-:W-:Y:S02]  /*ce60*/  LEA.HI.X.SX32 R53, R229, R4.reuse, 0x1, P6 ;  /* 0x00000004e5357211 */ /* 0x084fe400030f0eff */
[----:B------:R-:W-:-:S02]  /*ce70*/  LEA.HI.X.SX32 R54, R251, R4, 0x1, P5 ;  /* 0x00000004fb367211 */ /* 0x000fc400028f0eff */
[----:B---3--:R-:W-:-:S05]  /*ce80*/  IADD3 R55, P1, R0, R242, RZ ;  /* 0x000000f200377210 */ /* 0x008fca0007f3e0ff */
[----:B------:R1:W-:Y:S01]  /*ce90*/  STL [R1+0xc70], R55 ;  /* 0x000c703701007387 */ /* 0x0003e20000100800 */
[C---:B----4-:R-:W-:Y:S02]  /*cea0*/  IADD3 R56, P0, R0.reuse, R243, RZ ;  /* 0x000000f300387210 */ /* 0x050fe40007f1e0ff */
[----:B------:R-:W-:-:S03]  /*ceb0*/  IADD3 R57, P6, R0, R244, RZ ;  /* 0x000000f400397210 */ /* 0x000fc60007fde0ff */
[----:B------:R2:W-:Y:S04]  /*cec0*/  STL [R1+0xc6c], R56 ;  /* 0x000c6c3801007387 */ /* 0x0005e80000100800 */
[----:B------:R3:W-:Y:S04]  /*ced0*/  STL [R1+0xc68], R57 ;  /* 0x000c683901007387 */ /* 0x0007e80000100800 */
[----:B------:R-:W4:Y:S01]  /*cee0*/  LDL.LU R251, [R1+0x600] ;  /* 0x0006000001fb7983 */ /* 0x000f220000300800 */
[----:B------:R-:W-:Y:S02]  /*cef0*/  IADD3 R58, P5, R0, R245, RZ ;  /* 0x000000f5003a7210 */ /* 0x000fe40007fbe0ff */
[----:B-1----:R-:W-:-:S02]  /*cf00*/  LEA.HI.X.SX32 R55, R234, R4, 0x1, P4 ;  /* 0x00000004ea377211 */ /* 0x002fc400020f0eff */
[----:B--2---:R-:W-:Y:S01]  /*cf10*/  LEA.HI.X.SX32 R56, R250, R4, 0x1, P3 ;  /* 0x00000004fa387211 */ /* 0x004fe200018f0eff */
[----:B------:R1:W-:Y:S01]  /*cf20*/  STL [R1+0xc64], R58 ;  /* 0x000c643a01007387 */ /* 0x0003e20000100800 */
[----:B------:R-:W-:-:S05]  /*cf30*/  IADD3 R59, P4, R0, R246, RZ ;  /* 0x000000f6003b7210 */ /* 0x000fca0007f9e0ff */
[----:B------:R2:W-:Y:S04]  /*cf40*/  STL [R1+0xc60], R59 ;  /* 0x000c603b01007387 */ /* 0x0005e80000100800 */
[----:B------:R-:W4:Y:S01]  /*cf50*/  LDL.LU R250, [R1+0x604] ;  /* 0x0006040001fa7983 */ /* 0x000f220000300800 */
[----:B------:R-:W-:Y:S02]  /*cf60*/  IADD3 R60, P3, R0, R247, RZ ;  /* 0x000000f7003c7210 */ /* 0x000fe40007f7e0ff */
[-C--:B---3--:R-:W-:Y:S02]  /*cf70*/  LEA.HI.X.SX32 R57, R235, R4.reuse, 0x1, P2 ;  /* 0x00000004eb397211 */ /* 0x088fe400010f0eff */
[-C--:B-1----:R-:W-:Y:S01]  /*cf80*/  LEA.HI.X.SX32 R58, R242, R4.reuse, 0x1, P1 ;  /* 0x00000004f23a7211 */ /* 0x082fe200008f0eff */
[----:B------:R1:W-:Y:S01]  /*cf90*/  STL [R1+0xc5c], R60 ;  /* 0x000c5c3c01007387 */ /* 0x0003e20000100800 */
[----:B------:R-:W-:-:S02]  /*cfa0*/  LEA.HI.X.SX32 R10, R247, R4, 0x1, P3 ;  /* 0x00000004f70a7211 */ /* 0x000fc400018f0eff */
[C---:B------:R-:W-:Y:S02]  /*cfb0*/  IADD3 R61, P2, R0.reuse, R248, RZ ;  /* 0x000000f8003d7210 */ /* 0x040fe40007f5e0ff */
[-C--:B--2---:R-:W-:Y:S02]  /*cfc0*/  LEA.HI.X.SX32 R59, R243, R4.reuse, 0x1, P0 ;  /* 0x00000004f33b7211 */ /* 0x084fe400000f0eff */
[----:B------:R-:W-:Y:S02]  /*cfd0*/  IADD3 R62, P1, R0, R249, RZ ;  /* 0x000000f9003e7210 */ /* 0x000fe40007f3e0ff */
[-C--:B------:R-:W-:Y:S02]  /*cfe0*/  LEA.HI.X.SX32 R0, R246, R4.reuse, 0x1, P4 ;  /* 0x00000004f6007211 */ /* 0x080fe400020f0eff */
[-C--:B------:R-:W-:Y:S01]  /*cff0*/  LEA.HI.X.SX32 R5, R248, R4.reuse, 0x1, P2 ;  /* 0x00000004f8057211 */ /* 0x080fe200010f0eff */
[----:B------:R2:W-:Y:S01]  /*d000*/  STL [R1+0xc58], R62 ;  /* 0x000c583e01007387 */ /* 0x0005e20000100800 */
[----:B-1----:R-:W-:-:S03]  /*d010*/  LEA.HI.X.SX32 R60, R244, R4, 0x1, P6 ;  /* 0x00000004f43c7211 */ /* 0x002fc600030f0eff */
[----:B------:R1:W-:Y:S04]  /*d020*/  STL [R1+0x5f0], R0 ;  /* 0x0005f00001007387 */ /* 0x0003e80000100800 */
[----:B------:R3:W-:Y:S01]  /*d030*/  STL [R1+0x5f4], R10 ;  /* 0x0005f40a01007387 */ /* 0x0007e20000100800 */
[----:B--2---:R-:W-:-:S03]  /*d040*/  LEA.HI.X.SX32 R62, R245, R4, 0x1, P5 ;  /* 0x00000004f53e7211 */ /* 0x004fc600028f0eff */
[----:B------:R-:W2:Y:S01]  /*d050*/  LDL.LU R248, [R1+0x614] ;  /* 0x0006140001f87983 */ /* 0x000ea20000300800 */
[----:B-1----:R-:W-:Y:S02]  /*d060*/  LEA.HI.X.SX32 R0, R249, R4, 0x1, P1 ;  /* 0x00000004f9007211 */ /* 0x002fe400008f0eff */
[----:B---3--:R-:W-:Y:S01]  /*d070*/  LEA.HI R10, R3, R252, RZ, 0x5 ;  /* 0x000000fc030a7211 */ /* 0x008fe200078f28ff */
[----:B------:R-:W-:Y:S04]  /*d080*/  STL [R1+0x5f8], R5 ;  /* 0x0005f80501007387 */ /* 0x000fe80000100800 */
[----:B------:R-:W-:Y:S04]  /*d090*/  STL [R1+0x5fc], R0 ;  /* 0x0005fc0001007387 */ /* 0x000fe80000100800 */
[----:B------:R-:W-:Y:S01]  /*d0a0*/  STL [R1+0xb70], R10 ;  /* 0x000b700a01007387 */ /* 0x000fe20000100800 */
[----:B----4-:R-:W-:-:S02]  /*d0b0*/  SHF.R.S32.HI R27, RZ, 0x1f, R251 ;  /* 0x0000001fff1b7819 */ /* 0x010fc400000114fb */
[-C--:B------:R-:W-:Y:S02]  /*d0c0*/  IADD3 R63, P5, R238, R251.reuse, RZ ;  /* 0x000000fbee3f7210 */ /* 0x080fe40007fbe0ff */
[-C--:B------:R-:W-:Y:S02]  /*d0d0*/  IADD3 R64, P6, R239, R251.reuse, RZ ;  /* 0x000000fbef407210 */ /* 0x080fe40007fde0ff */
[-C--:B------:R-:W-:Y:S02]  /*d0e0*/  IADD3 R65, P0, R240, R251.reuse, RZ ;  /* 0x000000fbf0417210 */ /* 0x080fe40007f1e0ff */
[----:B------:R-:W-:Y:S02]  /*d0f0*/  IADD3 R66, P1, R241, R251, RZ ;  /* 0x000000fbf1427210 */ /* 0x000fe40007f3e0ff */
[----:B------:R-:W3:Y:S04]  /*d100*/  LDL.LU R251, [R1+0x624] ;  /* 0x0006240001fb7983 */ /* 0x000ee80000300800 */
[----:B------:R1:W-:Y:S01]  /*d110*/  STL [R1+0xc54], R66 ;  /* 0x000c544201007387 */ /* 0x0003e20000100800 */
[----:B------:R-:W-:-:S02]  /*d120*/  IADD3 R67, P2, R238, R250, RZ ;  /* 0x000000faee437210 */ /* 0x000fc40007f5e0ff */
[-C--:B------:R-:W-:Y:S02]  /*d130*/  IADD3 R68, P3, R239, R250.reuse, RZ ;  /* 0x000000faef447210 */ /* 0x080fe40007f7e0ff */
[----:B------:R-:W-:Y:S01]  /*d140*/  IADD3 R69, P4, R240, R250, RZ ;  /* 0x000000faf0457210 */ /* 0x000fe20007f9e0ff */
[----:B------:R4:W-:Y:S04]  /*d150*/  STL [R1+0xc50], R67 ;  /* 0x000c504301007387 */ /* 0x0009e80000100800 */
[----:B------:R2:W-:Y:S04]  /*d160*/  STL [R1+0xc4c], R68 ;  /* 0x000c4c4401007387 */ /* 0x0005e80000100800 */
[----:B------:R2:W-:Y:S04]  /*d170*/  STL [R1+0xc48], R69 ;  /* 0x000c484501007387 */ /* 0x0005e80000100800 */
[----:B------:R-:W3:Y:S01]  /*d180*/  LDL.LU R249, [R1+0x634] ;  /* 0x0006340001f97983 */ /* 0x000ee20000300800 */
[----:B------:R-:W-:-:S02]  /*d190*/  SHF.R.S32.HI R16, RZ, 0x1f, R238 ;  /* 0x0000001fff107819 */ /* 0x000fc400000114ee */
[----:B------:R-:W-:Y:S02]  /*d1a0*/  SHF.R.S32.HI R25, RZ, 0x1f, R250 ;  /* 0x0000001fff197819 */ /* 0x000fe400000114fa */
[----:B-1----:R-:W-:Y:S02]  /*d1b0*/  IADD3.X R66, R16, R27, RZ, P5, !PT ;  /* 0x0000001b10427210 */ /* 0x002fe40002ffe4ff */
[----:B------:R-:W-:Y:S02]  /*d1c0*/  IADD3 R70, P5, R241, R250, RZ ;  /* 0x000000faf1467210 */ /* 0x000fe40007fbe0ff */
[----:B------:R-:W3:Y:S01]  /*d1d0*/  LDL.LU R250, [R1+0x644] ;  /* 0x0006440001fa7983 */ /* 0x000ee20000300800 */
[----:B------:R-:W-:Y:S02]  /*d1e0*/  SHF.R.S32.HI R0, RZ, 0x1f, R239 ;  /* 0x0000001fff007819 */ /* 0x000fe400000114ef */
[----:B------:R-:W-:Y:S02]  /*d1f0*/  SHF.R.S32.HI R24, RZ, 0x1f, R240 ;  /* 0x0000001fff187819 */ /* 0x000fe400000114f0 */
[----:B------:R-:W-:Y:S01]  /*d200*/  SHF.R.S32.HI R4, RZ, 0x1f, R241 ;  /* 0x0000001fff047819 */ /* 0x000fe200000114f1 */
[--C-:B----4-:R-:W-:Y:S01]  /*d210*/  IMAD.X R67, R0, 0x1, R27.reuse, P6 ;  /* 0x0000000100437824 */ /* 0x110fe200030e061b */
[-C--:B--2---:R-:W-:Y:S01]  /*d220*/  IADD3 R71, P6, R238, R248.reuse, RZ ;  /* 0x000000f8ee477210 */ /* 0x084fe20007fde0ff */
[--C-:B------:R-:W-:Y:S01]  /*d230*/  IMAD.X R68, R24, 0x1, R27.reuse, P0 ;  /* 0x0000000118447824 */ /* 0x100fe200000e061b */
[-C--:B------:R-:W-:Y:S01]  /*d240*/  IADD3 R72, P0, R239, R248.reuse, RZ ;  /* 0x000000f8ef487210 */ /* 0x080fe20007f1e0ff */
[----:B------:R-:W-:Y:S01]  /*d250*/  IMAD.X R69, R4, 0x1, R27, P1 ;  /* 0x0000000104457824 */ /* 0x000fe200008e061b */
[----:B------:R-:W-:Y:S01]  /*d260*/  IADD3 R73, P1, R240, R248, RZ ;  /* 0x000000f8f0497210 */ /* 0x000fe20007f3e0ff */
[----:B------:R1:W-:Y:S01]  /*d270*/  STL [R1+0xc44], R70 ;  /* 0x000c444601007387 */ /* 0x0003e20000100800 */
[----:B------:R-:W-:-:S03]  /*d280*/  SHF.R.S32.HI R5, RZ, 0x1f, R248 ;  /* 0x0000001fff057819 */ /* 0x000fc600000114f8 */
[----:B------:R2:W-:Y:S04]  /*d290*/  STL [R1+0xc40], R71 ;  /* 0x000c404701007387 */ /* 0x0005e80000100800 */
[----:B------:R4:W-:Y:S01]  /*d2a0*/  STL [R1+0xc3c], R72 ;  /* 0x000c3c4801007387 */ /* 0x0009e20000100800 */
[--C-:B-1----:R-:W-:Y:S01]  /*d2b0*/  IMAD.X R70, R16, 0x1, R25.reuse, P2 ;  /* 0x0000000110467824 */ /* 0x102fe200010e0619 */
[----:B------:R-:W-:Y:S02]  /*d2c0*/  IADD3 R74, P2, R241, R248, RZ ;  /* 0x000000f8f14a7210 */ /* 0x000fe40007f5e0ff */
[----:B------:R1:W-:Y:S01]  /*d2d0*/  STL [R1+0xc38], R73 ;  /* 0x000c384901007387 */ /* 0x0003e20000100800 */
[----:B--2---:R-:W-:Y:S01]  /*d2e0*/  IADD3.X R71, R0, R25, RZ, P3, !PT ;  /* 0x0000001900477210 */ /* 0x004fe20001ffe4ff */
[----:B----4-:R-:W-:-:S02]  /*d2f0*/  IMAD.X R72, R24, 0x1, R25, P4 ;  /* 0x0000000118487824 */ /* 0x010fc400020e0619 */
[----:B------:R2:W-:Y:S01]  /*d300*/  STL [R1+0xc34], R74 ;  /* 0x000c344a01007387 */ /* 0x0005e20000100800 */
[----:B-1----:R-:W-:Y:S02]  /*d310*/  IMAD.X R73, R4, 0x1, R25, P5 ;  /* 0x0000000104497824 */ /* 0x002fe400028e0619 */
[----:B--2---:R-:W-:Y:S01]  /*d320*/  IMAD.X R74, R16, 0x1, R5, P6 ;  /* 0x00000001104a7824 */ /* 0x004fe200030e0605 */
[-C--:B---3--:R-:W-:Y:S02]  /*d330*/  IADD3 R75, P3, R238, R251.reuse, RZ ;  /* 0x000000fbee4b7210 */ /* 0x088fe40007f7e0ff */
[-C--:B------:R-:W-:Y:S02]  /*d340*/  IADD3 R76, P4, R239, R251.reuse, RZ ;  /* 0x000000fbef4c7210 */ /* 0x080fe40007f9e0ff */
[----:B------:R-:W-:Y:S01]  /*d350*/  IADD3 R77, P5, R240, R251, RZ ;  /* 0x000000fbf04d7210 */ /* 0x000fe20007fbe0ff */
[----:B------:R1:W-:Y:S01]  /*d360*/  STL [R1+0xc30], R75 ;  /* 0x000c304b01007387 */ /* 0x0003e20000100800 */
[----:B------:R-:W-:-:S02]  /*d370*/  SHF.R.S32.HI R27, RZ, 0x1f, R251 ;  /* 0x0000001fff1b7819 */ /* 0x000fc400000114fb */
[----:B------:R-:W-:Y:S01]  /*d380*/  IADD3 R78, P6, R241, R251, RZ ;  /* 0x000000fbf14e7210 */ /* 0x000fe20007fde0ff */
[----:B------:R2:W-:Y:S04]  /*d390*/  STL [R1+0xc2c], R76 ;  /* 0x000c2c4c01007387 */ /* 0x0005e80000100800 */
[----:B------:R3:W-:Y:S04]  /*d3a0*/  STL [R1+0xc28], R77 ;  /* 0x000c284d01007387 */ /* 0x0007e80000100800 */
[----:B------:R-:W4:Y:S01]  /*d3b0*/  LDL.LU R251, [R1+0x654] ;  /* 0x0006540001fb7983 */ /* 0x000f220000300800 */
[--C-:B-1----:R-:W-:Y:S01]  /*d3c0*/  IMAD.X R75, R0, 0x1, R5.reuse, P0 ;  /* 0x00000001004b7824 */ /* 0x102fe200000e0605 */
[----:B--2---:R-:W-:Y:S01]  /*d3d0*/  IADD3.X R76, R24, R5, RZ, P1, !PT ;  /* 0x00000005184c7210 */ /* 0x004fe20000ffe4ff */
[----:B---3--:R-:W-:Y:S01]  /*d3e0*/  IMAD.X R77, R4, 0x1, R5, P2 ;  /* 0x00000001044d7824 */ /* 0x008fe200010e0605 */
[----:B------:R-:W-:-:S02]  /*d3f0*/  IADD3 R79, P0, R238, R249, RZ ;  /* 0x000000f9ee4f7210 */ /* 0x000fc40007f1e0ff */
[-C--:B------:R-:W-:Y:S02]  /*d400*/  IADD3 R80, P1, R239, R249.reuse, RZ ;  /* 0x000000f9ef507210 */ /* 0x080fe40007f3e0ff */
[----:B------:R-:W-:Y:S01]  /*d410*/  IADD3 R81, P2, R240, R249, RZ ;  /* 0x000000f9f0517210 */ /* 0x000fe20007f5e0ff */
[----:B------:R1:W-:Y:S01]  /*d420*/  STL [R1+0xc24], R78 ;  /* 0x000c244e01007387 */ /* 0x0003e20000100800 */
[----:B------:R-:W-:-:S03]  /*d430*/  SHF.R.S32.HI R25, RZ, 0x1f, R249 ;  /* 0x0000001fff197819 */ /* 0x000fc600000114f9 */
[----:B------:R2:W-:Y:S04]  /*d440*/  STL [R1+0xc20], R79 ;  /* 0x000c204f01007387 */ /* 0x0005e80000100800 */
[----:B------:R3:W-:Y:S01]  /*d450*/  STL [R1+0xc1c], R80 ;  /* 0x000c1c5001007387 */ /* 0x0007e20000100800 */
[--C-:B-1----:R-:W-:Y:S01]  /*d460*/  IMAD.X R78, R16, 0x1, R27.reuse, P3 ;  /* 0x00000001104e7824 */ /* 0x102fe200018e061b */
[----:B------:R-:W-:Y:S02]  /*d470*/  IADD3 R82, P3, R241, R249, RZ ;  /* 0x000000f9f1527210 */ /* 0x000fe40007f7e0ff */
[----:B------:R1:W-:Y:S04]  /*d480*/  STL [R1+0xc18], R81 ;  /* 0x000c185101007387 */ /* 0x0003e80000100800 */
[----:B------:R-:W4:Y:S01]  /*d490*/  LDL.LU R249, [R1+0x664] ;  /* 0x0006640001f97983 */ /* 0x000f220000300800 */
[--C-:B--2---:R-:W-:Y:S01]  /*d4a0*/  IMAD.X R79, R0, 0x1, R27.reuse, P4 ;  /* 0x00000001004f7824 */ /* 0x104fe200020e061b */
[-C--:B------:R-:W-:Y:S01]  /*d4b0*/  IADD3 R83, P4, R238, R250.reuse, RZ ;  /* 0x000000faee537210 */ /* 0x080fe20007f9e0ff */
[----:B---3--:R-:W-:Y:S01]  /*d4c0*/  IMAD.X R80, R24, 0x1, R27, P5 ;  /* 0x0000000118507824 */ /* 0x008fe200028e061b */
[----:B------:R-:W-:-:S02]  /*d4d0*/  IADD3 R84, P5, R239, R250, RZ ;  /* 0x000000faef547210 */ /* 0x000fc40007fbe0ff */
[----:B-1----:R-:W-:Y:S02]  /*d4e0*/  IADD3.X R81, R4, R27, RZ, P6, !PT ;  /* 0x0000001b04517210 */ /* 0x002fe400037fe4ff */
[----:B------:R-:W-:Y:S01]  /*d4f0*/  IADD3 R85, P6, R240, R250, RZ ;  /* 0x000000faf0557210 */ /* 0x000fe20007fde0ff */
[----:B------:R1:W-:Y:S04]  /*d500*/  STL [R1+0xc14], R82 ;  /* 0x000c145201007387 */ /* 0x0003e80000100800 */
[----:B------:R2:W-:Y:S04]  /*d510*/  STL [R1+0xc10], R83 ;  /* 0x000c105301007387 */ /* 0x0005e80000100800 */
[----:B------:R3:W-:Y:S04]  /*d520*/  STL [R1+0xc0c], R84 ;  /* 0x000c0c5401007387 */ /* 0x0007e80000100800 */
[----:B------:R3:W-:Y:S04]  /*d530*/  STL [R1+0xc08], R85 ;  /* 0x000c085501007387 */ /* 0x0007e80000100800 */
[----:B------:R-:W4:Y:S01]  /*d540*/  LDL.LU R248, [R1+0x674] ;  /* 0x0006740001f87983 */ /* 0x000f220000300800 */
[----:B-1----:R-:W-:Y:S01]  /*d550*/  IMAD.X R82, R16, 0x1, R25, P0 ;  /* 0x0000000110527824 */ /* 0x002fe200000e0619 */
[----:B------:R-:W-:-:S02]  /*d560*/  SHF.R.S32.HI R5, RZ, 0x1f, R250 ;  /* 0x0000001fff057819 */ /* 0x000fc400000114fa */
[----:B------:R-:W-:Y:S02]  /*d570*/  IADD3 R86, P0, R241, R250, RZ ;  /* 0x000000faf1567210 */ /* 0x000fe40007f1e0ff */
[----:B------:R-:W4:Y:S01]  /*d580*/  LDL.LU R250, [R1+0x684] ;  /* 0x0006840001fa7983 */ /* 0x000f220000300800 */
[--C-:B--2---:R-:W-:Y:S02]  /*d590*/  IMAD.X R83, R0, 0x1, R25.reuse, P1 ;  /* 0x0000000100537824 */ /* 0x104fe400008e0619 */
[--C-:B---3--:R-:W-:Y:S02]  /*d5a0*/  IMAD.X R84, R24, 0x1, R25.reuse, P2 ;  /* 0x0000000118547824 */ /* 0x108fe400010e0619 */
[----:B------:R-:W-:Y:S01]  /*d5b0*/  IMAD.X R85, R4, 0x1, R25, P3 ;  /* 0x0000000104557824 */ /* 0x000fe200018e0619 */
[----:B------:R1:W-:Y:S02]  /*d5c0*/  STL [R1+0xc04], R86 ;  /* 0x000c045601007387 */ /* 0x0003e40000100800 */
[----:B-1----:R-:W-:-:S02]  /*d5d0*/  IADD3.X R86, R16, R5, RZ, P4, !PT ;  /* 0x0000000510567210 */ /* 0x002fc400027fe4ff */
[-C--:B----4-:R-:W-:Y:S02]  /*d5e0*/  IADD3 R87, P1, R238, R251.reuse, RZ ;  /* 0x000000fbee577210 */ /* 0x090fe40007f3e0ff */
[-C--:B------:R-:W-:Y:S02]  /*d5f0*/  IADD3 R216, P2, R239, R251.reuse, RZ ;  /* 0x000000fbefd87210 */ /* 0x080fe40007f5e0ff */
[-C--:B------:R-:W-:Y:S01]  /*d600*/  IADD3 R217, P3, R240, R251.reuse, RZ ;  /* 0x000000fbf0d97210 */ /* 0x080fe20007f7e0ff */
[----:B------:R1:W-:Y:S01]  /*d610*/  STL [R1+0xc00], R87 ;  /* 0x000c005701007387 */ /* 0x0003e20000100800 */
[----:B------:R-:W-:Y:S02]  /*d620*/  SHF.R.S32.HI R27, RZ, 0x1f, R251 ;  /* 0x0000001fff1b7819 */ /* 0x000fe400000114fb */
[----:B------:R-:W-:Y:S01]  /*d630*/  IADD3 R218, P4, R241, R251, RZ ;  /* 0x000000fbf1da7210 */ /* 0x000fe20007f9e0ff */
[----:B------:R2:W-:Y:S04]  /*d640*/  STL [R1+0xbfc], R216 ;  /* 0x000bfcd801007387 */ /* 0x0005e80000100800 */
[----:B------:R3:W-:Y:S04]  /*d650*/  STL [R1+0xbf8], R217 ;  /* 0x000bf8d901007387 */ /* 0x0007e80000100800 */
[----:B------:R-:W4:Y:S01]  /*d660*/  LDL.LU R251, [R1+0x694] ;  /* 0x0006940001fb7983 */ /* 0x000f220000300800 */
[----:B-1----:R-:W-:-:S02]  /*d670*/  IMAD.X R87, R0, 0x1, R5, P5 ;  /* 0x0000000100577824 */ /* 0x002fc400028e0605 */
[--C-:B--2---:R-:W-:Y:S02]  /*d680*/  IMAD.X R216, R24, 0x1, R5.reuse, P6 ;  /* 0x0000000118d87824 */ /* 0x104fe400030e0605 */
[----:B---3--:R-:W-:Y:S01]  /*d690*/  IMAD.X R217, R4, 0x1, R5, P0 ;  /* 0x0000000104d97824 */ /* 0x008fe200000e0605 */
[----:B------:R1:W-:Y:S01]  /*d6a0*/  STL [R1+0xbf4], R218 ;  /* 0x000bf4da01007387 */ /* 0x0003e20000100800 */
[-C--:B------:R-:W-:Y:S02]  /*d6b0*/  IADD3 R219, P5, R238, R249.reuse, RZ ;  /* 0x000000f9eedb7210 */ /* 0x080fe40007fbe0ff */
[-C--:B------:R-:W-:Y:S02]  /*d6c0*/  IADD3 R220, P6, R239, R249.reuse, RZ ;  /* 0x000000f9efdc7210 */ /* 0x080fe40007fde0ff */
[----:B------:R-:W-:Y:S01]  /*d6d0*/  IADD3 R221, P0, R240, R249, RZ ;  /* 0x000000f9f0dd7210 */ /* 0x000fe20007f1e0ff */
[----:B------:R2:W-:Y:S01]  /*d6e0*/  STL [R1+0xbf0], R219 ;  /* 0x000bf0db01007387 */ /* 0x0005e20000100800 */
[----:B-1----:R-:W-:Y:S01]  /*d6f0*/  IMAD.X R218, R16, 0x1, R27, P1 ;  /* 0x0000000110da7824 */ /* 0x002fe200008e061b */
[----:B------:R-:W-:-:S02]  /*d700*/  SHF.R.S32.HI R25, RZ, 0x1f, R249 ;  /* 0x0000001fff197819 */ /* 0x000fc400000114f9 */
[----:B------:R1:W-:Y:S01]  /*d710*/  STL [R1+0xbec], R220 ;  /* 0x000becdc01007387 */ /* 0x0003e20000100800 */
[----:B------:R-:W-:-:S03]  /*d720*/  IADD3 R222, P1, R241, R249, RZ ;  /* 0x000000f9f1de7210 */ /* 0x000fc60007f3e0ff */
[----:B------:R3:W-:Y:S04]  /*d730*/  STL [R1+0xbe8], R221 ;  /* 0x000be8dd01007387 */ /* 0x0007e80000100800 */
[----:B------:R-:W4:Y:S01]  /*d740*/  LDL.LU R249, [R1+0x6a4] ;  /* 0x0006a40001f97983 */ /* 0x000f220000300800 */
[----:B--2---:R-:W-:Y:S01]  /*d750*/  IADD3.X R219, R0, R27, RZ, P2, !PT ;  /* 0x0000001b00db7210 */ /* 0x004fe200017fe4ff */
[--C-:B-1----:R-:W-:Y:S02]  /*d760*/  IMAD.X R220, R24, 0x1, R27.reuse, P3 ;  /* 0x0000000118dc7824 */ /* 0x102fe400018e061b */
[----:B---3--:R-:W-:Y:S01]  /*d770*/  IMAD.X R221, R4, 0x1, R27, P4 ;  /* 0x0000000104dd7824 */ /* 0x008fe200020e061b */
[-C--:B------:R-:W-:Y:S02]  /*d780*/  IADD3 R223, P2, R238, R248.reuse, RZ ;  /* 0x000000f8eedf7210 */ /* 0x080fe40007f5e0ff */
[----:B------:R-:W-:-:S02]  /*d790*/  IADD3 R224, P3, R239, R248, RZ ;  /* 0x000000f8efe07210 */ /* 0x000fc40007f7e0ff */
        /* <DEDUP_REMOVED lines=8> */
[----:B--2---:R-:W-:Y:S01]  /*d820*/  IMAD.X R223, R0, 0x1, R25, P6 ;  /* 0x0000000100df7824 */ /* 0x004fe200030e0619 */
[----:B------:R-:W-:-:S02]  /*d830*/  IADD3 R227, P6, R238, R250, RZ ;  /* 0x000000faeee37210 */ /* 0x000fc40007fde0ff */
[----:B---3--:R-:W-:Y:S02]  /*d840*/  IADD3.X R224, R24, R25, RZ, P0, !PT ;  /* 0x0000001918e07210 */ /* 0x008fe400007fe4ff */
[-C--:B------:R-:W-:Y:S01]  /*d850*/  IADD3 R228, P0, R239, R250.reuse, RZ ;  /* 0x000000faefe47210 */ /* 0x080fe20007f1e0ff */
[----:B-1----:R-:W-:Y:S01]  /*d860*/  IMAD.X R225, R4, 0x1, R25, P1 ;  /* 0x0000000104e17824 */ /* 0x002fe200008e0619 */
        /* <DEDUP_REMOVED lines=9> */
[----:B--2---:R-:W-:-:S02]  /*d900*/  IMAD.X R227, R0, 0x1, R5, P3 ;  /* 0x0000000100e37824 */ /* 0x004fc400018e0605 */
[----:B---3--:R-:W-:Y:S01]  /*d910*/  IMAD.X R228, R24, 0x1, R5, P4 ;  /* 0x0000000118e47824 */ /* 0x008fe200020e0605 */
[----:B-1----:R-:W-:Y:S01]  /*d920*/  IADD3.X R229, R4, R5, RZ, P5, !PT ;  /* 0x0000000504e57210 */ /* 0x002fe20002ffe4ff */
[----:B------:R1:W-:Y:S02]  /*d930*/  STL [R1+0xbc4], R230 ;  /* 0x000bc4e601007387 */ /* 0x0003e40000100800 */
[----:B-1----:R-:W-:Y:S01]  /*d940*/  IMAD.X R230, R16, 0x1, R27, P6 ;  /* 0x0000000110e67824 */ /* 0x002fe200030e061b */
[-C--:B----4-:R-:W-:Y:S02]  /*d950*/  IADD3 R231, P3, R238, R251.reuse, RZ ;  /* 0x000000fbeee77210 */ /* 0x090fe40007f7e0ff */
        /* <DEDUP_REMOVED lines=15> */
[----:B------:R2:W-:Y:S04]  /*da50*/  STL [R1+0xbb0], R235 ;  /* 0x000bb0eb01007387 */ /* 0x0005e80000100800 */
[----:B------:R3:W-:Y:S04]  /*da60*/  STL [R1+0xbac], R236 ;  /* 0x000bacec01007387 */ /* 0x0007e80000100800 */
[----:B------:R3:W-:Y:S04]  /*da70*/  STL [R1+0xba8], R237 ;  /* 0x000ba8ed01007387 */ /* 0x0007e80000100800 */
[----:B------:R-:W4:Y:S01]  /*da80*/  LDL.LU R36, [R1+0x6c4] ;  /* 0x0006c40001247983 */ /* 0x000f220000300800 */
[----:B-1----:R-:W-:-:S03]  /*da90*/  IADD3.X R234, R16, R25, RZ, P3, !PT ;  /* 0x0000001910ea7210 */ /* 0x002fc60001ffe4ff */
[----:B------:R-:W4:Y:S01]  /*daa0*/  LDL.LU R38, [R1+0x6c8] ;  /* 0x0006c80001267983 */ /* 0x000f220000300800 */
[----:B------:R-:W-:Y:S01]  /*dab0*/  IADD3 R242, P3, R241, R249, RZ ;  /* 0x000000f9f1f27210 */ /* 0x000fe20007f7e0ff */
[--C-:B--2---:R-:W-:Y:S02]  /*dac0*/  IMAD.X R235, R0, 0x1, R25.reuse, P4 ;  /* 0x0000000100eb7824 */ /* 0x104fe400020e0619 */
[--C-:B---3--:R-:W-:Y:S02]  /*dad0*/  IMAD.X R236, R24, 0x1, R25.reuse, P5 ;  /* 0x0000000118ec7824 */ /* 0x108fe400028e0619 */
[----:B------:R-:W-:Y:S01]  /*dae0*/  IMAD.X R237, R4, 0x1, R25, P6 ;  /* 0x0000000104ed7824 */ /* 0x000fe200030e0619 */
[----:B------:R1:W-:Y:S01]  /*daf0*/  STL [R1+0xba4], R242 ;  /* 0x000ba4f201007387 */ /* 0x0003e20000100800 */
[----:B------:R-:W-:Y:S02]  /*db00*/  SHF.R.S32.HI R5, RZ, 0x1f, R249 ;  /* 0x0000001fff057819 */ /* 0x000fe400000114f9 */
[----:B------:R-:W-:-:S02]  /*db10*/  IADD3 R243, P4, R238, R250, RZ ;  /* 0x000000faeef37210 */ /* 0x000fc40007f9e0ff */
[-C--:B------:R-:W-:Y:S02]  /*db20*/  IADD3 R244, P5, R239, R250.reuse, RZ ;  /* 0x000000faeff47210 */ /* 0x080fe40007fbe0ff */
[-C--:B------:R-:W-:Y:S01]  /*db30*/  IADD3 R245, P6, R240, R250.reuse, RZ ;  /* 0x000000faf0f57210 */ /* 0x080fe20007fde0ff */
[----:B------:R-:W-:Y:S04]  /*db40*/  STL [R1+0xba0], R243 ;  /* 0x000ba0f301007387 */ /* 0x000fe80000100800 */
[----:B------:R2:W-:Y:S04]  /*db50*/  STL [R1+0xb9c], R244 ;  /* 0x000b9cf401007387 */ /* 0x0005e80000100800 */
[----:B------:R3:W-:Y:S04]  /*db60*/  STL [R1+0xb98], R245 ;  /* 0x000b98f501007387 */ /* 0x0007e80000100800 */
[----:B------:R-:W4:Y:S01]  /*db70*/  LDL.LU R37, [R1+0x6cc] ;  /* 0x0006cc0001257983 */ /* 0x000f220000300800 */
[--C-:B-1----:R-:W-:Y:S01]  /*db80*/  IMAD.X R242, R16, 0x1, R5.reuse, P0 ;  /* 0x0000000110f27824 */ /* 0x102fe200000e0605 */
[----:B------:R-:W-:Y:S01]  /*db90*/  IADD3 R246, P0, R241, R250, RZ ;  /* 0x000000faf1f67210 */ /* 0x000fe20007f1e0ff */
[--C-:B--2---:R-:W-:Y:S01]  /*dba0*/  IMAD.X R244, R24, 0x1, R5.reuse, P2 ;  /* 0x0000000118f47824 */ /* 0x104fe200010e0605 */
[----:B------:R-:W-:Y:S01]  /*dbb0*/  IADD3.X R243, R0, R5, RZ, P1, !PT ;  /* 0x0000000500f37210 */ /* 0x000fe20000ffe4ff */
[----:B---3--:R-:W-:-:S02]  /*dbc0*/  IMAD.X R245, R4, 0x1, R5, P3 ;  /* 0x0000000104f57824 */ /* 0x008fc400018e0605 */
[----:B------:R1:W-:Y:S01]  /*dbd0*/  STL [R1+0xb94], R246 ;  /* 0x000b94f601007387 */ /* 0x0003e20000100800 */
[----:B------:R-:W-:Y:S02]  /*dbe0*/  SHF.R.S32.HI R27, RZ, 0x1f, R250 ;  /* 0x0000001fff1b7819 */ /* 0x000fe400000114fa */
[----:B------:R-:W-:-:S03]  /*dbf0*/  SHF.R.S32.HI R3, RZ, 0x1f, R2 ;  /* 0x0000001fff037819 */ /* 0x000fc60000011402 */
[----:B-1----:R-:W-:Y:S01]  /*dc00*/  IMAD.X R246, R16, 0x1, R27, P4 ;  /* 0x0000000110f67824 */ /* 0x002fe200020e061b */
[-C--:B----4-:R-:W-:Y:S02]  /*dc10*/  IADD3 R247, P1, R238, R251.reuse, RZ ;  /* 0x000000fbeef77210 */ /* 0x090fe40007f3e0ff */
[-C--:B------:R-:W-:Y:S02]  /*dc20*/  IADD3 R248, P2, R239, R251.reuse, RZ ;  /* 0x000000fbeff87210 */ /* 0x080fe40007f5e0ff */
[-C--:B------:R-:W-:Y:S01]  /*dc30*/  IADD3 R249, P3, R240, R251.reuse, RZ ;  /* 0x000000fbf0f97210 */ /* 0x080fe20007f7e0ff */
[----:B------:R1:W-:Y:S04]  /*dc40*/  STL [R1+0xb90], R247 ;  /* 0x000b90f701007387 */ /* 0x0003e80000100800 */
[----:B------:R2:W-:Y:S04]  /*dc50*/  STL [R1+0xb8c], R248 ;  /* 0x000b8cf801007387 */ /* 0x0005e80000100800 */
[----:B------:R3:W-:Y:S04]  /*dc60*/  STL [R1+0xb88], R249 ;  /* 0x000b88f901007387 */ /* 0x0007e80000100800 */
[----:B------:R-:W4:Y:S01]  /*dc70*/  LDL.LU R39, [R1+0x6d0] ;  /* 0x0006d00001277983 */ /* 0x000f220000300800 */
[----:B------:R-:W-:Y:S01]  /*dc80*/  SHF.R.S32.HI R25, RZ, 0x1f, R251 ;  /* 0x0000001fff197819 */ /* 0x000fe200000114fb */
[----:B-1----:R-:W-:Y:S01]  /*dc90*/  IMAD.X R247, R0, 0x1, R27, P5 ;  /* 0x0000000100f77824 */ /* 0x002fe200028e061b */
[----:B------:R-:W-:-:S02]  /*dca0*/  IADD3 R250, P4, R241, R251, RZ ;  /* 0x000000fbf1fa7210 */ /* 0x000fc40007f9e0ff */
[----:B--2---:R-:W-:Y:S01]  /*dcb0*/  IADD3.X R248, R24, R27, RZ, P6, !PT ;  /* 0x0000001b18f87210 */ /* 0x004fe200037fe4ff */
[----:B---3--:R-:W-:Y:S02]  /*dcc0*/  IMAD.X R249, R4, 0x1, R27, P0 ;  /* 0x0000000104f97824 */ /* 0x008fe400000e061b */
[----:B------:R1:W-:Y:S01]  /*dcd0*/  STL [R1+0xb84], R250 ;  /* 0x000b84fa01007387 */ /* 0x0003e20000100800 */
[-C--:B------:R-:W-:Y:S02]  /*dce0*/  IADD3 R251, P5, R238, R36.reuse, RZ ;  /* 0x00000024eefb7210 */ /* 0x080fe40007fbe0ff */
[-C--:B------:R-:W-:Y:S02]  /*dcf0*/  IADD3 R252, P6, R239, R36.reuse, RZ ;  /* 0x00000024effc7210 */ /* 0x080fe40007fde0ff */
[----:B------:R-:W-:Y:S01]  /*dd00*/  IADD3 R2, P0, R240, R36, RZ ;  /* 0x00000024f0027210 */ /* 0x000fe20007f1e0ff */
[----:B------:R-:W-:Y:S01]  /*dd10*/  STL [R1+0xb7c], R251 ;  /* 0x000b7cfb01007387 */ /* 0x000fe20000100800 */
[----:B-1----:R-:W-:Y:S01]  /*dd20*/  IMAD.X R250, R16, 0x1, R25, P1 ;  /* 0x0000000110fa7824 */ /* 0x002fe200008e0619 */
[----:B------:R-:W-:-:S02]  /*dd30*/  SHF.R.S32.HI R5, RZ, 0x1f, R36 ;  /* 0x0000001fff057819 */ /* 0x000fc40000011424 */
[----:B------:R1:W-:Y:S01]  /*dd40*/  STL [R1+0xb80], R252 ;  /* 0x000b80fc01007387 */ /* 0x0003e20000100800 */
[----:B------:R-:W-:-:S03]  /*dd50*/  IADD3 R10, P1, R241, R36, RZ ;  /* 0x00000024f10a7210 */ /* 0x000fc60007f3e0ff */
[----:B------:R-:W-:Y:S04]  /*dd60*/  STL [R1+0x508], R2 ;  /* 0x0005080201007387 */ /* 0x000fe80000100800 */
[----:B------:R-:W2:Y:S04]  /*dd70*/  LDL.LU R36, [R1+0x6d4] ;  /* 0x0006d40001247983 */ /* 0x000ea80000300800 */
[----:B------:R3:W-:Y:S01]  /*dd80*/  STL [R1+0x50c], R10 ;  /* 0x00050c0a01007387 */ /* 0x0007e20000100800 */
[--C-:B-1----:R-:W-:Y:S01]  /*dd90*/  IMAD.X R252, R24, 0x1, R25.reuse, P3 ;  /* 0x0000000118fc7824 */ /* 0x102fe200018e0619 */
[----:B------:R-:W-:Y:S01]  /*dda0*/  IADD3.X R251, R4, R25, RZ, P4, !PT ;  /* 0x0000001904fb7210 */ /* 0x000fe200027fe4ff */
[----:B---3--:R-:W-:Y:S01]  /*ddb0*/  IMAD.X R10, R0, 0x1, R25, P2 ;  /* 0x00000001000a7824 */ /* 0x008fe200010e0619 */
[----:B------:R-:W-:-:S02]  /*ddc0*/  IADD3 R11, P2, R238, R38, RZ ;  /* 0x00000026ee0b7210 */ /* 0x000fc40007f5e0ff */
[----:B------:R-:W-:Y:S02]  /*ddd0*/  IADD3 R12, P4, R240, R38, RZ ;  /* 0x00000026f00c7210 */ /* 0x000fe40007f9e0ff */
[----:B------:R1:W-:Y:S01]  /*dde0*/  STL [R1+0xa0c], R10 ;  /* 0x000a0c0a01007387 */ /* 0x0003e20000100800 */
[----:B------:R-:W-:-:S03]  /*ddf0*/  SHF.R.S32.HI R2, RZ, 0x1f, R38 ;  /* 0x0000001fff027819 */ /* 0x000fc60000011426 */
[----:B------:R3:W-:Y:S01]  /*de00*/  STL [R1+0x510], R11 ;  /* 0x0005100b01007387 */ /* 0x0007e20000100800 */
[----:B-1----:R-:W-:Y:S01]  /*de10*/  IADD3 R10, P3, R239, R38, RZ ;  /* 0x00000026ef0a7210 */ /* 0x002fe20007f7e0ff */
[----:B---3--:R-:W-:-:S04]  /*de20*/  IMAD.X R11, R16, 0x1, R5, P5 ;  /* 0x00000001100b7824 */ /* 0x008fc800028e0605 */
[----:B------:R1:W-:Y:S04]  /*de30*/  STL [R1+0x514], R10 ;  /* 0x0005140a01007387 */ /* 0x0003e80000100800 */
[----:B------:R3:W-:Y:S01]  /*de40*/  STL [R1+0x518], R12 ;  /* 0x0005180c01007387 */ /* 0x0007e20000100800 */
[----:B-1----:R-:W-:-:S03]  /*de50*/  IADD3 R10, P5, R241, R38, RZ ;  /* 0x00000026f10a7210 */ /* 0x002fc60007fbe0ff */
[----:B------:R-:W2:Y:S01]  /*de60*/  LDL.LU R38, [R1+0x6d8] ;  /* 0x0006d80001267983 */ /* 0x000ea20000300800 */
[----:B---3--:R-:W-:-:S03]  /*de70*/  IMAD.X R12, R0, 0x1, R5, P6 ;  /* 0x00000001000c7824 */ /* 0x008fc600030e0605 */
[----:B------:R1:W-:Y:S04]  /*de80*/  STL [R1+0xa18], R11 ;  /* 0x000a180b01007387 */ /* 0x0003e80000100800 */
[----:B------:R3:W-:Y:S01]  /*de90*/  STL [R1+0x51c], R10 ;  /* 0x00051c0a01007387 */ /* 0x0007e20000100800 */
[--C-:B-1----:R-:W-:Y:S01]  /*dea0*/  IMAD.X R11, R24, 0x1, R5.reuse, P0 ;  /* 0x00000001180b7824 */ /* 0x102fe200000e0605 */
[-C--:B---3--:R-:W-:Y:S02]  /*deb0*/  IADD3 R10, P6, R238, R37.reuse, RZ ;  /* 0x00000025ee0a7210 */ /* 0x088fe40007fde0ff */
[----:B------:R1:W-:Y:S04]  /*dec0*/  STL [R1+0xa1c], R12 ;  /* 0x000a1c0c01007387 */ /* 0x0003e80000100800 */
[----:B------:R3:W-:Y:S04]  /*ded0*/  STL [R1+0x520], R10 ;  /* 0x0005200a01007387 */ /* 0x0007e80000100800 */
[----:B------:R3:W-:Y:S01]  /*dee0*/  STL [R1+0xa20], R11 ;  /* 0x000a200b01007387 */ /* 0x0007e20000100800 */
[----:B-1----:R-:W-:Y:S01]  /*def0*/  IADD3 R12, P0, R239, R37, RZ ;  /* 0x00000025ef0c7210 */ /* 0x002fe20007f1e0ff */
[----:B---3--:R-:W-:-:S04]  /*df00*/  IMAD.X R10, R4, 0x1, R5, P1 ;  /* 0x00000001040a7824 */ /* 0x008fc800008e0605 */
[----:B------:R-:W-:Y:S01]  /*df10*/  STL [R1+0x524], R12 ;  /* 0x0005240c01007387 */ /* 0x000fe20000100800 */
[----:B------:R-:W-:-:S03]  /*df20*/  IADD3 R11, P1, R240, R37, RZ ;  /* 0x00000025f00b7210 */ /* 0x000fc60007f3e0ff */
[----:B------:R1:W-:Y:S01]  /*df30*/  STL [R1+0xa24], R10 ;  /* 0x000a240a01007387 */ /* 0x0003e20000100800 */
[----:B------:R-:W-:Y:S02]  /*df40*/  IADD3.X R5, R16, R2, RZ, P2, !PT ;  /* 0x0000000210057210 */ /* 0x000fe400017fe4ff */
[----:B------:R-:W-:Y:S01]  /*df50*/  SHF.R.S32.HI R25, RZ, 0x1f, R37 ;  /* 0x0000001fff197819 */ /* 0x000fe20000011425 */
[----:B------:R3:W-:Y:S01]  /*df60*/  STL [R1+0x528], R11 ;  /* 0x0005280b01007387 */ /* 0x0007e20000100800 */
[----:B-1----:R-:W-:-:S03]  /*df70*/  IADD3 R10, P2, R241, R37, RZ ;  /* 0x00000025f10a7210 */ /* 0x002fc60007f5e0ff */
[----:B------:R-:W2:Y:S01]  /*df80*/  LDL.LU R37, [R1+0x6dc] ;  /* 0x0006dc0001257983 */ /* 0x000ea20000300800 */
[----:B------:R-:W-:-:S03]  /*df90*/  IMAD.X R12, R0, 0x1, R2, P3 ;  /* 0x00000001000c7824 */ /* 0x000fc600018e0602 */
[----:B------:R-:W-:Y:S01]  /*dfa0*/  STL [R1+0xa28], R5 ;  /* 0x000a280501007387 */ /* 0x000fe20000100800 */
[----:B---3--:R-:W-:-:S03]  /*dfb0*/  IMAD.X R11, R24, 0x1, R2, P4 ;  /* 0x00000001180b7824 */ /* 0x008fc600020e0602 */
[----:B------:R4:W-:Y:S04]  /*dfc0*/  STL [R1+0x52c], R10 ;  /* 0x00052c0a01007387 */ /* 0x0009e80000100800 */
[----:B------:R1:W-:Y:S01]  /*dfd0*/  STL [R1+0xa2c], R12 ;  /* 0x000a2c0c01007387 */ /* 0x0003e20000100800 */
[-C--:B----4-:R-:W-:Y:S02]  /*dfe0*/  IADD3 R10, P3, R238, R39.reuse, RZ ;  /* 0x00000027ee0a7210 */ /* 0x090fe40007f7e0ff */
[----:B-1----:R-:W-:-:S03]  /*dff0*/  IADD3 R12, P4, R239, R39, RZ ;  /* 0x00000027ef0c7210 */ /* 0x002fc60007f9e0ff */
[----:B------:R1:W-:Y:S04]  /*e000*/  STL [R1+0x530], R10 ;  /* 0x0005300a01007387 */ /* 0x0003e80000100800 */
[----:B------:R3:W-:Y:S01]  /*e010*/  STL [R1+0xa30], R11 ;  /* 0x000a300b01007387 */ /* 0x0007e20000100800 */
[----:B-1----:R-:W-:-:S03]  /*e020*/  IMAD.X R10, R4, 0x1, R2, P5 ;  /* 0x00000001040a7824 */ /* 0x002fc600028e0602 */
[----:B------:R-:W-:Y:S01]  /*e030*/  STL [R1+0x534], R12 ;  /* 0x0005340c01007387 */ /* 0x000fe20000100800 */
[----:B---3--:R-:W-:Y:S01]  /*e040*/  IADD3 R11, P5, R240, R39, RZ ;  /* 0x00000027f00b7210 */ /* 0x008fe20007fbe0ff */
[----:B------:R-:W-:Y:S02]  /*e050*/  IMAD.X R2, R16, 0x1, R25, P6 ;  /* 0x0000000110027824 */ /* 0x000fe400030e0619 */
[----:B------:R1:W-:Y:S01]  /*e060*/  STL [R1+0xa34], R10 ;  /* 0x000a340a01007387 */ /* 0x0003e20000100800 */
[----:B------:R-:W-:-:S03]  /*e070*/  SHF.R.S32.HI R5, RZ, 0x1f, R39 ;  /* 0x0000001fff057819 */ /* 0x000fc60000011427 */
[----:B------:R3:W-:Y:S01]  /*e080*/  STL [R1+0x538], R11 ;  /* 0x0005380b01007387 */ /* 0x0007e20000100800 */
[----:B-1----:R-:W-:-:S03]  /*e090*/  IADD3 R10, P6, R241, R39, RZ ;  /* 0x00000027f10a7210 */ /* 0x002fc60007fde0ff */
[----:B------:R-:W4:Y:S01]  /*e0a0*/  LDL.LU R39, [R1+0x6e0] ;  /* 0x0006e00001277983 */ /* 0x000f220000300800 */
[----:B---3--:R-:W-:-:S03]  /*e0b0*/  IADD3.X R11, R0, R25, RZ, P0, !PT ;  /* 0x00000019000b7210 */ /* 0x008fc600007fe4ff */
[----:B------:R-:W-:Y:S01]  /*e0c0*/  STL [R1+0xa38], R2 ;  /* 0x000a380201007387 */ /* 0x000fe20000100800 */
[----:B------:R-:W-:-:S03]  /*e0d0*/  IMAD.X R12, R24, 0x1, R25, P1 ;  /* 0x00000001180c7824 */ /* 0x000fc600008e0619 */
[----:B------:R2:W-:Y:S04]  /*e0e0*/  STL [R1+0x53c], R10 ;  /* 0x00053c0a01007387 */ /* 0x0005e80000100800 */
[----:B------:R1:W-:Y:S01]  /*e0f0*/  STL [R1+0xa3c], R11 ;  /* 0x000a3c0b01007387 */ /* 0x0003e20000100800 */
[-C--:B--2---:R-:W-:Y:S02]  /*e100*/  IADD3 R10, P0, R238, R36.reuse, RZ ;  /* 0x00000024ee0a7210 */ /* 0x084fe40007f1e0ff */
[----:B-1----:R-:W-:-:S03]  /*e110*/  IADD3 R11, P1, R239, R36, RZ ;  /* 0x00000024ef0b7210 */ /* 0x002fc60007f3e0ff */
[----:B------:R1:W-:Y:S04]  /*e120*/  STL [R1+0x540], R10 ;  /* 0x0005400a01007387 */ /* 0x0003e80000100800 */
[----:B------:R2:W-:Y:S01]  /*e130*/  STL [R1+0xa40], R12 ;  /* 0x000a400c01007387 */ /* 0x0005e20000100800 */
[----:B-1----:R-:W-:-:S03]  /*e140*/  IMAD.X R10, R4, 0x1, R25, P2 ;  /* 0x00000001040a7824 */ /* 0x002fc600010e0619 */
[----:B------:R1:W-:Y:S01]  /*e150*/  STL [R1+0x544], R11 ;  /* 0x0005440b01007387 */ /* 0x0003e20000100800 */
[----:B--2---:R-:W-:-:S03]  /*e160*/  IADD3 R12, P2, R240, R36, RZ ;  /* 0x00000024f00c7210 */ /* 0x004fc60007f5e0ff */
[----:B------:R2:W-:Y:S01]  /*e170*/  STL [R1+0xa44], R10 ;  /* 0x000a440a01007387 */ /* 0x0005e20000100800 */
[----:B------:R-:W-:-:S03]  /*e180*/  SHF.R.S32.HI R2, RZ, 0x1f, R36 ;  /* 0x0000001fff027819 */ /* 0x000fc60000011424 */
[----:B------:R3:W-:Y:S01]  /*e190*/  STL [R1+0x548], R12 ;  /* 0x0005480c01007387 */ /* 0x0007e20000100800 */
[--C-:B-1----:R-:W-:Y:S01]  /*e1a0*/  IMAD.X R11, R16, 0x1, R5.reuse, P3 ;  /* 0x00000001100b7824 */ /* 0x102fe200018e0605 */
[----:B--2---:R-:W-:Y:S02]  /*e1b0*/  IADD3 R10, P3, R241, R36, RZ ;  /* 0x00000024f10a7210 */ /* 0x004fe40007f7e0ff */
[----:B------:R-:W2:Y:S01]  /*e1c0*/  LDL.LU R36, [R1+0x6e4] ;  /* 0x0006e40001247983 */ /* 0x000ea20000300800 */
[----:B---3--:R-:W-:-:S03]  /*e1d0*/  IMAD.X R12, R0, 0x1, R5, P4 ;  /* 0x00000001000c7824 */ /* 0x008fc600020e0605 */
[----:B------:R1:W-:Y:S04]  /*e1e0*/  STL [R1+0xa48], R11 ;  /* 0x000a480b01007387 */ /* 0x0003e80000100800 */
[----:B------:R3:W-:Y:S04]  /*e1f0*/  STL [R1+0x54c], R10 ;  /* 0x00054c0a01007387 */ /* 0x0007e80000100800 */
[----:B------:R3:W-:Y:S01]  /*e200*/  STL [R1+0xa4c], R12 ;  /* 0x000a4c0c01007387 */ /* 0x0007e20000100800 */
[----:B-1----:R-:W-:Y:S02]  /*e210*/  IADD3.X R11, R24, R5, RZ, P5, !PT ;  /* 0x00000005180b7210 */ /* 0x002fe40002ffe4ff */
[----:B---3--:R-:W-:-:S02]  /*e220*/  IADD3 R10, P4, R238, R38, RZ ;  /* 0x00000026ee0a7210 */ /* 0x008fc40007f9e0ff */
[----:B------:R-:W-:-:S03]  /*e230*/  IADD3 R12, P5, R239, R38, RZ ;  /* 0x00000026ef0c7210 */ /* 0x000fc60007fbe0ff */
[----:B------:R1:W-:Y:S04]  /*e240*/  STL [R1+0x550], R10 ;  /* 0x0005500a01007387 */ /* 0x0003e80000100800 */
[----:B------:R3:W-:Y:S01]  /*e250*/  STL [R1+0xa50], R11 ;  /* 0x000a500b01007387 */ /* 0x0007e20000100800 */
[----:B-1----:R-:W-:-:S03]  /*e260*/  IMAD.X R10, R4, 0x1, R5, P6 ;  /* 0x00000001040a7824 */ /* 0x002fc600030e0605 */
[----:B------:R-:W-:Y:S01]  /*e270*/  STL [R1+0x554], R12 ;  /* 0x0005540c01007387 */ /* 0x000fe20000100800 */
[----:B------:R-:W-:Y:S01]  /*e280*/  IMAD.X R5, R16, 0x1, R2, P0 ;  /* 0x0000000110057824 */ /* 0x000fe200000e0602 */
[----:B---3--:R-:W-:Y:S02]  /*e290*/  IADD3 R11, P6, R240, R38, RZ ;  /* 0x00000026f00b7210 */ /* 0x008fe40007fde0ff */
[----:B------:R1:W-:Y:S01]  /*e2a0*/  STL [R1+0xa54], R10 ;  /* 0x000a540a01007387 */ /* 0x0003e20000100800 */
[----:B------:R-:W-:-:S03]  /*e2b0*/  SHF.R.S32.HI R25, RZ, 0x1f, R38 ;  /* 0x0000001fff197819 */ /* 0x000fc60000011426 */
[----:B------:R3:W-:Y:S01]  /*e2c0*/  STL [R1+0x558], R11 ;  /* 0x0005580b01007387 */ /* 0x0007e20000100800 */
[----:B-1----:R-:W-:-:S03]  /*e2d0*/  IADD3 R10, P0, R241, R38, RZ ;  /* 0x00000026f10a7210 */ /* 0x002fc60007f1e0ff */
[----:B------:R-:W2:Y:S01]  /*e2e0*/  LDL.LU R38, [R1+0x6e8] ;  /* 0x0006e80001267983 */ /* 0x000ea20000300800 */
[----:B------:R-:W-:-:S03]  /*e2f0*/  IMAD.X R12, R0, 0x1, R2, P1 ;  /* 0x00000001000c7824 */ /* 0x000fc600008e0602 */
[----:B------:R-:W-:Y:S04]  /*e300*/  STL [R1+0xa58], R5 ;  /* 0x000a580501007387 */ /* 0x000fe80000100800 */
[----:B------:R1:W-:Y:S01]  /*e310*/  STL [R1+0x55c], R10 ;  /* 0x00055c0a01007387 */ /* 0x0003e20000100800 */
[----:B---3--:R-:W-:-:S03]  /*e320*/  IMAD.X R11, R24, 0x1, R2, P2 ;  /* 0x00000001180b7824 */ /* 0x008fc600010e0602 */
[----:B------:R3:W-:Y:S01]  /*e330*/  STL [R1+0xa5c], R12 ;  /* 0x000a5c0c01007387 */ /* 0x0007e20000100800 */
[-C--:B-1----:R-:W-:Y:S02]  /*e340*/  IADD3 R10, P1, R238, R37.reuse, RZ ;  /* 0x00000025ee0a7210 */ /* 0x082fe40007f3e0ff */
[----:B---3--:R-:W-:-:S03]  /*e350*/  IADD3 R12, P2, R239, R37, RZ ;  /* 0x00000025ef0c7210 */ /* 0x008fc60007f5e0ff */
[----:B------:R1:W-:Y:S04]  /*e360*/  STL [R1+0x560], R10 ;  /* 0x0005600a01007387 */ /* 0x0003e80000100800 */
[----:B------:R3:W-:Y:S01]  /*e370*/  STL [R1+0xa60], R11 ;  /* 0x000a600b01007387 */ /* 0x0007e20000100800 */
[----:B-1----:R-:W-:-:S03]  /*e380*/  IADD3.X R10, R4, R2, RZ, P3, !PT ;  /* 0x00000002040a7210 */ /* 0x002fc60001ffe4ff */
        /* <DEDUP_REMOVED lines=8> */
[----:B---3--:R-:W-:-:S03]  /*e410*/  IMAD.X R11, R0, 0x1, R25, P5 ;  /* 0x00000001000b7824 */ /* 0x008fc600028e0619 */
[----:B------:R-:W-:Y:S04]  /*e420*/  STL [R1+0xa68], R2 ;  /* 0x000a680201007387 */ /* 0x000fe80000100800 */
[----:B------:R4:W-:Y:S01]  /*e430*/  STL [R1+0x56c], R10 ;  /* 0x00056c0a01007387 */ /* 0x0009e20000100800 */
[----:B------:R-:W-:-:S03]  /*e440*/  IMAD.X R12, R24, 0x1, R25, P6 ;  /* 0x00000001180c7824 */ /* 0x000fc600030e0619 */
[----:B------:R1:W-:Y:S01]  /*e450*/  STL [R1+0xa6c], R11 ;  /* 0x000a6c0b01007387 */ /* 0x0003e20000100800 */
[-C--:B----4-:R-:W-:Y:S02]  /*e460*/  IADD3 R10, P5, R238, R39.reuse, RZ ;  /* 0x00000027ee0a7210 */ /* 0x090fe40007fbe0ff */
[----:B-1----:R-:W-:-:S03]  /*e470*/  IADD3 R11, P6, R239, R39, RZ ;  /* 0x00000027ef0b7210 */ /* 0x002fc60007fde0ff */
[----:B------:R1:W-:Y:S04]  /*e480*/  STL [R1+0x570], R10 ;  /* 0x0005700a01007387 */ /* 0x0003e80000100800 */
[----:B------:R3:W-:Y:S01]  /*e490*/  STL [R1+0xa70], R12 ;  /* 0x000a700c01007387 */ /* 0x0007e20000100800 */
[----:B-1----:R-:W-:-:S03]  /*e4a0*/  IMAD.X R10, R4, 0x1, R25, P0 ;  /* 0x00000001040a7824 */ /* 0x002fc600000e0619 */
[----:B------:R1:W-:Y:S01]  /*e4b0*/  STL [R1+0x574], R11 ;  /* 0x0005740b01007387 */ /* 0x0003e20000100800 */
[----:B---3--:R-:W-:-:S03]  /*e4c0*/  IADD3 R12, P0, R240, R39, RZ ;  /* 0x00000027f00c7210 */ /* 0x008fc60007f1e0ff */
[----:B------:R3:W-:Y:S01]  /*e4d0*/  STL [R1+0xa74], R10 ;  /* 0x000a740a01007387 */ /* 0x0007e20000100800 */
[----:B------:R-:W-:Y:S02]  /*e4e0*/  SHF.R.S32.HI R2, RZ, 0x1f, R39 ;  /* 0x0000001fff027819 */ /* 0x000fe40000011427 */
[----:B-1----:R-:W-:Y:S01]  /*e4f0*/  IADD3.X R11, R16, R5, RZ, P1, !PT ;  /* 0x00000005100b7210 */ /* 0x002fe20000ffe4ff */
[----:B------:R1:W-:Y:S01]  /*e500*/  STL [R1+0x578], R12 ;  /* 0x0005780c01007387 */ /* 0x0003e20000100800 */
[----:B---3--:R-:W-:-:S03]  /*e510*/  IADD3 R10, P1, R241, R39, RZ ;  /* 0x00000027f10a7210 */ /* 0x008fc60007f3e0ff */
[----:B------:R-:W3:Y:S04]  /*e520*/  LDL.LU R39, [R1+0x6f0] ;  /* 0x0006f00001277983 */ /* 0x000ee80000300800 */
[----:B------:R4:W-:Y:S01]  /*e530*/  STL [R1+0xa78], R11 ;  /* 0x000a780b01007387 */ /* 0x0009e20000100800 */
[----:B-1----:R-:W-:-:S03]  /*e540*/  IMAD.X R12, R0, 0x1, R5, P2 ;  /* 0x00000001000c7824 */ /* 0x002fc600010e0605 */
[----:B------:R2:W-:Y:S01]  /*e550*/  STL [R1+0x57c], R10 ;  /* 0x00057c0a01007387 */ /* 0x0005e20000100800 */
[--C-:B----4-:R-:W-:Y:S01]  /*e560*/  IMAD.X R11, R24, 0x1, R5.reuse, P3 ;  /* 0x00000001180b7824 */ /* 0x110fe200018e0605 */
[-C--:B--2---:R-:W-:Y:S02]  /*e570*/  IADD3 R10, P2, R238, R36.reuse, RZ ;  /* 0x00000024ee0a7210 */ /* 0x084fe40007f5e0ff */
[----:B------:R1:W-:Y:S04]  /*e580*/  STL [R1+0xa7c], R12 ;  /* 0x000a7c0c01007387 */ /* 0x0003e80000100800 */
[----:B------:R2:W-:Y:S04]  /*e590*/  STL [R1+0x93c], R10 ;  /* 0x00093c0a01007387 */ /* 0x0005e80000100800 */
[----:B------:R4:W-:Y:S01]  /*e5a0*/  STL [R1+0xa80], R11 ;  /* 0x000a800b01007387 */ /* 0x0009e20000100800 */
[----:B-1----:R-:W-:Y:S01]  /*e5b0*/  IADD3 R12, P3, R239, R36, RZ ;  /* 0x00000024ef0c7210 */ /* 0x002fe20007f7e0ff */
[----:B--2---:R-:W-:-:S04]  /*e5c0*/  IMAD.X R10, R4, 0x1, R5, P4 ;  /* 0x00000001040a7824 */ /* 0x004fc800020e0605 */
[----:B------:R-:W-:Y:S01]  /*e5d0*/  STL [R1+0x940], R12 ;  /* 0x0009400c01007387 */ /* 0x000fe20000100800 */
[----:B----4-:R-:W-:-:S03]  /*e5e0*/  IADD3 R11, P4, R240, R36, RZ ;  /* 0x00000024f00b7210 */ /* 0x010fc60007f9e0ff */
[----:B------:R1:W-:Y:S04]  /*e5f0*/  STL [R1+0xa84], R10 ;  /* 0x000a840a01007387 */ /* 0x0003e80000100800 */
[----:B------:R2:W-:Y:S04]  /*e600*/  STL [R1+0x970], R11 ;  /* 0x0009700b01007387 */ /* 0x0005e80000100800 */
[----:B------:R-:W4:Y:S01]  /*e610*/  LDL.LU R35, [R1+0x6f4] ;  /* 0x0006f40001237983 */ /* 0x000f220000300800 */
[----:B------:R-:W-:Y:S01]  /*e620*/  IMAD.X R5, R16, 0x1, R2, P5 ;  /* 0x0000000110057824 */ /* 0x000fe200028e0602 */
[----:B-1----:R-:W-:-:S02]  /*e630*/  IADD3 R10, P5, R241, R36, RZ ;  /* 0x00000024f10a7210 */ /* 0x002fc40007fbe0ff */
[----:B------:R-:W-:Y:S02]  /*e640*/  IADD3.X R12, R0, R2, RZ, P6, !PT ;  /* 0x00000002000c7210 */ /* 0x000fe400037fe4ff */
[----:B------:R-:W-:Y:S01]  /*e650*/  STL [R1+0xa88], R5 ;  /* 0x000a880501007387 */ /* 0x000fe20000100800 */
[----:B--2---:R-:W-:-:S03]  /*e660*/  IMAD.X R11, R24, 0x1, R2, P0 ;  /* 0x00000001180b7824 */ /* 0x004fc600000e0602 */
[----:B------:R1:W-:Y:S04]  /*e670*/  STL [R1+0x974], R10 ;  /* 0x0009740a01007387 */ /* 0x0003e80000100800 */
[----:B------:R2:W-:Y:S01]  /*e680*/  STL [R1+0xa8c], R12 ;  /* 0x000a8c0c01007387 */ /* 0x0005e20000100800 */
[-C--:B-1----:R-:W-:Y:S02]  /*e690*/  IADD3 R10, P6, R238, R38.reuse, RZ ;  /* 0x00000026ee0a7210 */ /* 0x082fe40007fde0ff */
[----:B--2---:R-:W-:-:S03]  /*e6a0*/  IADD3 R12, P0, R239, R38, RZ ;  /* 0x00000026ef0c7210 */ /* 0x004fc60007f1e0ff */
[----:B------:R1:W-:Y:S01]  /*e6b0*/  STL [R1+0x978], R10 ;  /* 0x0009780a01007387 */ /* 0x0003e20000100800 */
[----:B------:R-:W-:-:S03]  /*e6c0*/  SHF.R.S32.HI R25, RZ, 0x1f, R36 ;  /* 0x0000001fff197819 */ /* 0x000fc60000011424 */
[----:B------:R2:W-:Y:S01]  /*e6d0*/  STL [R1+0xa90], R11 ;  /* 0x000a900b01007387 */ /* 0x0005e20000100800 */
[----:B-1----:R-:W-:-:S03]  /*e6e0*/  IMAD.X R10, R4, 0x1, R2, P1 ;  /* 0x00000001040a7824 */ /* 0x002fc600008e0602 */
[----:B------:R-:W-:Y:S01]  /*e6f0*/  STL [R1+0x97c], R12 ;  /* 0x00097c0c01007387 */ /* 0x000fe20000100800 */
[----:B--2---:R-:W-:-:S03]  /*e700*/  IADD3 R11, P1, R240, R38, RZ ;  /* 0x00000026f00b7210 */ /* 0x004fc60007f3e0ff */
[----:B------:R1:W-:Y:S01]  /*e710*/  STL [R1+0xa94], R10 ;  /* 0x000a940a01007387 */ /* 0x0003e20000100800 */
[----:B------:R-:W-:-:S03]  /*e720*/  IMAD.X R2, R16, 0x1, R25, P2 ;  /* 0x0000000110027824 */ /* 0x000fc600010e0619 */
[----:B------:R2:W-:Y:S04]  /*e730*/  STL [R1+0x980], R11 ;  /* 0x0009800b01007387 */ /* 0x0005e80000100800 */
[----:B------:R-:W4:Y:S01]  /*e740*/  LDL.LU R36, [R1+0x6f8] ;  /* 0x0006f80001247983 */ /* 0x000f220000300800 */
[----:B-1----:R-:W-:-:S03]  /*e750*/  IADD3 R10, P2, R241, R38, RZ ;  /* 0x00000026f10a7210 */ /* 0x002fc60007f5e0ff */
[----:B------:R-:W-:Y:S01]  /*e760*/  STL [R1+0xa98], R2 ;  /* 0x000a980201007387 */ /* 0x000fe20000100800 */
[----:B--2---:R-:W-:-:S03]  /*e770*/  IMAD.X R11, R0, 0x1, R25, P3 ;  /* 0x00000001000b7824 */ /* 0x004fc600018e0619 */
[----:B------:R1:W-:Y:S01]  /*e780*/  STL [R1+0x984], R10 ;  /* 0x0009840a01007387 */ /* 0x0003e20000100800 */
[----:B------:R-:W-:-:S03]  /*e790*/  SHF.R.S32.HI R5, RZ, 0x1f, R38 ;  /* 0x0000001fff057819 */ /* 0x000fc60000011426 */
[----:B------:R2:W-:Y:S01]  /*e7a0*/  STL [R1+0xa9c], R11 ;  /* 0x000a9c0b01007387 */ /* 0x0005e20000100800 */
[----:B-1----:R-:W-:Y:S02]  /*e7b0*/  IADD3.X R10, R24, R25, RZ, P4, !PT ;  /* 0x00000019180a7210 */ /* 0x002fe400027fe4ff */
[-C--:B------:R-:W-:Y:S02]  /*e7c0*/  IADD3 R12, P3, R238, R37.reuse, RZ ;  /* 0x00000025ee0c7210 */ /* 0x080fe40007f7e0ff */
[----:B--2---:R-:W-:-:S03]  /*e7d0*/  IADD3 R11, P4, R239, R37, RZ ;  /* 0x00000025ef0b7210 */ /* 0x004fc60007f9e0ff */
[----:B------:R1:W-:Y:S04]  /*e7e0*/  STL [R1+0x988], R12 ;  /* 0x0009880c01007387 */ /* 0x0003e80000100800 */
[----:B------:R2:W-:Y:S01]  /*e7f0*/  STL [R1+0xaa0], R10 ;  /* 0x000aa00a01007387 */ /* 0x0005e20000100800 */
[----:B-1----:R-:W-:-:S03]  /*e800*/  IMAD.X R12, R4, 0x1, R25, P5 ;  /* 0x00000001040c7824 */ /* 0x002fc600028e0619 */
[----:B------:R1:W-:Y:S01]  /*e810*/  STL [R1+0x98c], R11 ;  /* 0x00098c0b01007387 */ /* 0x0003e20000100800 */
[----:B--2---:R-:W-:-:S03]  /*e820*/  IADD3 R10, P5, R240, R37, RZ ;  /* 0x00000025f00a7210 */ /* 0x004fc60007fbe0ff */
[----:B------:R-:W-:Y:S04]  /*e830*/  STL [R1+0xaa8], R12 ;  /* 0x000aa80c01007387 */ /* 0x000fe80000100800 */
[----:B------:R-:W2:Y:S01]  /*e840*/  LDL.LU R38, [R1+0x6fc] ;  /* 0x0006fc0001267983 */ /* 0x000ea20000300800 */
[----:B-1----:R-:W-:-:S03]  /*e850*/  IMAD.X R11, R16, 0x1, R5, P6 ;  /* 0x00000001100b7824 */ /* 0x002fc600030e0605 */
[----:B------:R1:W-:Y:S04]  /*e860*/  STL [R1+0x990], R10 ;  /* 0x0009900a01007387 */ /* 0x0003e80000100800 */
[----:B------:R1:W-:Y:S02]  /*e870*/  STL [R1+0xaac], R11 ;  /* 0x000aac0b01007387 */ /* 0x0003e40000100800 */
[----:B-1----:R-:W-:Y:S01]  /*e880*/  IADD3 R10, P6, R241, R37, RZ ;  /* 0x00000025f10a7210 */ /* 0x002fe20007fde0ff */
[----:B------:R-:W-:-:S04]  /*e890*/  IMAD.X R11, R0, 0x1, R5, P0 ;  /* 0x00000001000b7824 */ /* 0x000fc800000e0605 */
[----:B------:R3:W-:Y:S01]  /*e8a0*/  STL [R1+0x994], R10 ;  /* 0x0009940a01007387 */ /* 0x0007e20000100800 */
[----:B------:R-:W-:Y:S01]  /*e8b0*/  IMAD.X R12, R24, 0x1, R5, P1 ;  /* 0x00000001180c7824 */ /* 0x000fe200008e0605 */
[----:B------:R-:W-:Y:S02]  /*e8c0*/  SHF.R.S32.HI R2, RZ, 0x1f, R37 ;  /* 0x0000001fff027819 */ /* 0x000fe40000011425 */
[----:B------:R1:W-:Y:S01]  /*e8d0*/  STL [R1+0xab0], R11 ;  /* 0x000ab00b01007387 */ /* 0x0003e20000100800 */
[-C--:B---3--:R-:W-:Y:S02]  /*e8e0*/  IADD3 R10, P0, R238, R39.reuse, RZ ;  /* 0x00000027ee0a7210 */ /* 0x088fe40007f1e0ff */
[----:B-1----:R-:W-:-:S03]  /*e8f0*/  IADD3 R11, P1, R239, R39, RZ ;  /* 0x00000027ef0b7210 */ /* 0x002fc60007f3e0ff */
[----:B------:R1:W-:Y:S04]  /*e900*/  STL [R1+0x998], R10 ;  /* 0x0009980a01007387 */ /* 0x0003e80000100800 */
[----:B------:R-:W-:Y:S04]  /*e910*/  STL [R1+0xab4], R12 ;  /* 0x000ab40c01007387 */ /* 0x000fe80000100800 */
[----:B------:R3:W-:Y:S01]  /*e920*/  STL [R1+0x99c], R11 ;  /* 0x00099c0b01007387 */ /* 0x0007e20000100800 */
[----:B-1----:R-:W-:Y:S02]  /*e930*/  IADD3.X R10, R4, R5, RZ, P2, !PT ;  /* 0x00000005040a7210 */ /* 0x002fe400017fe4ff */
[----:B------:R-:W-:Y:S01]  /*e940*/  IADD3 R5, P2, R240, R39, RZ ;  /* 0x00000027f0057210 */ /* 0x000fe20007f5e0ff */
[----:B------:R-:W2:Y:S01]  /*e950*/  LDL.LU R37, [R1+0x700] ;  /* 0x0007000001257983 */ /* 0x000ea20000300800 */
[----:B---3--:R-:W-:-:S03]  /*e960*/  IMAD.X R11, R16, 0x1, R2, P3 ;  /* 0x00000001100b7824 */ /* 0x008fc600018e0602 */
[----:B------:R1:W-:Y:S01]  /*e970*/  STL [R1+0xab8], R10 ;  /* 0x000ab80a01007387 */ /* 0x0003e20000100800 */
[----:B------:R-:W-:-:S03]  /*e980*/  IMAD.X R12, R0, 0x1, R2, P4 ;  /* 0x00000001000c7824 */ /* 0x000fc600020e0602 */
[----:B------:R-:W-:Y:S04]  /*e990*/  STL [R1+0x9a0], R5 ;  /* 0x0009a00501007387 */ /* 0x000fe80000100800 */
[----:B------:R4:W-:Y:S01]  /*e9a0*/  STL [R1+0xabc], R11 ;  /* 0x000abc0b01007387 */ /* 0x0009e20000100800 */
[----:B-1----:R-:W-:-:S05]  /*e9b0*/  IADD3 R10, P3, R241, R39, RZ ;  /* 0x00000027f10a7210 */ /* 0x002fca0007f7e0ff */
[----:B------:R1:W-:Y:S01]  /*e9c0*/  STL [R1+0x9a4], R10 ;  /* 0x0009a40a01007387 */ /* 0x0003e20000100800 */
[----:B----4-:R-:W-:-:S03]  /*e9d0*/  IADD3 R11, P4, R238, R35, RZ ;  /* 0x00000023ee0b7210 */ /* 0x010fc60007f9e0ff */
[----:B------:R3:W-:Y:S01]  /*e9e0*/  STL [R1+0xac0], R12 ;  /* 0x000ac00c01007387 */ /* 0x0007e20000100800 */
[----:B-1----:R-:W-:-:S03]  /*e9f0*/  IMAD.X R10, R24, 0x1, R2, P5 ;  /* 0x00000001180a7824 */ /* 0x002fc600028e0602 */
[----:B------:R1:W-:Y:S01]  /*ea00*/  STL [R1+0x9a8], R11 ;  /* 0x0009a80b01007387 */ /* 0x0003e20000100800 */
[----:B---3--:R-:W-:-:S03]  /*ea10*/  IADD3 R12, P5, R239, R35, RZ ;  /* 0x00000023ef0c7210 */ /* 0x008fc60007fbe0ff */
[----:B------:R3:W-:Y:S01]  /*ea20*/  STL [R1+0xac4], R10 ;  /* 0x000ac40a01007387 */ /* 0x0007e20000100800 */
[----:B-1----:R-:W-:-:S03]  /*ea30*/  IMAD.X R11, R4, 0x1, R2, P6 ;  /* 0x00000001040b7824 */ /* 0x002fc600030e0602 */
[----:B------:R-:W-:Y:S01]  /*ea40*/  STL [R1+0x9ac], R12 ;  /* 0x0009ac0c01007387 */ /* 0x000fe20000100800 */
[----:B------:R-:W-:-:S03]  /*ea50*/  SHF.R.S32.HI R25, RZ, 0x1f, R39 ;  /* 0x0000001fff197819 */ /* 0x000fc60000011427 */
[----:B------:R1:W-:Y:S04]  /*ea60*/  STL [R1+0xac8], R11 ;  /* 0x000ac80b01007387 */ /* 0x0003e80000100800 */
[----:B------:R-:W4:Y:S01]  /*ea70*/  LDL.LU R39, [R1+0x500] ;  /* 0x0005000001277983 */ /* 0x000f220000300800 */
[----:B---3--:R-:W-:Y:S02]  /*ea80*/  IADD3 R10, P6, R240, R35, RZ ;  /* 0x00000023f00a7210 */ /* 0x008fe40007fde0ff */
[----:B------:R-:W-:Y:S02]  /*ea90*/  IADD3.X R2, R16, R25, RZ, P0, !PT ;  /* 0x0000001910027210 */ /* 0x000fe400007fe4ff */
[----:B-1----:R-:W-:Y:S01]  /*eaa0*/  IADD3 R11, P0, R241, R35, RZ ;  /* 0x00000023f10b7210 */ /* 0x002fe20007f1e0ff */
[----:B------:R1:W-:Y:S01]  /*eab0*/  STL [R1+0x9b0], R10 ;  /* 0x0009b00a01007387 */ /* 0x0003e20000100800 */
[----:B------:R-:W-:-:S03]  /*eac0*/  IMAD.X R12, R24, 0x1, R25, P2 ;  /* 0x00000001180c7824 */ /* 0x000fc600010e0619 */
[----:B------:R-:W-:Y:S01]  /*ead0*/  STL [R1+0xacc], R2 ;  /* 0x000acc0201007387 */ /* 0x000fe20000100800 */
[----:B-1----:R-:W-:-:S03]  /*eae0*/  IMAD.X R10, R0, 0x1, R25, P1 ;  /* 0x00000001000a7824 */ /* 0x002fc600008e0619 */
[----:B------:R1:W-:Y:S01]  /*eaf0*/  STL [R1+0x9b4], R11 ;  /* 0x0009b40b01007387 */ /* 0x0003e20000100800 */
[----:B------:R-:W-:-:S03]  /*eb00*/  SHF.R.S32.HI R5, RZ, 0x1f, R35 ;  /* 0x0000001fff057819 */ /* 0x000fc60000011423 */
[----:B------:R3:W-:Y:S01]  /*eb10*/  STL [R1+0xad0], R10 ;  /* 0x000ad00a01007387 */ /* 0x0007e20000100800 */
[-C--:B-1----:R-:W-:Y:S02]  /*eb20*/  IADD3 R11, P1, R238, R36.reuse, RZ ;  /* 0x00000024ee0b7210 */ /* 0x082fe40007f3e0ff */
[----:B---3--:R-:W-:-:S03]  /*eb30*/  IADD3 R10, P2, R239, R36, RZ ;  /* 0x00000024ef0a7210 */ /* 0x008fc60007f5e0ff */
[----:B------:R1:W-:Y:S04]  /*eb40*/  STL [R1+0x9b8], R11 ;  /* 0x0009b80b01007387 */ /* 0x0003e80000100800 */
[----:B------:R3:W-:Y:S04]  /*eb50*/  STL [R1+0xad4], R12 ;  /* 0x000ad40c01007387 */ /* 0x0007e80000100800 */
[----:B------:R3:W-:Y:S01]  /*eb60*/  STL [R1+0x9bc], R10 ;  /* 0x0009bc0a01007387 */ /* 0x0007e20000100800 */
[----:B-1----:R-:W-:Y:S01]  /*eb70*/  IMAD.X R11, R4, 0x1, R25, P3 ;  /* 0x00000001040b7824 */ /* 0x002fe200018e0619 */
[----:B---3--:R-:W-:-:S04]  /*eb80*/  IADD3 R12, P3, R240, R36, RZ ;  /* 0x00000024f00c7210 */ /* 0x008fc80007f7e0ff */
[----:B------:R1:W-:Y:S01]  /*eb90*/  STL [R1+0xad8], R11 ;  /* 0x000ad80b01007387 */ /* 0x0003e20000100800 */
[----:B------:R-:W-:-:S03]  /*eba0*/  IMAD.X R10, R16, 0x1, R5, P4 ;  /* 0x00000001100a7824 */ /* 0x000fc600020e0605 */
[----:B------:R-:W-:Y:S04]  /*ebb0*/  STL [R1+0x9c0], R12 ;  /* 0x0009c00c01007387 */ /* 0x000fe80000100800 */
[----:B------:R3:W-:Y:S01]  /*ebc0*/  STL [R1+0xadc], R10 ;  /* 0x000adc0a01007387 */ /* 0x0007e20000100800 */
[----:B-1----:R-:W-:Y:S02]  /*ebd0*/  IADD3 R11, P4, R241, R36, RZ ;  /* 0x00000024f10b7210 */ /* 0x002fe40007f9e0ff */
[----:B---3--:R-:W-:-:S03]  /*ebe0*/  IADD3.X R10, R0, R5, RZ, P5, !PT ;  /* 0x00000005000a7210 */ /* 0x008fc60002ffe4ff */
[----:B------:R1:W-:Y:S01]  /*ebf0*/  STL [R1+0x9c4], R11 ;  /* 0x0009c40b01007387 */ /* 0x0003e20000100800 */
[----:B------:R-:W-:-:S03]  /*ec00*/  SHF.R.S32.HI R2, RZ, 0x1f, R36 ;  /* 0x0000001fff027819 */ /* 0x000fc60000011424 */
[----:B------:R3:W-:Y:S01]  /*ec10*/  STL [R1+0xae0], R10 ;  /* 0x000ae00a01007387 */ /* 0x0007e20000100800 */
[-C--:B--2---:R-:W-:Y:S01]  /*ec20*/  IADD3 R12, P5, R238, R38.reuse, RZ ;  /* 0x00000026ee0c7210 */ /* 0x084fe20007fbe0ff */
[--C-:B-1----:R-:W-:Y:S02]  /*ec30*/  IMAD.X R11, R24, 0x1, R5.reuse, P6 ;  /* 0x00000001180b7824 */ /* 0x102fe400030e0605 */
[----:B------:R-:W-:Y:S01]  /*ec40*/  IMAD.X R5, R4, 0x1, R5, P0 ;  /* 0x0000000104057824 */ /* 0x000fe200000e0605 */
[-C--:B---3--:R-:W-:Y:S01]  /*ec50*/  IADD3 R10, P6, R239, R38.reuse, RZ ;  /* 0x00000026ef0a7210 */ /* 0x088fe20007fde0ff */
[----:B------:R-:W-:Y:S04]  /*ec60*/  STL [R1+0x9c8], R12 ;  /* 0x0009c80c01007387 */ /* 0x000fe80000100800 */
[----:B------:R1:W-:Y:S04]  /*ec70*/  STL [R1+0xae4], R11 ;  /* 0x000ae40b01007387 */ /* 0x0003e80000100800 */
[----:B------:R2:W-:Y:S04]  /*ec80*/  STL [R1+0x9cc], R10 ;  /* 0x0009cc0a01007387 */ /* 0x0005e80000100800 */
[----:B------:R3:W-:Y:S01]  /*ec90*/  STL [R1+0xae8], R5 ;  /* 0x000ae80501007387 */ /* 0x0007e20000100800 */
[----:B-1----:R-:W-:Y:S01]  /*eca0*/  IADD3 R11, P0, R240, R38, RZ ;  /* 0x00000026f00b7210 */ /* 0x002fe20007f1e0ff */
[----:B--2---:R-:W-:-:S04]  /*ecb0*/  IMAD.X R10, R16, 0x1, R2, P1 ;  /* 0x00000001100a7824 */ /* 0x004fc800008e0602 */
[----:B------:R1:W-:Y:S01]  /*ecc0*/  STL [R1+0x9d0], R11 ;  /* 0x0009d00b01007387 */ /* 0x0003e20000100800 */
[----:B---3--:R-:W-:-:S03]  /*ecd0*/  IADD3 R5, P1, R241, R38, RZ ;  /* 0x00000026f1057210 */ /* 0x008fc60007f3e0ff */
[----:B------:R2:W-:Y:S04]  /*ece0*/  STL [R1+0xaec], R10 ;  /* 0x000aec0a01007387 */ /* 0x0005e80000100800 */
[----:B------:R3:W-:Y:S01]  /*ecf0*/  STL [R1+0x9d4], R5 ;  /* 0x0009d40501007387 */ /* 0x0007e20000100800 */
[----:B-1----:R-:W-:Y:S01]  /*ed00*/  IADD3.X R11, R24, R2, RZ, P3, !PT ;  /* 0x00000002180b7210 */ /* 0x002fe20001ffe4ff */
[----:B--2---:R-:W-:Y:S01]  /*ed10*/  IMAD.X R10, R0, 0x1, R2, P2 ;  /* 0x00000001000a7824 */ /* 0x004fe200010e0602 */
[----:B------:R-:W-:-:S04]  /*ed20*/  SHF.R.S32.HI R25, RZ, 0x1f, R38 ;  /* 0x0000001fff197819 */ /* 0x000fc80000011426 */
[----:B------:R1:W-:Y:S01]  /*ed30*/  STL [R1+0xaf0], R10 ;  /* 0x000af00a01007387 */ /* 0x0003e20000100800 */
[-C--:B---3--:R-:W-:Y:S02]  /*ed40*/  IADD3 R5, P2, R238, R37.reuse, RZ ;  /* 0x00000025ee057210 */ /* 0x088fe40007f5e0ff */
[----:B-1----:R-:W-:-:S03]  /*ed50*/  IADD3 R10, P3, R239, R37, RZ ;  /* 0x00000025ef0a7210 */ /* 0x002fc60007f7e0ff */
[----:B------:R1:W-:Y:S04]  /*ed60*/  STL [R1+0x9d8], R5 ;  /* 0x0009d80501007387 */ /* 0x0003e80000100800 */
[----:B------:R-:W-:Y:S04]  /*ed70*/  STL [R1+0xaf4], R11 ;  /* 0x000af40b01007387 */ /* 0x000fe80000100800 */
[----:B------:R-:W2:Y:S01]  /*ed80*/  LDL.LU R38, [R1+0x504] ;  /* 0x0005040001267983 */ /* 0x000ea20000300800 */
[----:B-1----:R-:W-:Y:S01]  /*ed90*/  IMAD.X R5, R4, 0x1, R2, P4 ;  /* 0x0000000104057824 */ /* 0x002fe200020e0602 */
[----:B------:R-:W-:-:S02]  /*eda0*/  IADD3 R2, P4, R240, R37, RZ ;  /* 0x00000025f0027210 */ /* 0x000fc40007f9e0ff */
[----:B------:R-:W-:Y:S04]  /*edb0*/  STL [R1+0x9dc], R10 ;  /* 0x0009dc0a01007387 */ /* 0x000fe80000100800 */
[----:B------:R1:W-:Y:S04]  /*edc0*/  STL [R1+0xaf8], R5 ;  /* 0x000af80501007387 */ /* 0x0003e80000100800 */
[----:B------:R3:W-:Y:S01]  /*edd0*/  STL [R1+0x9e0], R2 ;  /* 0x0009e00201007387 */ /* 0x0007e20000100800 */
[--C-:B-1----:R-:W-:Y:S01]  /*ede0*/  IMAD.X R5, R16, 0x1, R25.reuse, P5 ;  /* 0x0000000110057824 */ /* 0x102fe200028e0619 */
[----:B------:R-:W-:Y:S01]  /*edf0*/  IADD3 R10, P5, R241, R37, RZ ;  /* 0x00000025f10a7210 */ /* 0x000fe20007fbe0ff */
[----:B---3--:R-:W-:-:S03]  /*ee00*/  IMAD.X R2, R0, 0x1, R25, P6 ;  /* 0x0000000100027824 */ /* 0x008fc600030e0619 */
[----:B------:R4:W-:Y:S04]  /*ee10*/  STL [R1+0xafc], R5 ;  /* 0x000afc0501007387 */ /* 0x0009e80000100800 */
[----:B------:R-:W-:Y:S01]  /*ee20*/  STL [R1+0x9e4], R10 ;  /* 0x0009e40a01007387 */ /* 0x000fe20000100800 */
[----:B----4-:R-:W-:Y:S02]  /*ee30*/  LEA R5, P6, R15, R39, 0x4 ;  /* 0x000000270f057211 */ /* 0x010fe400078c20ff */
[----:B------:R-:W-:Y:S01]  /*ee40*/  SHF.R.S32.HI R26, RZ, 0x1f, R37 ;  /* 0x0000001fff1a7819 */ /* 0x000fe20000011425 */
[----:B------:R-:W1:Y:S02]  /*ee50*/  LDC R39, c[0x0][0x230] ;  /* 0x00008c00ff277b82 */ /* 0x000e640000000800 */
[----:B------:R3:W-:Y:S04]  /*ee60*/  STL [R1+0xb74], R5 ;  /* 0x000b740501007387 */ /* 0x0007e80000100800 */
[----:B------:R4:W-:Y:S01]  /*ee70*/  STL [R1+0xb00], R2 ;  /* 0x000b000201007387 */ /* 0x0009e20000100800 */
[----:B---3--:R-:W-:Y:S01]  /*ee80*/  IMAD.X R5, R24, 0x1, R25, P0 ;  /* 0x0000000118057824 */ /* 0x008fe200000e0619 */
[----:B----4-:R-:W-:-:S05]  /*ee90*/  LEA R2, P0, R6, UR6, 0x4 ;  /* 0x0000000606027c11 */ /* 0x010fca000f8020ff */
[----:B------:R3:W-:Y:S01]  /*eea0*/  STL [R1+0xb78], R2 ;  /* 0x000b780201007387 */ /* 0x0007e20000100800 */
[----:B------:R-:W-:-:S03]  /*eeb0*/  IMAD.X R10, R16, 0x1, R26, P2 ;  /* 0x00000001100a7824 */ /* 0x000fc600010e061a */
[----:B------:R4:W-:Y:S01]  /*eec0*/  STL [R1+0xb04], R5 ;  /* 0x000b040501007387 */ /* 0x0009e20000100800 */
[----:B---3--:R-:W-:Y:S01]  /*eed0*/  IADD3.X R2, R4, R25, RZ, P1, !PT ;  /* 0x0000001904027210 */ /* 0x008fe20000ffe4ff */
[----:B----4-:R-:W-:-:S04]  /*eee0*/  IMAD.X R5, R0, 0x1, R26, P3 ;  /* 0x0000000100057824 */ /* 0x010fc800018e061a */
[----:B------:R3:W-:Y:S04]  /*eef0*/  STL [R1+0xb08], R2 ;  /* 0x000b080201007387 */ /* 0x0007e80000100800 */
[----:B------:R4:W-:Y:S01]  /*ef00*/  STL [R1+0xb0c], R10 ;  /* 0x000b0c0a01007387 */ /* 0x0009e20000100800 */
[----:B---3--:R-:W-:-:S03]  /*ef10*/  IMAD.X R2, R24, 0x1, R26, P4 ;  /* 0x0000000118027824 */ /* 0x008fc600020e061a */
[----:B------:R-:W-:Y:S01]  /*ef20*/  STL [R1+0xb10], R5 ;  /* 0x000b100501007387 */ /* 0x000fe20000100800 */
[----:B----4-:R-:W-:-:S03]  /*ef30*/  IMAD.X R10, R4, 0x1, R26, P5 ;  /* 0x00000001040a7824 */ /* 0x010fc600028e061a */
[----:B------:R3:W-:Y:S04]  /*ef40*/  STL [R1+0xb14], R2 ;  /* 0x000b140201007387 */ /* 0x0007e80000100800 */
[----:B------:R4:W-:Y:S01]  /*ef50*/  STL [R1+0xb18], R10 ;  /* 0x000b180a01007387 */ /* 0x0009e20000100800 */
[----:B---3--:R-:W-:Y:S02]  /*ef60*/  SHF.L.U64.HI R2, R238, 0x2, R16 ;  /* 0x00000002ee027819 */ /* 0x008fe40000010210 */
[----:B----4-:R-:W-:-:S03]  /*ef70*/  SHF.L.U64.HI R10, R239, 0x2, R0 ;  /* 0x00000002ef0a7819 */ /* 0x010fc60000010200 */
[----:B------:R3:W-:Y:S04]  /*ef80*/  STL [R1+0x94c], R2 ;  /* 0x00094c0201007387 */ /* 0x0007e80000100800 */
[----:B------:R-:W-:Y:S01]  /*ef90*/  STL [R1+0x948], R10 ;  /* 0x0009480a01007387 */ /* 0x000fe20000100800 */
[----:B---3--:R-:W-:-:S05]  /*efa0*/  SHF.L.U64.HI R2, R240, 0x2, R24 ;  /* 0x00000002f0027819 */ /* 0x008fca0000010218 */
[----:B------:R-:W-:Y:S04]  /*efb0*/  STL [R1+0x944], R2 ;  /* 0x0009440201007387 */ /* 0x000fe80000100800 */
[----:B------:R-:W-:Y:S04]  /*efc0*/  STL [R1+0x400], RZ ;  /* 0x000400ff01007387 */ /* 0x000fe80000100800 */
        /* <DEDUP_REMOVED lines=255> */
[----:B------:R-:W-:Y:S04]  /*ffc0*/  STL [R1], RZ ;  /* 0x000000ff01007387 */ /* 0x000fe80000100800 */
        /* <DEDUP_REMOVED lines=57> */
[----:B------:R-:W-:Y:S01]  /*10360*/  STL [R1+0xe8], RZ ;  /* 0x0000e8ff01007387 */ /* 0x000fe20000100800 */
[----:B------:R-:W-:-:S03]  /*10370*/  IADD3 R13, P3, R240, UR8, RZ ;  /* 0x00000008f00d7c10 */ /* 0x000fc6000ff7e0ff */
[----:B------:R-:W-:Y:S01]  /*10380*/  STL [R1+0xec], RZ ;  /* 0x0000ecff01007387 */ /* 0x000fe20000100800 */
[----:B------:R-:W-:-:S03]  /*10390*/  SHF.L.U64.HI R240, R7, 0x2, R19 ;  /* 0x0000000207f07819 */ /* 0x000fc60000010213 */
[----:B------:R-:W-:Y:S04]  /*103a0*/  STL [R1+0xf0], RZ ;  /* 0x0000f0ff01007387 */ /* 0x000fe80000100800 */
[----:B------:R-:W-:Y:S04]  /*103b0*/  STL [R1+0xf4], RZ ;  /* 0x0000f4ff01007387 */ /* 0x000fe80000100800 */
[----:B------:R-:W-:Y:S04]  /*103c0*/  STL [R1+0xf8], RZ ;  /* 0x0000f8ff01007387 */ /* 0x000fe80000100800 */
[----:B------:R-:W-:Y:S01]  /*103d0*/  STL [R1+0xfc], RZ ;  /* 0x0000fcff01007387 */ /* 0x000fe20000100800 */
[----:B------:R-:W-:-:S03]  /*103e0*/  IADD3 R17, P2, R239, UR5, RZ ;  /* 0x00000005ef117c10 */ /* 0x000fc6000ff5e0ff */
[----:B------:R-:W3:Y:S01]  /*103f0*/  LDL.LU R19, [R1+0xcbc] ;  /* 0x000cbc0001137983 */ /* 0x000ee20000300800 */
[----:B------:R-:W-:Y:S01]  /*10400*/  IMAD.MOV.U32 R239, RZ, RZ, R28 ;  /* 0x000000ffffef7224 */ /* 0x000fe200078e001c */
[----:B------:R-:W-:Y:S01]  /*10410*/  IADD3 R5, P1, R238, UR4, RZ ;  /* 0x00000004ee057c10 */ /* 0x000fe2000ff3e0ff */
[----:B------:R-:W-:Y:S01]  /*10420*/  IMAD.MOV.U32 R238, RZ, RZ, R29 ;  /* 0x000000ffffee7224 */ /* 0x000fe200078e001d */
[----:B------:R4:W-:Y:S04]  /*10430*/  STL [R1+0x938], R240 ;  /* 0x000938f001007387 */ /* 0x0009e80000100800 */
[----:B------:R-:W-:Y:S01]  /*10440*/  SHF.L.U64.HI R238, R9, 0x2, R238 ;  /* 0x0000000209ee7819 */ /* 0x000fe200000102ee */
[----:B----4-:R-:W-:Y:S01]  /*10450*/  IMAD.SHL.U32 R240, R7, 0x4, RZ ;  /* 0x0000000407f07824 */ /* 0x010fe200078e00ff */
[----:B------:R-:W-:-:S02]  /*10460*/  SHF.L.U64.HI R7, R8, 0x2, R239 ;  /* 0x0000000208077819 */ /* 0x000fc400000102ef */
[----:B------:R-:W-:Y:S02]  /*10470*/  SHF.L.U32 R8, R8, 0x2, RZ ;  /* 0x0000000208087819 */ /* 0x000fe400000006ff */
[----:B------:R-:W-:Y:S04]  /*10480*/  STL [R1+0x934], R240 ;  /* 0x000934f001007387 */ /* 0x000fe80000100800 */
[----:B------:R-:W-:Y:S04]  /*10490*/  STL [R1+0x930], R7 ;  /* 0x0009300701007387 */ /* 0x000fe80000100800 */
[----:B------:R4:W-:Y:S04]  /*104a0*/  STL [R1+0x92c], R8 ;  /* 0x00092c0801007387 */ /* 0x0009e80000100800 */
[----:B------:R-:W-:Y:S01]  /*104b0*/  STL [R1+0x928], R238 ;  /* 0x000928ee01007387 */ /* 0x000fe20000100800 */
[----:B----4-:R-:W-:-:S03]  /*104c0*/  SHF.L.U64.HI R8, R18, 0x2, R21 ;  /* 0x0000000212087819 */ /* 0x010fc60000010215 */
[----:B------:R-:W4:Y:S01]  /*104d0*/  LDL.LU R21, [R1+0xcb8] ;  /* 0x000cb80001157983 */ /* 0x000f220000300800 */
[----:B------:R-:W-:-:S05]  /*104e0*/  IMAD.SHL.U32 R7, R9, 0x4, RZ ;  /* 0x0000000409077824 */ /* 0x000fca00078e00ff */
[----:B------:R1:W-:Y:S04]  /*104f0*/  STL [R1+0x924], R7 ;  /* 0x0009240701007387 */ /* 0x0003e80000100800 */
[----:B------:R2:W-:Y:S01]  /*10500*/  STL [R1+0x920], R8 ;  /* 0x0009200801007387 */ /* 0x0005e20000100800 */
[----:B-1----:R-:W-:Y:S01]  /*10510*/  IMAD.SHL.U32 R7, R18, 0x4, RZ ;  /* 0x0000000412077824 */ /* 0x002fe200078e00ff */
[----:B--2---:R-:W-:Y:S02]  /*10520*/  SHF.L.U64.HI R8, R20, 0x2, R23 ;  /* 0x0000000214087819 */ /* 0x004fe40000010217 */
[C---:B---3--:R-:W-:Y:S02]  /*10530*/  SHF.L.U64.HI R9, R19.reuse, 0x2, R22 ;  /* 0x0000000213097819 */ /* 0x048fe40000010216 */
[----:B------:R-:W2:Y:S04]  /*10540*/  LDL.LU R22, [R1+0xcb4] ;  /* 0x000cb40001167983 */ /* 0x000ea80000300800 */
[----:B------:R1:W-:Y:S04]  /*10550*/  STL [R1+0x91c], R7 ;  /* 0x00091c0701007387 */ /* 0x0003e80000100800 */
[----:B------:R4:W-:Y:S04]  /*10560*/  STL [R1+0x918], R9 ;  /* 0x0009180901007387 */ /* 0x0009e80000100800 */
[----:B------:R-:W3:Y:S01]  /*10570*/  LDL.LU R23, [R1+0xcb0] ;  /* 0x000cb00001177983 */ /* 0x000ee20000300800 */
[----:B-1----:R-:W-:-:S05]  /*10580*/  IMAD.SHL.U32 R7, R19, 0x4, RZ ;  /* 0x0000000413077824 */ /* 0x002fca00078e00ff */
[----:B------:R1:W-:Y:S04]  /*10590*/  STL [R1+0x914], R7 ;  /* 0x0009140701007387 */ /* 0x0003e80000100800 */
[----:B------:R-:W-:Y:S01]  /*105a0*/  STL [R1+0x910], R8 ;  /* 0x0009100801007387 */ /* 0x000fe20000100800 */
[----:B----4-:R-:W-:-:S03]  /*105b0*/  SHF.L.U64.HI R9, R21, 0x2, R40 ;  /* 0x0000000215097819 */ /* 0x010fc60000010228 */
[----:B------:R-:W4:Y:S01]  /*105c0*/  LDL.LU R40, [R1+0xcac] ;  /* 0x000cac0001287983 */ /* 0x000f220000300800 */
[----:B-1----:R-:W-:-:S05]  /*105d0*/  IMAD.SHL.U32 R7, R20, 0x4, RZ ;  /* 0x0000000414077824 */ /* 0x002fca00078e00ff */
[----:B------:R1:W-:Y:S04]  /*105e0*/  STL [R1+0x90c], R7 ;  /* 0x00090c0701007387 */ /* 0x0003e80000100800 */
[----:B------:R3:W-:Y:S01]  /*105f0*/  STL [R1+0x908], R9 ;  /* 0x0009080901007387 */ /* 0x0007e20000100800 */
[----:B-1----:R-:W-:Y:S02]  /*10600*/  SHF.L.U32 R7, R21, 0x2, RZ ;  /* 0x0000000215077819 */ /* 0x002fe400000006ff */
[----:B--2---:R-:W-:Y:S02]  /*10610*/  SHF.L.U64.HI R8, R22, 0x2, R41 ;  /* 0x0000000216087819 */ /* 0x004fe40000010229 */
[----:B------:R-:W2:Y:S04]  /*10620*/  LDL.LU R41, [R1+0xca8] ;  /* 0x000ca80001297983 */ /* 0x000ea80000300800 */
[----:B------:R1:W-:Y:S04]  /*10630*/  STL [R1+0x904], R7 ;  /* 0x0009040701007387 */ /* 0x0003e80000100800 */
[----:B------:R4:W-:Y:S01]  /*10640*/  STL [R1+0x900], R8 ;  /* 0x0009000801007387 */ /* 0x0009e20000100800 */
[----:B---3--:R-:W-:-:S03]  /*10650*/  SHF.L.U64.HI R9, R23, 0x2, R42 ;  /* 0x0000000217097819 */ /* 0x008fc6000001022a */
        /* <DEDUP_REMOVED lines=9> */
[----:B-1----:R-:W-:Y:S01]  /*106f0*/  IMAD.SHL.U32 R7, R40, 0x4, RZ ;  /* 0x0000000428077824 */ /* 0x002fe200078e00ff */
        /* <DEDUP_REMOVED lines=11> */
[----:B-1----:R-:W-:-:S05]  /*107b0*/  SHF.L.U32 R7, R42, 0x2, RZ ;  /* 0x000000022a077819 */ /* 0x002fca00000006ff */
        /* <DEDUP_REMOVED lines=9> */
[----:B-1----:R-:W-:Y:S02]  /*10850*/  IMAD.SHL.U32 R7, R44, 0x4, RZ ;  /* 0x000000042c077824 */ /* 0x002fe400078e00ff */
[----:B------:R-:W-:-:S03]  /*10860*/  IMAD.SHL.U32 R8, R45, 0x4, RZ ;  /* 0x000000042d087824 */ /* 0x000fc600078e00ff */
[----:B------:R1:W-:Y:S04]  /*10870*/  STL [R1+0x8cc], R7 ;  /* 0x0008cc0701007387 */ /* 0x0003e80000100800 */
[----:B-1----:R-:W3:Y:S04]  /*10880*/  LDL.LU R7, [R1+0x5f0] ;  /* 0x0005f00001077983 */ /* 0x002ee80000300800 */
[----:B------:R4:W-:Y:S04]  /*10890*/  STL [R1+0x8c8], R9 ;  /* 0x0008c80901007387 */ /* 0x0009e80000100800 */
[----:B------:R-:W3:Y:S04]  /*108a0*/  LDL.LU R240, [R1+0x5f4] ;  /* 0x0005f40001f07983 */ /* 0x000ee80000300800 */
[----:B------:R1:W-:Y:S01]  /*108b0*/  STL [R1+0x8c4], R8 ;  /* 0x0008c40801007387 */ /* 0x0003e20000100800 */
[----:B----4-:R-:W-:-:S03]  /*108c0*/  SHF.L.U64.HI R9, R46, 0x2, R49 ;  /* 0x000000022e097819 */ /* 0x010fc60000010231 */
[----:B------:R-:W4:Y:S04]  /*108d0*/  LDL.LU R49, [R1+0xc88] ;  /* 0x000c880001317983 */ /* 0x000f280000300800 */
[----:B------:R-:W4:Y:S01]  /*108e0*/  LDL.LU R239, [R1+0x5f8] ;  /* 0x0005f80001ef7983 */ /* 0x000f220000300800 */
[----:B-1----:R-:W-:-:S03]  /*108f0*/  IMAD.SHL.U32 R8, R46, 0x4, RZ ;  /* 0x000000042e087824 */ /* 0x002fc600078e00ff */
[----:B------:R3:W-:Y:S04]  /*10900*/  STL [R1+0x8c0], R9 ;  /* 0x0008c00901007387 */ /* 0x0007e80000100800 */
[----:B------:R-:W4:Y:S04]  /*10910*/  LDL.LU R238, [R1+0x5fc] ;  /* 0x0005fc0001ee7983 */ /* 0x000f280000300800 */
[----:B------:R1:W-:Y:S01]  /*10920*/  STL [R1+0x8bc], R8 ;  /* 0x0008bc0801007387 */ /* 0x0003e20000100800 */
[----:B--2---:R-:W-:Y:S02]  /*10930*/  SHF.L.U64.HI R18, R48, 0x2, R51 ;  /* 0x0000000230127819 */ /* 0x004fe40000010233 */
[----:B---3--:R-:W-:-:S02]  /*10940*/  SHF.L.U64.HI R9, R47, 0x2, R50 ;  /* 0x000000022f097819 */ /* 0x008fc40000010232 */
[----:B------:R-:W2:Y:S01]  /*10950*/  LDL.LU R50, [R1+0xc84] ;  /* 0x000c840001327983 */ /* 0x000ea20000300800 */
[----:B-1----:R-:W-:-:S03]  /*10960*/  SHF.L.U32 R8, R47, 0x2, RZ ;  /* 0x000000022f087819 */ /* 0x002fc600000006ff */
[----:B------:R4:W-:Y:S04]  /*10970*/  STL [R1+0x8b8], R9 ;  /* 0x0008b80901007387 */ /* 0x0009e80000100800 */
[----:B------:R-:W3:Y:S04]  /*10980*/  LDL.LU R51, [R1+0xc80] ;  /* 0x000c800001337983 */ /* 0x000ee80000300800 */
        /* <DEDUP_REMOVED lines=10> */
[----:B------:R1:W-:Y:S01]  /*10a30*/  STL [R1+0x8a4], R8 ;  /* 0x0008a40801007387 */ /* 0x0003e20000100800 */
[----:B---3--:R-:W-:-:S03]  /*10a40*/  SHF.L.U64.HI R9, R51, 0x2, R54 ;  /* 0x0000000233097819 */ /* 0x008fc60000010236 */
        /* <DEDUP_REMOVED lines=34> */
[----:B------:R1:W-:Y:S01]  /*10c70*/  STL [R1+0x868], R9 ;  /* 0x0008680901007387 */ /* 0x0003e20000100800 */
[----:B----4-:R-:W-:-:S03]  /*10c80*/  SHF.L.U64.HI R18, R58, 0x2, R62 ;  /* 0x000000023a127819 */ /* 0x010fc6000001023e */
[----:B------:R-:W4:Y:S01]  /*10c90*/  LDL.LU R62, [R1+0xc58] ;  /* 0x000c5800013e7983 */ /* 0x000f220000300800 */
[----:B-1----:R-:W-:Y:S01]  /*10ca0*/  SHF.L.U32 R8, R57, 0x2, RZ ;  /* 0x0000000239087819 */ /* 0x002fe200000006ff */
[----:B------:R-:W-:-:S04]  /*10cb0*/  IMAD.SHL.U32 R9, R58, 0x4, RZ ;  /* 0x000000043a097824 */ /* 0x000fc800078e00ff */
[----:B------:R2:W-:Y:S04]  /*10cc0*/  STL [R1+0x864], R8 ;  /* 0x0008640801007387 */ /* 0x0005e80000100800 */
[----:B------:R-:W-:Y:S04]  /*10cd0*/  STL [R1+0x860], R18 ;  /* 0x0008601201007387 */ /* 0x000fe80000100800 */
[----:B------:R3:W-:Y:S01]  /*10ce0*/  STL [R1+0x85c], R9 ;  /* 0x00085c0901007387 */ /* 0x0007e20000100800 */
[C---:B--2---:R-:W-:Y:S01]  /*10cf0*/  SHF.L.U64.HI R8, R59.reuse, 0x2, R7 ;  /* 0x000000023b087819 */ /* 0x044fe20000010207 */
[----:B------:R-:W-:-:S04]  /*10d00*/  IMAD.SHL.U32 R7, R59, 0x4, RZ ;  /* 0x000000043b077824 */ /* 0x000fc800078e00ff */
[----:B------:R1:W-:Y:S01]  /*10d10*/  STL [R1+0x858], R8 ;  /* 0x0008580801007387 */ /* 0x0003e20000100800 */
[C---:B---3--:R-:W-:Y:S01]  /*10d20*/  SHF.L.U64.HI R9, R60.reuse, 0x2, R240 ;  /* 0x000000023c097819 */ /* 0x048fe200000102f0 */
[----:B-1----:R-:W-:Y:S02]  /*10d30*/  IMAD.SHL.U32 R8, R60, 0x4, RZ ;  /* 0x000000043c087824 */ /* 0x002fe400078e00ff */
[----:B------:R1:W-:Y:S04]  /*10d40*/  STL [R1+0x854], R7 ;  /* 0x0008540701007387 */ /* 0x0003e80000100800 */
[----:B------:R2:W-:Y:S04]  /*10d50*/  STL [R1+0x850], R9 ;  /* 0x0008500901007387 */ /* 0x0005e80000100800 */
[----:B------:R4:W-:Y:S01]  /*10d60*/  STL [R1+0x84c], R8 ;  /* 0x00084c0801007387 */ /* 0x0009e20000100800 */
[C---:B-1----:R-:W-:Y:S01]  /*10d70*/  SHF.L.U64.HI R7, R61.reuse, 0x2, R239 ;  /* 0x000000023d077819 */ /* 0x042fe200000102ef */
[----:B--2---:R-:W-:-:S04]  /*10d80*/  IMAD.SHL.U32 R9, R61, 0x4, RZ ;  /* 0x000000043d097824 */ /* 0x004fc800078e00ff */
[----:B------:R1:W-:Y:S01]  /*10d90*/  STL [R1+0x848], R7 ;  /* 0x0008480701007387 */ /* 0x0003e20000100800 */
[----:B----4-:R-:W-:-:S03]  /*10da0*/  SHF.L.U64.HI R8, R62, 0x2, R238 ;  /* 0x000000023e087819 */ /* 0x010fc600000102ee */
[----:B------:R2:W-:Y:S04]  /*10db0*/  STL [R1+0x844], R9 ;  /* 0x0008440901007387 */ /* 0x0005e80000100800 */
[----:B------:R3:W-:Y:S01]  /*10dc0*/  STL [R1+0x840], R8 ;  /* 0x0008400801007387 */ /* 0x0007e20000100800 */
[----:B-1----:R-:W-:Y:S02]  /*10dd0*/  SHF.L.U32 R7, R62, 0x2, RZ ;  /* 0x000000023e077819 */ /* 0x002fe400000006ff */
[----:B--2---:R-:W-:Y:S02]  /*10de0*/  SHF.L.U64.HI R9, R63, 0x2, R66 ;  /* 0x000000023f097819 */ /* 0x004fe40000010242 */
[----:B------:R-:W2:Y:S01]  /*10df0*/  LDL.LU R66, [R1+0xc54] ;  /* 0x000c540001427983 */ /* 0x000ea20000300800 */
[----:B---3--:R-:W-:-:S03]  /*10e00*/  SHF.L.U64.HI R8, R64, 0x2, R67 ;  /* 0x0000000240087819 */ /* 0x008fc60000010243 */
[----:B------:R1:W-:Y:S04]  /*10e10*/  STL [R1+0x83c], R7 ;  /* 0x00083c0701007387 */ /* 0x0003e80000100800 */
[----:B------:R3:W-:Y:S04]  /*10e20*/  STL [R1+0x838], R9 ;  /* 0x0008380901007387 */ /* 0x0007e80000100800 */
[----:B------:R-:W4:Y:S01]  /*10e30*/  LDL.LU R67, [R1+0xc50] ;  /* 0x000c500001437983 */ /* 0x000f220000300800 */
[----:B-1----:R-:W-:-:S05]  /*10e40*/  IMAD.SHL.U32 R7, R63, 0x4, RZ ;  /* 0x000000043f077824 */ /* 0x002fca00078e00ff */
[----:B------:R1:W-:Y:S01]  /*10e50*/  STL [R1+0x834], R7 ;  /* 0x0008340701007387 */ /* 0x0003e20000100800 */
[----:B---3--:R-:W-:-:S03]  /*10e60*/  SHF.L.U64.HI R9, R65, 0x2, R68 ;  /* 0x0000000241097819 */ /* 0x008fc60000010244 */
[----:B------:R-:W-:Y:S04]  /*10e70*/  STL [R1+0x830], R8 ;  /* 0x0008300801007387 */ /* 0x000fe80000100800 */
[----:B------:R-:W3:Y:S01]  /*10e80*/  LDL.LU R68, [R1+0xc4c] ;  /* 0x000c4c0001447983 */ /* 0x000ee20000300800 */
        /* <DEDUP_REMOVED lines=8> */
[----:B----4-:R-:W-:-:S03]  /*10f10*/  SHF.L.U64.HI R9, R67, 0x2, R70 ;  /* 0x0000000243097819 */ /* 0x010fc60000010246 */
[----:B------:R-:W4:Y:S01]  /*10f20*/  LDL.LU R70, [R1+0xc44] ;  /* 0x000c440001467983 */ /* 0x000f220000300800 */
[----:B-1----:R-:W-:-:S05]  /*10f30*/  IMAD.SHL.U32 R7, R66, 0x4, RZ ;  /* 0x0000000442077824 */ /* 0x002fca00078e00ff */
[----:B------:R1:W-:Y:S04]  /*10f40*/  STL [R1+0x81c], R7 ;  /* 0x00081c0701007387 */ /* 0x0003e80000100800 */
[----:B------:R-:W-:Y:S01]  /*10f50*/  STL [R1+0x818], R9 ;  /* 0x0008180901007387 */ /* 0x000fe20000100800 */
[----:B---3--:R-:W-:-:S03]  /*10f60*/  SHF.L.U64.HI R8, R68, 0x2, R71 ;  /* 0x0000000244087819 */ /* 0x008fc60000010247 */
[----:B------:R-:W3:Y:S01]  /*10f70*/  LDL.LU R71, [R1+0xc40] ;  /* 0x000c400001477983 */ /* 0x000ee20000300800 */
        /* <DEDUP_REMOVED lines=25> */
[----:B-1----:R-:W-:-:S05]  /*11110*/  SHF.L.U32 R7, R72, 0x2, RZ ;  /* 0x0000000248077819 */ /* 0x002fca00000006ff */
        /* <DEDUP_REMOVED lines=131> */
[----:B------:R-:W-:Y:S01]  /*11950*/  STL [R1+0x718], R9 ;  /* 0x0007180901007387 */ /* 0x000fe20000100800 */
[----:B----4-:R-:W-:-:S03]  /*11960*/  SHF.L.U64.HI R8, R228, 0x2, R231 ;  /* 0x00000002e4087819 */ /* 0x010fc600000102e7 */
[----:B------:R-:W4:Y:S01]  /*11970*/  LDL.LU R231, [R1+0xbc0] ;  /* 0x000bc00001e77983 */ /* 0x000f220000300800 */
[----:B-1----:R-:W-:-:S05]  /*11980*/  IMAD.SHL.U32 R7, R227, 0x4, RZ ;  /* 0x00000004e3077824 */ /* 0x002fca00078e00ff */
[----:B------:R1:W-:Y:S04]  /*11990*/  STL [R1+0x714], R7 ;  /* 0x0007140701007387 */ /* 0x0003e80000100800 */
[----:B------:R-:W4:Y:S01]  /*119a0*/  LDL.LU R238, [R1+0xa0c] ;  /* 0x000a0c0001ee7983 */ /* 0x000f220000300800 */
[----:B-1----:R-:W-:-:S03]  /*119b0*/  IMAD.SHL.U32 R7, R228, 0x4, RZ ;  /* 0x00000004e4077824 */ /* 0x002fc600078e00ff */
[----:B------:R3:W-:Y:S04]  /*119c0*/  STL [R1+0x710], R8 ;  /* 0x0007100801007387 */ /* 0x0007e80000100800 */
[----:B------:R1:W-:Y:S01]  /*119d0*/  STL [R1+0x70c], R7 ;  /* 0x00070c0701007387 */ /* 0x0003e20000100800 */
[----:B---3--:R-:W-:-:S03]  /*119e0*/  SHF.L.U64.HI R8, R229, 0x2, R232 ;  /* 0x00000002e5087819 */ /* 0x008fc600000102e8 */
[----:B------:R-:W3:Y:S01]  /*119f0*/  LDL.LU R232, [R1+0xbbc] ;  /* 0x000bbc0001e87983 */ /* 0x000ee20000300800 */
[----:B-1----:R-:W-:-:S03]  /*11a00*/  IMAD.SHL.U32 R7, R229, 0x4, RZ ;  /* 0x00000004e5077824 */ /* 0x002fc600078e00ff */
[----:B------:R4:W-:Y:S01]  /*11a10*/  STL [R1+0x708], R8 ;  /* 0x0007080801007387 */ /* 0x0009e20000100800 */
[----:B--2---:R-:W-:-:S03]  /*11a20*/  SHF.L.U64.HI R9, R230, 0x2, R233 ;  /* 0x00000002e6097819 */ /* 0x004fc600000102e9 */
[----:B------:R-:W2:Y:S04]  /*11a30*/  LDL.LU R233, [R1+0xbb8] ;  /* 0x000bb80001e97983 */ /* 0x000ea80000300800 */
[----:B------:R1:W-:Y:S04]  /*11a40*/  STL [R1+0x704], R7 ;  /* 0x0007040701007387 */ /* 0x0003e80000100800 */
[----:B------:R-:W-:Y:S01]  /*11a50*/  STL [R1+0x700], R9 ;  /* 0x0007000901007387 */ /* 0x000fe20000100800 */
[----:B----4-:R-:W-:-:S03]  /*11a60*/  SHF.L.U64.HI R8, R231, 0x2, R234 ;  /* 0x00000002e7087819 */ /* 0x010fc600000102ea */
[----:B------:R-:W4:Y:S01]  /*11a70*/  LDL.LU R234, [R1+0xbb4] ;  /* 0x000bb40001ea7983 */ /* 0x000f220000300800 */
[----:B-1----:R-:W-:-:S05]  /*11a80*/  SHF.L.U32 R7, R230, 0x2, RZ ;  /* 0x00000002e6077819 */ /* 0x002fca00000006ff */
[----:B------:R1:W-:Y:S04]  /*11a90*/  STL [R1+0x6fc], R7 ;  /* 0x0006fc0701007387 */ /* 0x0003e80000100800 */
[----:B------:R-:W-:Y:S01]  /*11aa0*/  STL [R1+0x6f8], R8 ;  /* 0x0006f80801007387 */ /* 0x000fe20000100800 */
[----:B-1----:R-:W-:Y:S01]  /*11ab0*/  IMAD.SHL.U32 R7, R231, 0x4, RZ ;  /* 0x00000004e7077824 */ /* 0x002fe200078e00ff */
[C---:B---3--:R-:W-:Y:S02]  /*11ac0*/  SHF.L.U64.HI R9, R232.reuse, 0x2, R235 ;  /* 0x00000002e8097819 */ /* 0x048fe400000102eb */
[----:B------:R-:W3:Y:S04]  /*11ad0*/  LDL.LU R235, [R1+0xbb0] ;  /* 0x000bb00001eb7983 */ /* 0x000ee80000300800 */
[----:B------:R1:W-:Y:S04]  /*11ae0*/  STL [R1+0x6f4], R7 ;  /* 0x0006f40701007387 */ /* 0x0003e80000100800 */
[----:B------:R4:W-:Y:S01]  /*11af0*/  STL [R1+0x6f0], R9 ;  /* 0x0006f00901007387 */ /* 0x0009e20000100800 */
[----:B-1----:R-:W-:Y:S01]  /*11b00*/  IMAD.SHL.U32 R7, R232, 0x4, RZ ;  /* 0x00000004e8077824 */ /* 0x002fe200078e00ff */
[----:B--2---:R-:W-:-:S02]  /*11b10*/  SHF.L.U64.HI R8, R233, 0x2, R236 ;  /* 0x00000002e9087819 */ /* 0x004fc400000102ec */
[----:B------:R-:W2:Y:S04]  /*11b20*/  LDL.LU R236, [R1+0xbac] ;  /* 0x000bac0001ec7983 */ /* 0x000ea80000300800 */
[----:B------:R1:W-:Y:S04]  /*11b30*/  STL [R1+0x6ec], R7 ;  /* 0x0006ec0701007387 */ /* 0x0003e80000100800 */
[----:B------:R-:W-:Y:S01]  /*11b40*/  STL [R1+0x6e8], R8 ;  /* 0x0006e80801007387 */ /* 0x000fe20000100800 */
[----:B----4-:R-:W-:-:S03]  /*11b50*/  SHF.L.U64.HI R9, R234, 0x2, R237 ;  /* 0x00000002ea097819 */ /* 0x010fc600000102ed */
[----:B------:R-:W4:Y:S01]  /*11b60*/  LDL.LU R237, [R1+0xba8] ;  /* 0x000ba80001ed7983 */ /* 0x000f220000300800 */
[----:B-1----:R-:W-:-:S05]  /*11b70*/  IMAD.SHL.U32 R7, R233, 0x4, RZ ;  /* 0x00000004e9077824 */ /* 0x002fca00078e00ff */
[----:B------:R1:W-:Y:S04]  /*11b80*/  STL [R1+0x6e4], R7 ;  /* 0x0006e40701007387 */ /* 0x0003e80000100800 */
[----:B------:R-:W-:Y:S01]  /*11b90*/  STL [R1+0x6e0], R9 ;  /* 0x0006e00901007387 */ /* 0x000fe20000100800 */
[----:B-1----:R-:W-:Y:S01]  /*11ba0*/  IMAD.SHL.U32 R7, R234, 0x4, RZ ;  /* 0x00000004ea077824 */ /* 0x002fe200078e00ff */
[C---:B---3--:R-:W-:Y:S02]  /*11bb0*/  SHF.L.U64.HI R8, R235.reuse, 0x2, R242 ;  /* 0x00000002eb087819 */ /* 0x048fe400000102f2 */
[----:B------:R-:W3:Y:S04]  /*11bc0*/  LDL.LU R242, [R1+0xba4] ;  /* 0x000ba40001f27983 */ /* 0x000ee80000300800 */
[----:B------:R1:W-:Y:S04]  /*11bd0*/  STL [R1+0x6dc], R7 ;  /* 0x0006dc0701007387 */ /* 0x0003e80000100800 */
[----:B------:R4:W-:Y:S01]  /*11be0*/  STL [R1+0x6d8], R8 ;  /* 0x0006d80801007387 */ /* 0x0009e20000100800 */
[----:B-1----:R-:W-:-:S02]  /*11bf0*/  SHF.L.U32 R7, R235, 0x2, RZ ;  /* 0x00000002eb077819 */ /* 0x002fc400000006ff */
        /* <DEDUP_REMOVED lines=24> */
[----:B-1----:R-:W-:Y:S02]  /*11d80*/  SHF.L.U32 R7, R244, 0x2, RZ ;  /* 0x00000002f4077819 */ /* 0x002fe400000006ff */
[C---:B---3--:R-:W-:Y:S02]  /*11d90*/  SHF.L.U64.HI R8, R245.reuse, 0x2, R248 ;  /* 0x00000002f5087819 */ /* 0x048fe400000102f8 */
[----:B------:R-:W3:Y:S04]  /*11da0*/  LDL.LU R248, [R1+0xb8c] ;  /* 0x000b8c0001f87983 */ /* 0x000ee80000300800 */
[----:B------:R1:W-:Y:S04]  /*11db0*/  STL [R1+0x6ac], R7 ;  /* 0x0006ac0701007387 */ /* 0x0003e80000100800 */
[----:B------:R-:W-:Y:S01]  /*11dc0*/  STL [R1+0x6a8], R8 ;  /* 0x0006a80801007387 */ /* 0x000fe20000100800 */
[----:B-1----:R-:W-:Y:S01]  /*11dd0*/  IMAD.SHL.U32 R7, R245, 0x4, RZ ;  /* 0x00000004f5077824 */ /* 0x002fe200078e00ff */
[----:B--2---:R-:W-:-:S02]  /*11de0*/  SHF.L.U64.HI R9, R246, 0x2, R249 ;  /* 0x00000002f6097819 */ /* 0x004fc400000102f9 */
[----:B------:R-:W2:Y:S04]  /*11df0*/  LDL.LU R249, [R1+0xb88] ;  /* 0x000b880001f97983 */ /* 0x000ea80000300800 */
[----:B------:R4:W-:Y:S04]  /*11e00*/  STL [R1+0x6a4], R7 ;  /* 0x0006a40701007387 */ /* 0x0009e80000100800 */
[----:B------:R-:W-:Y:S01]  /*11e10*/  STL [R1+0x6a0], R9 ;  /* 0x0006a00901007387 */ /* 0x000fe20000100800 */
[----:B----4-:R-:W-:-:S03]  /*11e20*/  SHF.L.U64.HI R7, R247, 0x2, R250 ;  /* 0x00000002f7077819 */ /* 0x010fc600000102fa */
[----:B------:R-:W4:Y:S01]  /*11e30*/  LDL.LU R250, [R1+0xb84] ;  /* 0x000b840001fa7983 */ /* 0x000f220000300800 */
[----:B------:R-:W-:-:S05]  /*11e40*/  IMAD.SHL.U32 R8, R246, 0x4, RZ ;  /* 0x00000004f6087824 */ /* 0x000fca00078e00ff */
[----:B------:R1:W-:Y:S04]  /*11e50*/  STL [R1+0x69c], R8 ;  /* 0x00069c0801007387 */ /* 0x0003e80000100800 */
[----:B------:R3:W-:Y:S01]  /*11e60*/  STL [R1+0x698], R7 ;  /* 0x0006980701007387 */ /* 0x0007e20000100800 */
[----:B-1----:R-:W-:-:S05]  /*11e70*/  IMAD.SHL.U32 R8, R247, 0x4, RZ ;  /* 0x00000004f7087824 */ /* 0x002fca00078e00ff */
[----:B------:R2:W-:Y:S01]  /*11e80*/  STL [R1+0x694], R8 ;  /* 0x0006940801007387 */ /* 0x0005e20000100800 */
[C---:B---3--:R-:W-:Y:S01]  /*11e90*/  SHF.L.U64.HI R9, R248.reuse, 0x2, R238 ;  /* 0x00000002f8097819 */ /* 0x048fe200000102ee */
[----:B------:R-:W-:-:S04]  /*11ea0*/  IMAD.SHL.U32 R7, R248, 0x4, RZ ;  /* 0x00000004f8077824 */ /* 0x000fc800078e00ff */
[----:B------:R-:W-:Y:S01]  /*11eb0*/  STL [R1+0x690], R9 ;  /* 0x0006900901007387 */ /* 0x000fe20000100800 */
[----:B--2---:R-:W-:-:S03]  /*11ec0*/  SHF.L.U64.HI R8, R249, 0x2, R252 ;  /* 0x00000002f9087819 */ /* 0x004fc600000102fc */
[----:B------:R-:W2:Y:S04]  /*11ed0*/  LDL.LU R252, [R1+0xb80] ;  /* 0x000b800001fc7983 */ /* 0x000ea80000300800 */
[----:B------:R1:W-:Y:S04]  /*11ee0*/  STL [R1+0x68c], R7 ;  /* 0x00068c0701007387 */ /* 0x0003e80000100800 */
[----:B------:R-:W3:Y:S04]  /*11ef0*/  LDL.LU R238, [R1+0xa18] ;  /* 0x000a180001ee7983 */ /* 0x000ee80000300800 */
[----:B------:R4:W-:Y:S01]  /*11f00*/  STL [R1+0x688], R8 ;  /* 0x0006880801007387 */ /* 0x0009e20000100800 */
[----:B-1----:R-:W-:-:S02]  /*11f10*/  SHF.L.U32 R7, R249, 0x2, RZ ;  /* 0x00000002f9077819 */ /* 0x002fc400000006ff */
[C---:B----4-:R-:W-:Y:S02]  /*11f20*/  SHF.L.U64.HI R8, R250.reuse, 0x2, R251 ;  /* 0x00000002fa087819 */ /* 0x050fe400000102fb */
[----:B------:R-:W3:Y:S04]  /*11f30*/  LDL.LU R251, [R1+0xb7c] ;  /* 0x000b7c0001fb7983 */ /* 0x000ee80000300800 */
[----:B------:R1:W-:Y:S04]  /*11f40*/  STL [R1+0x684], R7 ;  /* 0x0006840701007387 */ /* 0x0003e80000100800 */
[----:B------:R-:W2:Y:S01]  /*11f50*/  LDL.LU R56, [R1+0xa1c] ;  /* 0x000a1c0001387983 */ /* 0x000ea20000300800 */
[----:B-1----:R-:W-:-:S03]  /*11f60*/  IMAD.SHL.U32 R7, R250, 0x4, RZ ;  /* 0x00000004fa077824 */ /* 0x002fc600078e00ff */
[----:B------:R1:W-:Y:S04]  /*11f70*/  STL [R1+0x680], R8 ;  /* 0x0006800801007387 */ /* 0x0003e80000100800 */
[----:B------:R-:W4:Y:S04]  /*11f80*/  LDL.LU R55, [R1+0xa20] ;  /* 0x000a200001377983 */ /* 0x000f280000300800 */
[----:B------:R1:W-:Y:S04]  /*11f90*/  STL [R1+0x67c], R7 ;  /* 0x00067c0701007387 */ /* 0x0003e80000100800 */
        /* <DEDUP_REMOVED lines=22> */
[----:B-1----:R-:W4:Y:S04]  /*12100*/  LDL.LU R8, [R1+0x534] ;  /* 0x0005340001087983 */ /* 0x002f280000300800 */
[----:B------:R-:W4:Y:S04]  /*12110*/  LDL.LU R7, [R1+0xa50] ;  /* 0x000a500001077983 */ /* 0x000f280000300800 */
[----:B------:R-:W4:Y:S04]  /*12120*/  LDL.LU R240, [R1+0x538] ;  /* 0x0005380001f07983 */ /* 0x000f280000300800 */
[----:B------:R-:W4:Y:S01]  /*12130*/  LDL.LU R239, [R1+0xa54] ;  /* 0x000a540001ef7983 */ /* 0x000f220000300800 */
[C---:B---3--:R-:W-:Y:S01]  /*12140*/  SHF.L.U64.HI R58, R251.reuse, 0x2, R238 ;  /* 0x00000002fb3a7819 */ /* 0x048fe200000102ee */
[----:B------:R-:W-:-:S04]  /*12150*/  IMAD.SHL.U32 R57, R251, 0x4, RZ ;  /* 0x00000004fb397824 */ /* 0x000fc800078e00ff */
[----:B------:R1:W-:Y:S01]  /*12160*/  STL [R1+0x678], R58 ;  /* 0x0006783a01007387 */ /* 0x0003e20000100800 */
[----:B--2---:R-:W-:-:S03]  /*12170*/  SHF.L.U64.HI R56, R252, 0x2, R56 ;  /* 0x00000002fc387819 */ /* 0x004fc60000010238 */
[----:B------:R-:W2:Y:S04]  /*12180*/  LDL.LU R238, [R1+0x53c] ;  /* 0x00053c0001ee7983 */ /* 0x000ea80000300800 */
[----:B------:R4:W-:Y:S01]  /*12190*/  STL [R1+0x674], R57 ;  /* 0x0006743901007387 */ /* 0x0009e20000100800 */
[----:B-1----:R-:W-:-:S03]  /*121a0*/  IMAD.SHL.U32 R58, R252, 0x4, RZ ;  /* 0x00000004fc3a7824 */ /* 0x002fc600078e00ff */
[----:B------:R1:W-:Y:S04]  /*121b0*/  STL [R1+0x670], R56 ;  /* 0x0006703801007387 */ /* 0x0003e80000100800 */
[----:B------:R-:W-:Y:S01]  /*121c0*/  STL [R1+0x66c], R58 ;  /* 0x00066c3a01007387 */ /* 0x000fe20000100800 */
[C---:B----4-:R-:W-:Y:S01]  /*121d0*/  SHF.L.U64.HI R57, R54.reuse, 0x2, R55 ;  /* 0x0000000236397819 */ /* 0x050fe20000010237 */
[----:B-1----:R-:W-:-:S04]  /*121e0*/  IMAD.SHL.U32 R56, R54, 0x4, RZ ;  /* 0x0000000436387824 */ /* 0x002fc800078e00ff */
[----:B------:R1:W-:Y:S01]  /*121f0*/  STL [R1+0x668], R57 ;  /* 0x0006683901007387 */ /* 0x0003e20000100800 */
[C---:B------:R-:W-:Y:S02]  /*12200*/  SHF.L.U64.HI R55, R52.reuse, 0x2, R53 ;  /* 0x0000000234377819 */ /* 0x040fe40000010235 */
[----:B------:R-:W-:Y:S01]  /*12210*/  SHF.L.U32 R54, R52, 0x2, RZ ;  /* 0x0000000234367819 */ /* 0x000fe200000006ff */
[----:B------:R-:W-:Y:S01]  /*12220*/  STL [R1+0x664], R56 ;  /* 0x0006643801007387 */ /* 0x000fe20000100800 */
[C---:B------:R-:W-:Y:S01]  /*12230*/  SHF.L.U64.HI R53, R50.reuse, 0x2, R51 ;  /* 0x0000000232357819 */ /* 0x040fe20000010233 */
[----:B------:R-:W-:Y:S02]  /*12240*/  IMAD.SHL.U32 R52, R50, 0x4, RZ ;  /* 0x0000000432347824 */ /* 0x000fe400078e00ff */
[----:B------:R-:W-:Y:S04]  /*12250*/  STL [R1+0x660], R55 ;  /* 0x0006603701007387 */ /* 0x000fe80000100800 */
[----:B------:R-:W-:Y:S01]  /*12260*/  STL [R1+0x65c], R54 ;  /* 0x00065c3601007387 */ /* 0x000fe20000100800 */
[C---:B------:R-:W-:Y:S01]  /*12270*/  SHF.L.U64.HI R51, R48.reuse, 0x2, R49 ;  /* 0x0000000230337819 */ /* 0x040fe20000010231 */
[----:B------:R-:W-:-:S02]  /*12280*/  IMAD.SHL.U32 R50, R48, 0x4, RZ ;  /* 0x0000000430327824 */ /* 0x000fc400078e00ff */
[----:B------:R-:W-:Y:S04]  /*12290*/  STL [R1+0x658], R53 ;  /* 0x0006583501007387 */ /* 0x000fe80000100800 */
        /* <DEDUP_REMOVED lines=9> */
[C---:B------:R-:W-:Y:S02]  /*12330*/  SHF.L.U64.HI R45, R42.reuse, 0x2, R43 ;  /* 0x000000022a2d7819 */ /* 0x040fe4000001022b */
[----:B------:R-:W-:Y:S01]  /*12340*/  SHF.L.U32 R44, R42, 0x2, RZ ;  /* 0x000000022a2c7819 */ /* 0x000fe200000006ff */
        /* <DEDUP_REMOVED lines=17> */
[----:B------:R-:W-:-:S02]  /*12460*/  SHF.L.U64.HI R19, R8, 0x2, R9 ;  /* 0x0000000208137819 */ /* 0x000fc40000010209 */
[----:B------:R-:W-:Y:S01]  /*12470*/  SHF.L.U32 R18, R8, 0x2, RZ ;  /* 0x0000000208127819 */ /* 0x000fe200000006ff */
[----:B------:R-:W-:Y:S04]  /*12480*/  STL [R1+0x61c], R22 ;  /* 0x00061c1601007387 */ /* 0x000fe80000100800 */
[----:B------:R-:W-:Y:S01]  /*12490*/  STL [R1+0x618], R21 ;  /* 0x0006181501007387 */ /* 0x000fe20000100800 */
[----:B------:R-:W-:-:S03]  /*124a0*/  SHF.L.U64.HI R9, R240, 0x2, R7 ;  /* 0x00000002f0097819 */ /* 0x000fc60000010207 */
[----:B------:R-:W-:Y:S01]  /*124b0*/  STL [R1+0x614], R20 ;  /* 0x0006141401007387 */ /* 0x000fe20000100800 */
[----:B------:R-:W-:-:S03]  /*124c0*/  IMAD.SHL.U32 R8, R240, 0x4, RZ ;  /* 0x00000004f0087824 */ /* 0x000fc600078e00ff */
[----:B------:R-:W-:Y:S04]  /*124d0*/  STL [R1+0x610], R19 ;  /* 0x0006101301007387 */ /* 0x000fe80000100800 */
[----:B------:R-:W-:Y:S04]  /*124e0*/  STL [R1+0x60c], R18 ;  /* 0x00060c1201007387 */ /* 0x000fe80000100800 */
[----:B------:R-:W3:Y:S04]  /*124f0*/  LDL.LU R7, [R1+0xa58] ;  /* 0x000a580001077983 */ /* 0x000ee80000300800 */
[----:B------:R2:W-:Y:S04]  /*12500*/  STL [R1+0x608], R9 ;  /* 0x0006080901007387 */ /* 0x0005e80000100800 */
[----:B------:R-:W3:Y:S04]  /*12510*/  LDL.LU R240, [R1+0x540] ;  /* 0x0005400001f07983 */ /* 0x000ee80000300800 */
[----:B------:R4:W-:Y:S04]  /*12520*/  STL [R1+0x604], R8 ;  /* 0x0006040801007387 */ /* 0x0009e80000100800 */
[----:B-1----:R-:W3:Y:S01]  /*12530*/  LDL.LU R57, [R1+0xa5c] ;  /* 0x000a5c0001397983 */ /* 0x002ee20000300800 */
[C---:B--2---:R-:W-:Y:S01]  /*12540*/  SHF.L.U64.HI R9, R238.reuse, 0x2, R239 ;  /* 0x00000002ee097819 */ /* 0x044fe200000102ef */
[----:B----4-:R-:W-:-:S04]  /*12550*/  IMAD.SHL.U32 R8, R238, 0x4, RZ ;  /* 0x00000004ee087824 */ /* 0x010fc800078e00ff */
[----:B------:R1:W-:Y:S04]  /*12560*/  STL [R1+0x600], R9 ;  /* 0x0006000901007387 */ /* 0x0003e80000100800 */
[----:B------:R-:W2:Y:S04]  /*12570*/  LDL.LU R56, [R1+0x544] ;  /* 0x0005440001387983 */ /* 0x000ea80000300800 */
[----:B------:R4:W-:Y:S04]  /*12580*/  STL [R1+0x5fc], R8 ;  /* 0x0005fc0801007387 */ /* 0x0009e80000100800 */
[----:B------:R-:W2:Y:S04]  /*12590*/  LDL.LU R55, [R1+0xa60] ;  /* 0x000a600001377983 */ /* 0x000ea80000300800 */
        /* <DEDUP_REMOVED lines=21> */
[----:B-1----:R-:W2:Y:S04]  /*126f0*/  LDL.LU R9, [R1+0xa8c] ;  /* 0x000a8c0001097983 */ /* 0x002ea80000300800 */
[----:B----4-:R-:W4:Y:S04]  /*12700*/  LDL.LU R8, [R1+0x574] ;  /* 0x0005740001087983 */ /* 0x010f280000300800 */
[----:B------:R-:W4:Y:S04]  /*12710*/  LDL.LU R239, [R1+0xa90] ;  /* 0x000a900001ef7983 */ /* 0x000f280000300800 */
[----:B------:R-:W4:Y:S01]  /*12720*/  LDL.LU R238, [R1+0x578] ;  /* 0x0005780001ee7983 */ /* 0x000f220000300800 */
[C---:B---3--:R-:W-:Y:S01]  /*12730*/  SHF.L.U64.HI R59, R240.reuse, 0x2, R7 ;  /* 0x00000002f03b7819 */ /* 0x048fe20000010207 */
[----:B------:R-:W-:-:S02]  /*12740*/  IMAD.SHL.U32 R58, R240, 0x4, RZ ;  /* 0x00000004f03a7824 */ /* 0x000fc400078e00ff */
[----:B------:R-:W3:Y:S04]  /*12750*/  LDL.LU R7, [R1+0xa94] ;  /* 0x000a940001077983 */ /* 0x000ee80000300800 */
[----:B------:R2:W-:Y:S04]  /*12760*/  STL [R1+0x5f8], R59 ;  /* 0x0005f83b01007387 */ /* 0x0005e80000100800 */
[----:B------:R-:W3:Y:S04]  /*12770*/  LDL.LU R240, [R1+0x57c] ;  /* 0x00057c0001f07983 */ /* 0x000ee80000300800 */
[----:B------:R1:W-:Y:S01]  /*12780*/  STL [R1+0x5f4], R58 ;  /* 0x0005f43a01007387 */ /* 0x0003e20000100800 */
[C---:B--2---:R-:W-:Y:S01]  /*12790*/  SHF.L.U64.HI R59, R56.reuse, 0x2, R57 ;  /* 0x00000002383b7819 */ /* 0x044fe20000010239 */
[----:B-1----:R-:W-:-:S04]  /*127a0*/  IMAD.SHL.U32 R58, R56, 0x4, RZ ;  /* 0x00000004383a7824 */ /* 0x002fc800078e00ff */
[----:B------:R-:W-:Y:S01]  /*127b0*/  STL [R1+0x5f0], R59 ;  /* 0x0005f03b01007387 */ /* 0x000fe20000100800 */
[C---:B------:R-:W-:Y:S02]  /*127c0*/  SHF.L.U64.HI R57, R54.reuse, 0x2, R55 ;  /* 0x0000000236397819 */ /* 0x040fe40000010237 */
[----:B------:R-:W-:Y:S01]  /*127d0*/  SHF.L.U32 R56, R54, 0x2, RZ ;  /* 0x0000000236387819 */ /* 0x000fe200000006ff */
[----:B------:R-:W-:Y:S01]  /*127e0*/  STL [R1+0x5ec], R58 ;  /* 0x0005ec3a01007387 */ /* 0x000fe20000100800 */
[C---:B------:R-:W-:Y:S01]  /*127f0*/  SHF.L.U64.HI R55, R52.reuse, 0x2, R53 ;  /* 0x0000000234377819 */ /* 0x040fe20000010235 */
[----:B------:R-:W-:Y:S02]  /*12800*/  IMAD.SHL.U32 R54, R52, 0x4, RZ ;  /* 0x0000000434367824 */ /* 0x000fe400078e00ff */
[----:B------:R1:W-:Y:S04]  /*12810*/  STL [R1+0x5e8], R57 ;  /* 0x0005e83901007387 */ /* 0x0003e80000100800 */
        /* <DEDUP_REMOVED lines=36> */
[C---:B----4-:R-:W-:Y:S01]  /*12a60*/  SHF.L.U64.HI R19, R8.reuse, 0x2, R9 ;  /* 0x0000000208137819 */ /* 0x050fe20000010209 */
[----:B------:R-:W-:Y:S02]  /*12a70*/  IMAD.SHL.U32 R18, R8, 0x4, RZ ;  /* 0x0000000408127824 */ /* 0x000fe400078e00ff */
[----:B------:R-:W-:Y:S04]  /*12a80*/  STL [R1+0x59c], R22 ;  /* 0x00059c1601007387 */ /* 0x000fe80000100800 */
[----:B------:R-:W-:Y:S01]  /*12a90*/  STL [R1+0x598], R21 ;  /* 0x0005981501007387 */ /* 0x000fe20000100800 */
[C---:B------:R-:W-:Y:S01]  /*12aa0*/  SHF.L.U64.HI R9, R238.reuse, 0x2, R239 ;  /* 0x00000002ee097819 */ /* 0x040fe200000102ef */
[----:B------:R-:W-:-:S02]  /*12ab0*/  IMAD.SHL.U32 R8, R238, 0x4, RZ ;  /* 0x00000004ee087824 */ /* 0x000fc400078e00ff */
[----:B------:R-:W-:Y:S04]  /*12ac0*/  STL [R1+0x594], R20 ;  /* 0x0005941401007387 */ /* 0x000fe80000100800 */
[----:B------:R-:W-:Y:S04]  /*12ad0*/  STL [R1+0x590], R19 ;  /* 0x0005901301007387 */ /* 0x000fe80000100800 */
[----:B------:R-:W-:Y:S04]  /*12ae0*/  STL [R1+0x58c], R18 ;  /* 0x00058c1201007387 */ /* 0x000fe80000100800 */
[----:B------:R-:W2:Y:S04]  /*12af0*/  LDL.LU R239, [R1+0xa98] ;  /* 0x000a980001ef7983 */ /* 0x000ea80000300800 */
[----:B------:R-:W-:Y:S04]  /*12b00*/  STL [R1+0x588], R9 ;  /* 0x0005880901007387 */ /* 0x000fe80000100800 */
[----:B------:R-:W2:Y:S04]  /*12b10*/  LDL R238, [R1+0x93c] ;  /* 0x00093c0001ee7983 */ /* 0x000ea80000100800 */
[----:B------:R3:W-:Y:S04]  /*12b20*/  STL [R1+0x584], R8 ;  /* 0x0005840801007387 */ /* 0x0007e80000100800 */
[----:B-1----:R-:W4:Y:S01]  /*12b30*/  LDL.LU R57, [R1+0xa9c] ;  /* 0x000a9c0001397983 */ /* 0x002f220000300800 */
[C---:B---3--:R-:W-:Y:S01]  /*12b40*/  SHF.L.U64.HI R8, R240.reuse, 0x2, R7 ;  /* 0x00000002f0087819 */ /* 0x048fe20000010207 */
[----:B------:R-:W-:-:S04]  /*12b50*/  IMAD.SHL.U32 R7, R240, 0x4, RZ ;  /* 0x00000004f0077824 */ /* 0x000fc800078e00ff */
[----:B------:R1:W-:Y:S04]  /*12b60*/  STL [R1+0x580], R8 ;  /* 0x0005800801007387 */ /* 0x0003e80000100800 */
[----:B------:R-:W4:Y:S04]  /*12b70*/  LDL R56, [R1+0x940] ;  /* 0x0009400001387983 */ /* 0x000f280000100800 */
[----:B------:R3:W-:Y:S04]  /*12b80*/  STL [R1+0x57c], R7 ;  /* 0x00057c0701007387 */ /* 0x0007e80000100800 */
[----:B------:R-:W4:Y:S04]  /*12b90*/  LDL.LU R55, [R1+0xaa0] ;  /* 0x000aa00001377983 */ /* 0x000f280000300800 */
[----:B------:R-:W4:Y:S04]  /*12ba0*/  LDL R54, [R1+0x970] ;  /* 0x0009700001367983 */ /* 0x000f280000100800 */
        /* <DEDUP_REMOVED lines=22> */
[----:B---3--:R-:W3:Y:S04]  /*12d10*/  LDL.LU R7, [R1+0xad4] ;  /* 0x000ad40001077983 */ /* 0x008ee80000300800 */
[----:B------:R-:W3:Y:S01]  /*12d20*/  LDL.LU R240, [R1+0x9a0] ;  /* 0x0009a00001f07983 */ /* 0x000ee20000300800 */
[C---:B--2---:R-:W-:Y:S01]  /*12d30*/  SHF.L.U64.HI R59, R238.reuse, 0x2, R239 ;  /* 0x00000002ee3b7819 */ /* 0x044fe200000102ef */
[----:B------:R-:W-:-:S02]  /*12d40*/  IMAD.SHL.U32 R58, R238, 0x4, RZ ;  /* 0x00000004ee3a7824 */ /* 0x000fc400078e00ff */
[----:B------:R-:W2:Y:S04]  /*12d50*/  LDL.LU R239, [R1+0xad8] ;  /* 0x000ad80001ef7983 */ /* 0x000ea80000300800 */
[----:B------:R-:W-:Y:S04]  /*12d60*/  STL [R1+0x578], R59 ;  /* 0x0005783b01007387 */ /* 0x000fe80000100800 */
[----:B------:R-:W2:Y:S04]  /*12d70*/  LDL.LU R238, [R1+0x9a4] ;  /* 0x0009a40001ee7983 */ /* 0x000ea80000300800 */
[----:B------:R4:W-:Y:S02]  /*12d80*/  STL [R1+0x574], R58 ;  /* 0x0005743a01007387 */ /* 0x0009e40000100800 */
[----:B----4-:R-:W-:-:S02]  /*12d90*/  SHF.L.U64.HI R58, R56, 0x2, R57 ;  /* 0x00000002383a7819 */ /* 0x010fc40000010239 */
[----:B------:R-:W-:-:S03]  /*12da0*/  SHF.L.U32 R57, R56, 0x2, RZ ;  /* 0x0000000238397819 */ /* 0x000fc600000006ff */
[----:B------:R-:W-:Y:S01]  /*12db0*/  STL [R1+0x570], R58 ;  /* 0x0005703a01007387 */ /* 0x000fe20000100800 */
[C---:B------:R-:W-:Y:S01]  /*12dc0*/  SHF.L.U64.HI R56, R54.reuse, 0x2, R55 ;  /* 0x0000000236387819 */ /* 0x040fe20000010237 */
[----:B------:R-:W-:Y:S02]  /*12dd0*/  IMAD.SHL.U32 R55, R54, 0x4, RZ ;  /* 0x0000000436377824 */ /* 0x000fe400078e00ff */
        /* <DEDUP_REMOVED lines=44> */
[----:B---3--:R-:W-:-:S03]  /*130a0*/  SHF.L.U64.HI R8, R240, 0x2, R7 ;  /* 0x00000002f0087819 */ /* 0x008fc60000010207 */
[----:B------:R-:W-:Y:S04]  /*130b0*/  STL [R1+0x514], R19 ;  /* 0x0005141301007387 */ /* 0x000fe80000100800 */
[----:B------:R1:W-:Y:S04]  /*130c0*/  STL [R1+0x510], R18 ;  /* 0x0005101201007387 */ /* 0x0003e80000100800 */
[----:B------:R3:W-:Y:S04]  /*130d0*/  STL [R1+0x50c], R9 ;  /* 0x00050c0901007387 */ /* 0x0007e80000100800 */
[----:B-1----:R-:W4:Y:S04]  /*130e0*/  LDL.LU R18, [R1+0xadc] ;  /* 0x000adc0001127983 */ /* 0x002f280000300800 */
[----:B------:R-:W-:Y:S04]  /*130f0*/  STL [R1+0x508], R8 ;  /* 0x0005080801007387 */ /* 0x000fe80000100800 */
[----:B---3--:R-:W4:Y:S01]  /*13100*/  LDL.LU R9, [R1+0x9a8] ;  /* 0x0009a80001097983 */ /* 0x008f220000300800 */
[----:B------:R-:W-:-:S05]  /*13110*/  IMAD.SHL.U32 R7, R240, 0x4, RZ ;  /* 0x00000004f0077824 */ /* 0x000fca00078e00ff */
[----:B------:R2:W-:Y:S04]  /*13120*/  STL [R1+0x504], R7 ;  /* 0x0005040701007387 */ /* 0x0005e80000100800 */
[----:B------:R-:W3:Y:S01]  /*13130*/  LDL.LU R57, [R1+0xae0] ;  /* 0x000ae00001397983 */ /* 0x000ee20000300800 */
[----:B------:R-:W-:Y:S01]  /*13140*/  IADD3.X R2, R16, R3, RZ, P1, !PT ;  /* 0x0000000310027210 */ /* 0x000fe20000ffe4ff */
[----:B------:R-:W-:Y:S02]  /*13150*/  IMAD.X R10, R0, 0x1, R3, P2 ;  /* 0x00000001000a7824 */ /* 0x000fe400010e0603 */
[C---:B------:R-:W-:Y:S01]  /*13160*/  IMAD.SHL.U32 R217, R5.reuse, 0x4, RZ ;  /* 0x0000000405d97824 */ /* 0x040fe200078e00ff */
[----:B------:R-:W-:Y:S02]  /*13170*/  SHF.L.U64.HI R218, R5, 0x2, R2 ;  /* 0x0000000205da7819 */ /* 0x000fe40000010202 */
[----:B------:R-:W-:-:S02]  /*13180*/  SHF.L.U64.HI R216, R17, 0x2, R10 ;  /* 0x0000000211d87819 */ /* 0x000fc4000001020a */
[----:B--2---:R-:W-:-:S05]  /*13190*/  SHF.L.U64.HI R7, R238, 0x2, R239 ;  /* 0x00000002ee077819 */ /* 0x004fca00000102ef */
[----:B------:R1:W-:Y:S04]  /*131a0*/  STL [R1+0x500], R7 ;  /* 0x0005000701007387 */ /* 0x0003e80000100800 */
[----:B------:R-:W2:Y:S04]  /*131b0*/  LDL.LU R56, [R1+0x9ac] ;  /* 0x0009ac0001387983 */ /* 0x000ea80000300800 */
[----:B------:R-:W3:Y:S04]  /*131c0*/  LDL.LU R55, [R1+0xae4] ;  /* 0x000ae40001377983 */ /* 0x000ee80000300800 */
[----:B------:R-:W3:Y:S04]  /*131d0*/  LDL.LU R54, [R1+0x9b0] ;  /* 0x0009b00001367983 */ /* 0x000ee80000300800 */
[----:B------:R-:W3:Y:S04]  /*131e0*/  LDL.LU R53, [R1+0xae8] ;  /* 0x000ae80001357983 */ /* 0x000ee80000300800 */
[----:B------:R-:W3:Y:S01]  /*131f0*/  LDL.LU R52, [R1+0x9b4] ;  /* 0x0009b40001347983 */ /* 0x000ee20000300800 */
[----:B------:R-:W-:-:S03]  /*13200*/  IMAD.SHL.U32 R252, R238, 0x4, RZ ;  /* 0x00000004eefc7824 */ /* 0x000fc600078e00ff */
[----:B------:R-:W3:Y:S04]  /*13210*/  LDL.LU R51, [R1+0xaec] ;  /* 0x000aec0001337983 */ /* 0x000ee80000300800 */
        /* <DEDUP_REMOVED lines=13> */
[----:B------:R-:W2:Y:S04]  /*132f0*/  LDL.LU R40, [R1+0xb08] ;  /* 0x000b080001287983 */ /* 0x000ea80000300800 */
[----:B------:R-:W2:Y:S04]  /*13300*/  LDL.LU R23, [R1+0x9d4] ;  /* 0x0009d40001177983 */ /* 0x000ea80000300800 */
[----:B------:R-:W3:Y:S04]  /*13310*/  LDL.LU R22, [R1+0xb0c] ;  /* 0x000b0c0001167983 */ /* 0x000ee80000300800 */
[----:B------:R-:W3:Y:S04]  /*13320*/  LDL.LU R21, [R1+0x9d8] ;  /* 0x0009d80001157983 */ /* 0x000ee80000300800 */
[----:B------:R-:W3:Y:S04]  /*13330*/  LDL.LU R20, [R1+0xb10] ;  /* 0x000b100001147983 */ /* 0x000ee80000300800 */
[----:B------:R-:W3:Y:S04]  /*13340*/  LDL.LU R19, [R1+0x9dc] ;  /* 0x0009dc0001137983 */ /* 0x000ee80000300800 */
[----:B------:R-:W3:Y:S04]  /*13350*/  LDL.LU R8, [R1+0xb14] ;  /* 0x000b140001087983 */ /* 0x000ee80000300800 */
[----:B-1----:R-:W3:Y:S01]  /*13360*/  LDL.LU R7, [R1+0x9e0] ;  /* 0x0009e00001077983 */ /* 0x002ee20000300800 */
[----:B----4-:R-:W-:-:S02]  /*13370*/  SHF.L.U64.HI R251, R9, 0x2, R18 ;  /* 0x0000000209fb7819 */ /* 0x010fc40000010212 */
[----:B------:R-:W-:Y:S01]  /*13380*/  SHF.L.U32 R250, R9, 0x2, RZ ;  /* 0x0000000209fa7819 */ /* 0x000fe200000006ff */
[----:B------:R-:W4:Y:S04]  /*13390*/  LDL.LU R18, [R1+0xb18] ;  /* 0x000b180001127983 */ /* 0x000f280000300800 */
[----:B------:R-:W4:Y:S04]  /*133a0*/  LDL.LU R9, [R1+0x9e4] ;  /* 0x0009e40001097983 */ /* 0x000f280000300800 */
[----:B------:R1:W5:Y:S04]  /*133b0*/  LDL.LU R2, [R1+0xb78] ;  /* 0x000b780001027983 */ /* 0x0003680000300800 */
[----:B------:R1:W5:Y:S04]  /*133c0*/  LDL.LU R5, [R1+0xb74] ;  /* 0x000b740001057983 */ /* 0x0003680000300800 */
[----:B------:R-:W4:Y:S01]  /*133d0*/  LDL.LU R10, [R1+0xb70] ;  /* 0x000b7000010a7983 */ /* 0x000f220000300800 */
[----:B------:R-:W-:Y:S01]  /*133e0*/  IADD3 R11, P4, R241, UR9, RZ ;  /* 0x00000009f10b7c10 */ /* 0x000fe2000ff9e0ff */
[----:B------:R-:W-:-:S04]  /*133f0*/  IMAD.X R14, R24, 0x1, R3, P3 ;  /* 0x00000001180e7824 */ /* 0x000fc800018e0603 */
[----:B------:R-:W-:Y:S01]  /*13400*/  IMAD.X R12, R4, 0x1, R3, P4 ;  /* 0x00000001040c7824 */ /* 0x000fe200020e0603 */
[C---:B--2---:R-:W-:Y:S01]  /*13410*/  SHF.L.U64.HI R228, R23.reuse, 0x2, R40 ;  /* 0x0000000217e47819 */ /* 0x044fe20000010228 */
[----:B------:R-:W-:Y:S02]  /*13420*/  IMAD.SHL.U32 R227, R23, 0x4, RZ ;  /* 0x0000000417e37824 */ /* 0x000fe400078e00ff */
[----:B------:R-:W-:Y:S02]  /*13430*/  IMAD.SHL.U32 R23, R17, 0x4, RZ ;  /* 0x0000000411177824 */ /* 0x000fe400078e00ff */
[----:B------:R1:W5:Y:S01]  /*13440*/  LDL.LU R17, [R1+0xb6c] ;  /* 0x000b6c0001117983 */ /* 0x0003620000300800 */
[C---:B---3--:R-:W-:Y:S01]  /*13450*/  SHF.L.U64.HI R226, R21.reuse, 0x2, R22 ;  /* 0x0000000215e27819 */ /* 0x048fe20000010216 */
[----:B------:R-:W-:Y:S01]  /*13460*/  IMAD.SHL.U32 R225, R21, 0x4, RZ ;  /* 0x0000000415e17824 */ /* 0x000fe200078e00ff */
[C---:B------:R-:W-:Y:S01]  /*13470*/  SHF.L.U64.HI R22, R13.reuse, 0x2, R14 ;  /* 0x000000020d167819 */ /* 0x040fe2000001020e */
[----:B------:R-:W-:Y:S01]  /*13480*/  IMAD.SHL.U32 R21, R13, 0x4, RZ ;  /* 0x000000040d157824 */ /* 0x000fe200078e00ff */
[----:B------:R1:W5:Y:S01]  /*13490*/  LDL.LU R14, [R1+0xb68] ;  /* 0x000b6800010e7983 */ /* 0x0003620000300800 */
[C---:B------:R-:W-:Y:S01]  /*134a0*/  SHF.L.U64.HI R224, R19.reuse, 0x2, R20 ;  /* 0x0000000213e07819 */ /* 0x040fe20000010214 */
[----:B------:R-:W-:-:S02]  /*134b0*/  IMAD.SHL.U32 R223, R19, 0x4, RZ ;  /* 0x0000000413df7824 */ /* 0x000fc400078e00ff */
[----:B------:R1:W5:Y:S01]  /*134c0*/  LDL.LU R13, [R1+0xb64] ;  /* 0x000b6400010d7983 */ /* 0x0003620000300800 */
[C---:B------:R-:W-:Y:S01]  /*134d0*/  SHF.L.U64.HI R20, R11.reuse, 0x2, R12 ;  /* 0x000000020b147819 */ /* 0x040fe2000001020c */
[----:B------:R-:W-:Y:S02]  /*134e0*/  IMAD.SHL.U32 R19, R11, 0x4, RZ ;  /* 0x000000040b137824 */ /* 0x000fe400078e00ff */
[----:B------:R1:W5:Y:S04]  /*134f0*/  LDL.LU R12, [R1+0xb60] ;  /* 0x000b6000010c7983 */ /* 0x0003680000300800 */
[----:B------:R1:W5:Y:S01]  /*13500*/  LDL.LU R11, [R1+0xb5c] ;  /* 0x000b5c00010b7983 */ /* 0x0003620000300800 */
[----:B----4-:R-:W-:Y:S02]  /*13510*/  SHF.L.U64.HI R220, R9, 0x2, R18 ;  /* 0x0000000209dc7819 */ /* 0x010fe40000010212 */
[----:B------:R-:W-:-:S02]  /*13520*/  SHF.R.S32.HI R18, RZ, 0x5, R10 ;  /* 0x00000005ff127819 */ /* 0x000fc4000001140a */
[----:B------:R1:W5:Y:S01]  /*13530*/  LDL.LU R10, [R1+0xb58] ;  /* 0x000b5800010a7983 */ /* 0x0003620000300800 */
[----:B------:R-:W-:Y:S01]  /*13540*/  VIADD R39, R39, 0xffffff80 ;  /* 0xffffff8027277836 */ /* 0x000fe20000000000 */
[C---:B------:R-:W-:Y:S01]  /*13550*/  SHF.L.U64.HI R222, R7.reuse, 0x2, R8 ;  /* 0x0000000207de7819 */ /* 0x040fe20000010208 */
[----:B------:R-:W-:Y:S01]  /*13560*/  IMAD.SHL.U32 R221, R7, 0x4, RZ ;  /* 0x0000000407dd7824 */ /* 0x000fe200078e00ff */
[--C-:B------:R-:W-:Y:S02]  /*13570*/  SHF.R.S32.HI R30, RZ, 0x1f, R15.reuse ;  /* 0x0000001fff1e7819 */ /* 0x100fe4000001140f */
[--C-:B------:R-:W-:Y:S02]  /*13580*/  SHF.R.S32.HI R27, RZ, 0x1f, R6.reuse ;  /* 0x0000001fff1b7819 */ /* 0x100fe40000011406 */
[----:B------:R-:W-:Y:S02]  /*13590*/  SHF.R.S32.HI R7, RZ, 0x1f, R6 ;  /* 0x0000001fff077819 */ /* 0x000fe40000011406 */
[----:B------:R-:W-:Y:S01]  /*135a0*/  SHF.R.S32.HI R8, RZ, 0x1f, R15 ;  /* 0x0000001fff087819 */ /* 0x000fe2000001140f */
[----:B------:R-:W-:Y:S01]  /*135b0*/  IMAD.SHL.U32 R248, R56, 0x4, RZ ;  /* 0x0000000438f87824 */ /* 0x000fe200078e00ff */
[----:B------:R-:W-:Y:S01]  /*135c0*/  SHF.L.U64.HI R241, R241, 0x2, R4 ;  /* 0x00000002f1f17819 */ /* 0x000fe20000010204 */
[----:B------:R-:W-:Y:S01]  /*135d0*/  IMAD.SHL.U32 R246, R54, 0x4, RZ ;  /* 0x0000000436f67824 */ /* 0x000fe200078e00ff */
[----:B------:R-:W-:Y:S01]  /*135e0*/  LEA.HI.X R4, R15, R38, R30, 0x4, P6 ;  /* 0x000000260f047211 */ /* 0x000fe200030f241e */
[----:B------:R-:W-:Y:S01]  /*135f0*/  IMAD.SHL.U32 R244, R52, 0x4, RZ ;  /* 0x0000000434f47824 */ /* 0x000fe200078e00ff */
[----:B------:R-:W-:Y:S01]  /*13600*/  LEA.HI.X R0, R6, UR7, R27, 0x4, P0 ;  /* 0x0000000706007c11 */ /* 0x000fe200080f241b */
[----:B------:R-:W-:Y:S01]  /*13610*/  IMAD.SHL.U32 R242, R50, 0x4, RZ ;  /* 0x0000000432f27824 */ /* 0x000fe200078e00ff */
[----:B------:R-:W-:Y:S01]  /*13620*/  MOV R3, R39 ;  /* 0x0000002700037202 */ /* 0x000fe20000000f00 */
[----:B------:R-:W-:Y:S01]  /*13630*/  IMAD.SHL.U32 R237, R49, 0x4, RZ ;  /* 0x0000000431ed7824 */ /* 0x000fe200078e00ff */
[----:B------:R-:W-:Y:S01]  /*13640*/  SHF.L.U64.HI R249, R56, 0x2, R57 ;  /* 0x0000000238f97819 */ /* 0x000fe20000010239 */
[----:B------:R-:W-:Y:S01]  /*13650*/  IMAD.SHL.U32 R235, R47, 0x4, RZ ;  /* 0x000000042feb7824 */ /* 0x000fe200078e00ff */
[----:B------:R-:W-:Y:S01]  /*13660*/  SHF.L.U64.HI R247, R54, 0x2, R55 ;  /* 0x0000000236f77819 */ /* 0x000fe20000010237 */
[----:B------:R-:W-:Y:S01]  /*13670*/  IMAD.SHL.U32 R233, R45, 0x4, RZ ;  /* 0x000000042de97824 */ /* 0x000fe200078e00ff */
[----:B------:R-:W-:Y:S01]  /*13680*/  SHF.L.U64.HI R245, R52, 0x2, R53 ;  /* 0x0000000234f57819 */ /* 0x000fe20000010235 */
[----:B------:R-:W-:Y:S01]  /*13690*/  IMAD.SHL.U32 R231, R43, 0x4, RZ ;  /* 0x000000042be77824 */ /* 0x000fe200078e00ff */
[----:B------:R-:W-:Y:S01]  /*136a0*/  SHF.L.U64.HI R243, R50, 0x2, R51 ;  /* 0x0000000232f37819 */ /* 0x000fe20000010233 */
[----:B------:R-:W-:Y:S01]  /*136b0*/  IMAD.MOV.U32 R16, RZ, RZ, RZ ;  /* 0x000000ffff107224 */ /* 0x000fe200078e00ff */
[----:B------:R-:W-:-:S02]  /*136c0*/  SHF.L.U64.HI R240, R239, 0x2, R240 ;  /* 0x00000002eff07819 */ /* 0x000fc400000102f0 */
[----:B------:R-:W-:Y:S02]  /*136d0*/  CS2R R152, SRZ ;  /* 0x0000000000987805 */ /* 0x000fe4000001ff00 */
[----:B------:R-:W-:Y:S02]  /*136e0*/  SHF.L.U64.HI R238, R49, 0x2, R238 ;  /* 0x0000000231ee7819 */ /* 0x000fe400000102ee */
[----:B------:R-:W-:Y:S02]  /*136f0*/  CS2R R154, SRZ ;  /* 0x00000000009a7805 */ /* 0x000fe4000001ff00 */
[----:B------:R-:W-:Y:S02]  /*13700*/  SHF.L.U64.HI R236, R47, 0x2, R48 ;  /* 0x000000022fec7819 */ /* 0x000fe40000010230 */
[----:B------:R-:W-:Y:S02]  /*13710*/  CS2R R156, SRZ ;  /* 0x00000000009c7805 */ /* 0x000fe4000001ff00 */
[----:B------:R-:W-:-:S02]  /*13720*/  SHF.L.U64.HI R234, R45, 0x2, R46 ;  /* 0x000000022dea7819 */ /* 0x000fc4000001022e */
[----:B------:R-:W-:Y:S02]  /*13730*/  CS2R R158, SRZ ;  /* 0x00000000009e7805 */ /* 0x000fe4000001ff00 */
[----:B------:R-:W-:Y:S02]  /*13740*/  SHF.L.U64.HI R232, R43, 0x2, R44 ;  /* 0x000000022be87819 */ /* 0x000fe4000001022c */
[----:B------:R-:W-:Y:S02]  /*13750*/  CS2R R160, SRZ ;  /* 0x0000000000a07805 */ /* 0x000fe4000001ff00 */
[C---:B------:R-:W-:Y:S02]  /*13760*/  SHF.L.U64.HI R230, R41.reuse, 0x2, R42 ;  /* 0x0000000229e67819 */ /* 0x040fe4000001022a */
[----:B------:R-:W-:Y:S02]  /*13770*/  CS2R R162, SRZ ;  /* 0x0000000000a27805 */ /* 0x000fe4000001ff00 */
[----:B------:R-:W-:-:S02]  /*13780*/  SHF.L.U32 R229, R41, 0x2, RZ ;  /* 0x0000000229e57819 */ /* 0x000fc400000006ff */
[----:B------:R-:W-:Y:S02]  /*13790*/  CS2R R164, SRZ ;  /* 0x0000000000a47805 */ /* 0x000fe4000001ff00 */
[----:B------:R-:W-:Y:S02]  /*137a0*/  SHF.L.U64.HI R7, R6, 0x2, R7 ;  /* 0x0000000206077819 */ /* 0x000fe40000010207 */
        /* <DEDUP_REMOVED lines=65> */
[----:B------:R-:W-:Y:S02]  /*13bc0*/  SHF.L.U32 R239, R239, 0x2, RZ ;  /* 0x00000002efef7819 */ /* 0x000fe400000006ff */
[----:B------:R-:W-:Y:S02]  /*13bd0*/  CS2R R40, SRZ ;  /* 0x0000000000287805 */ /* 0x000fe4000001ff00 */
[----:B------:R-:W-:Y:S02]  /*13be0*/  SHF.L.U32 R219, R9, 0x2, RZ ;  /* 0x0000000209db7819 */ /* 0x000fe400000006ff */
[----:B------:R-:W-:Y:S02]  /*13bf0*/  CS2R R42, SRZ ;  /* 0x00000000002a7805 */ /* 0x000fe4000001ff00 */
[----:B------:R-:W-:-:S02]  /*13c00*/  SHF.L.U64.HI R8, R15, 0x2, R8 ;  /* 0x000000020f087819 */ /* 0x000fc40000010208 */
        /* <DEDUP_REMOVED lines=22> */
[----:B------:R-:W-:Y:S01]  /*13d70*/  IADD3 R7, R18, -0x4, RZ ;  /* 0xfffffffc12077810 */ /* 0x000fe20007ffe0ff */
[----:B------:R-:W-:Y:S01]  /*13d80*/  UMOV UR14, 0x3 ;  /* 0x00000003000e7882 */ /* 0x000fe20000000000 */
[----:B-1----:R-:W-:-:S05]  /*13d90*/  UMOV UR13, 0xffffffff ;  /* 0xffffffff000d7882 */ /* 0x002fca0000000000 */
.L_x_1:
[----:B------:R-:W-:Y:S01]  /*13da0*/  STL.64 [R1+0xe50], R250 ;  /* 0x000e50fa01007387 */ /* 0x000fe20000100a00 */
[----:B------:R-:W-:Y:S01]  /*13db0*/  UIADD3 UR13, UR13, 0x1, URZ ;  /* 0x000000010d0d7890 */ /* 0x000fe2000fffe03f */
[----:B------:R-:W-:-:S04]  /*13dc0*/  DEPBAR.LE SB0, 0x6 ;  /* 0x000081800000791a */ /* 0x000fc80000000000 */
[----:B------:R-:W-:Y:S04]  /*13dd0*/  STL.64 [R1+0xe48], R248 ;  /* 0x000e48f801007387 */ /* 0x000fe80000100a00 */
        /* <DEDUP_REMOVED lines=29> */
[----:B------:R1:W-:Y:S04]  /*13fb0*/  STL.64 [R1+0xd58], R188 ;  /* 0x000d58bc01007387 */ /* 0x0003e80000100a00 */
[----:B-1----:R-:W2:Y:S04]  /*13fc0*/  LDL.LU.64 R188, [R1+0x300] ;  /* 0x0003000001bc7983 */ /* 0x002ea80000300a00 */
[----:B------:R-:W2:Y:S04]  /*13fd0*/  LDL.LU.64 R190, [R1+0x308] ;  /* 0x0003080001be7983 */ /* 0x000ea80000300a00 */
        /* <DEDUP_REMOVED lines=62> */
[----:B-1----:R-:W3:Y:S04]  /*143c0*/  LDL.LU.64 R88, [R1+0x400] ;  /* 0x0004000001587983 */ /* 0x002ee80000300a00 */
[----:B------:R-:W3:Y:S04]  /*143d0*/  LDL.LU.64 R90, [R1+0x408] ;  /* 0x00040800015a7983 */ /* 0x000ee80000300a00 */
        /* <DEDUP_REMOVED lines=29> */
[----:B------:R-:W3:Y:S01]  /*145b0*/  LDL.LU.64 R150, [R1+0x4f8] ;  /* 0x0004f80001967983 */ /* 0x000ee20000300a00 */
[----:B------:R-:W-:Y:S01]  /*145c0*/  UISETP.GT.AND UP0, UPT, UR13, 0x4, UPT ;  /* 0x000000040d00788c */ /* 0x000fe2000bf04270 */
[----:B------:R-:W-:Y:S01]  /*145d0*/  UMOV UR7, 0x40000040 ;  /* 0x4000004000077882 */ /* 0x000fe20000000000 */
[----:B------:R-:W-:Y:S02]  /*145e0*/  BAR.SYNC.DEFER_BLOCKING 0x0 ;  /* 0x0000000000007b1d */ /* 0x000fe40000010000 */
[----:B------:R-:W-:-:S04]  /*145f0*/  USEL UR13, UR13, URZ, !UP0 ;  /* 0x0000003f0d0d7287 */ /* 0x000fc8000c000000 */
[----:B------:R-:W-:Y:S02]  /*14600*/  ULEA UR5, UR13, UR12, 0xe ;  /* 0x0000000c0d057291 */ /* 0x000fe4000f8e703f */
[----:B------:R-:W-:Y:S01]  /*14610*/  ULEA UR4, UR13, UR12, 0x10 ;  /* 0x0000000c0d047291 */ /* 0x000fe2000f8e803f */
[----:B------:R-:W-:Y:S01]  /*14620*/  STL.64 [R1+0xc50], R86 ;  /* 0x000c505601007387 */ /* 0x000fe20000100a00 */
[----:B------:R-:W-:Y:S02]  /*14630*/  UIADD3 UR5, UR5, 0x50000, URZ ;  /* 0x0005000005057890 */ /* 0x000fe4000fffe03f */
[----:B------:R-:W-:Y:S01]  /*14640*/  USHF.R.U32.HI UR4, URZ, 0x4, UR4 ;  /* 0x000000043f047899 */ /* 0x000fe20008011604 */
[----:B------:R-:W-:Y:S01]  /*14650*/  STL.64 [R1+0xc48], R84 ;  /* 0x000c485401007387 */ /* 0x000fe20000100a00 */
[----:B------:R-:W-:Y:S02]  /*14660*/  USHF.R.U32.HI UR5, URZ, 0x4, UR5 ;  /* 0x000000043f057899 */ /* 0x000fe40008011605 */
[----:B------:R-:W-:Y:S01]  /*14670*/  USGXT.U32 UR4, UR4, 0xe ;  /* 0x0000000e0404789a */ /* 0x000fe20008000000 */
[----:B------:R-:W-:Y:S01]  /*14680*/  STL.64 [R1+0xc40], R82 ;  /* 0x000c405201007387 */ /* 0x000fe20000100a00 */
[----:B------:R-:W-:-:S02]  /*14690*/  USGXT.U32 UR6, UR5, 0xe ;  /* 0x0000000e0506789a */ /* 0x000fc40008000000 */
[----:B------:R-:W-:Y:S01]  /*146a0*/  UIADD3 UR8, UP0, UR4, 0x2, URZ ;  /* 0x0000000204087890 */ /* 0x000fe2000ff1e03f */
[----:B------:R-:W-:Y:S01]  /*146b0*/  STL.64 [R1+0xc38], R80 ;  /* 0x000c385001007387 */ /* 0x000fe20000100a00 */
[----:B------:R-:W-:Y:S01]  /*146c0*/  UMOV UR5, 0x40000040 ;  /* 0x4000004000057882 */ /* 0x000fe20000000000 */
[----:B------:R-:W-:Y:S02]  /*146d0*/  UIADD3 UR10, UP1, UR6, 0x2, URZ ;  /* 0x00000002060a7890 */ /* 0x000fe4000ff3e03f */
[----:B------:R-:W-:Y:S04]  /*146e0*/  STL.64 [R1+0xc30], R78 ;  /* 0x000c304e01007387 */ /* 0x000fe80000100a00 */
[----:B------:R-:W-:Y:S01]  /*146f0*/  STL.64 [R1+0xc28], R76 ;  /* 0x000c284c01007387 */ /* 0x000fe20000100a00 */
[----:B------:R-:W-:-:S03]  /*14700*/  UMOV UR30, UR10 ;  /* 0x0000000a001e7c82 */ /* 0x000fc60008000000 */
        /* <DEDUP_REMOVED lines=25> */
[----:B------:R-:W-:Y:S01]  /*148a0*/  STL.64 [R1+0xb58], R24 ;  /* 0x000b581801007387 */ /* 0x000fe20000100a00 */
[----:B---3--:R-:W-:-:S06]  /*148b0*/  WARPGROUP.ARRIVE ;  /* 0x00000000000079c5 */ /* 0x008fcc0000000000 */
[----:B------:R-:W-:Y:S01]  /*148c0*/  HGMMA.64x128x8.F32.TF32 R88, gdesc[UR4], R88, gsb0 ;  /* 0x05e00000045879f0 */ /* 0x000fe20008002858 */
[----:B------:R-:W-:Y:S01]  /*148d0*/  UMOV UR4, URZ ;  /* 0x0000003f00047c82 */ /* 0x000fe20008000000 */
[----:B------:R-:W-:Y:S01]  /*148e0*/  UMOV UR5, URZ ;  /* 0x0000003f00057c82 */ /* 0x000fe20008000000 */
[----:B------:R-:W-:Y:S02]  /*148f0*/  UIADD3.X UR9, UR4, 0x40000040, URZ, UP0, !UPT ;  /* 0x4000004004097890 */ /* 0x000fe400087fe43f */
[----:B------:R-:W-:Y:S02]  /*14900*/  UIADD3.X UR11, UR5, 0x40000040, URZ, UP1, !UPT ;  /* 0x40000040050b7890 */ /* 0x000fe40008ffe43f */
[----:B------:R-:W-:Y:S02]  /*14910*/  UIADD3.64 UR24, UR8, 0x2, URZ ;  /* 0x0000000208187897 */ /* 0x000fe4000fffe03f */
[----:B------:R-:W-:Y:S02]  /*14920*/  UIADD3.64 UR26, UR10, 0x2, URZ ;  /* 0x000000020a1a7897 */ /* 0x000fe4000fffe03f */
[----:B------:R-:W-:-:S02]  /*14930*/  UIADD3.64 UR20, UR8, 0x4, URZ ;  /* 0x0000000408147897 */ /* 0x000fc4000fffe03f */
[----:B------:R-:W-:Y:S02]  /*14940*/  UIADD3.64 UR22, UR10, 0x4, URZ ;  /* 0x000000040a167897 */ /* 0x000fe4000fffe03f */
[----:B------:R-:W-:Y:S02]  /*14950*/  UIADD3.64 UR4, UR8, 0x1fe, URZ ;  /* 0x000001fe08047897 */ /* 0x000fe4000fffe03f */
[----:B------:R-:W-:Y:S01]  /*14960*/  UIADD3.64 UR28, UR8, 0x200, URZ ;  /* 0x00000200081c7897 */ /* 0x000fe2000fffe03f */
[----:B------:R-:W-:Y:S01]  /*14970*/  UMOV UR31, UR11 ;  /* 0x0000000b001f7c82 */ /* 0x000fe20008000000 */
[----:B------:R-:W-:Y:S02]  /*14980*/  WARPGROUP.DEPBAR.LE gsb0, 0x0 ;  /* 0x00008000000079c5 */ /* 0x000fe40000010000 */
[----:B------:R-:W-:-:S06]  /*14990*/  WARPGROUP.ARRIVE ;  /* 0x00000000000079c5 */ /* 0x000fcc0000000000 */
[----:B------:R-:W-:Y:S03]  /*149a0*/  HGMMA.64x128x8.F32.TF32 R88, gdesc[UR8], R88, gsb0 ;  /* 0x05e00000085879f0 */ /* 0x000fe60008002858 */
[----:B------:R-:W-:Y:S02]  /*149b0*/  WARPGROUP.DEPBAR.LE gsb0, 0x0 ;  /* 0x00008000000079c5 */ /* 0x000fe40000010000 */
[----:B------:R-:W-:-:S07]  /*149c0*/  WARPGROUP.ARRIVE ;  /* 0x00000000000079c5 */ /* 0x000fce0000000000 */
[----:B------:R-:W-:Y:S01]  /*149d0*/  HGMMA.64x128x8.F32.TF32 R88, gdesc[UR24], R88, gsb0 ;  /* 0x05e00000185879f0 */ /* 0x000fe20008002858 */
[----:B------:R-:W-:Y:S02]  /*149e0*/  UIADD3.64 UR24, UR8, 0x202, URZ ;  /* 0x0000020208187897 */ /* 0x000fe4000fffe03f */
[----:B------:R-:W-:Y:S02]  /*149f0*/  WARPGROUP.DEPBAR.LE gsb0, 0x0 ;  /* 0x00008000000079c5 */ /* 0x000fe40000010000 */
[----:B------:R-:W-:-:S07]  /*14a00*/  WARPGROUP.ARRIVE ;  /* 0x00000000000079c5 */ /* 0x000fce0000000000 */
[----:B------:R-:W-:Y:S01]  /*14a10*/  HGMMA.64x128x8.F32.TF32 R88, gdesc[UR20], R88, gsb0 ;  /* 0x05e00000145879f0 */ /* 0x000fe20008002858 */
[----:B------:R-:W-:Y:S02]  /*14a20*/  UIADD3.64 UR20, UR8, 0x204, URZ ;  /* 0x0000020408147897 */ /* 0x000fe4000fffe03f */
[----:B------:R-:W-:Y:S02]  /*14a30*/  WARPGROUP.DEPBAR.LE gsb0, 0x0 ;  /* 0x00008000000079c5 */ /* 0x000fe40000010000 */
[----:B--2---:R-:W-:Y:S01]  /*14a40*/  WARPGROUP.ARRIVE ;  /* 0x00000000000079c5 */ /* 0x004fe20000000000 */
[----:B------:R-:W-:Y:S04]  /*14a50*/  STL.64 [R1+0x400], R88 ;  /* 0x0004005801007387 */ /* 0x000fe80000100a00 */
[----:B------:R-:W-:Y:S02]  /*14a60*/  STL.64 [R1+0x408], R90 ;  /* 0x0004085a01007387 */ /* 0x000fe40000100a00 */
[----:B------:R-:W-:Y:S02]  /*14a70*/  HGMMA.64x128x8.F32.TF32 R188, gdesc[UR4], R188, gsb0 ;  /* 0x05e0000004bc79f0 */ /* 0x000fe400080028bc */
        /* <DEDUP_REMOVED lines=30> */
[----:B------:R-:W-:-:S02]  /*14c60*/  WARPGROUP.DEPBAR.LE gsb0, 0x0 ;  /* 0x00008000000079c5 */ /* 0x000fc40000010000 */
[----:B------:R-:W-:-:S06]  /*14c70*/  WARPGROUP.ARRIVE ;  /* 0x00000000000079c5 */ /* 0x000fcc0000000000 */
[----:B------:R-:W-:Y:S03]  /*14c80*/  HGMMA.64x128x8.F32.TF32 R188, gdesc[UR28], R188, gsb0 ;  /* 0x05e000001cbc79f0 */ /* 0x000fe600080028bc */
[----:B------:R-:W-:Y:S02]  /*14c90*/  WARPGROUP.DEPBAR.LE gsb0, 0x0 ;  /* 0x00008000000079c5 */ /* 0x000fe40000010000 */
[----:B------:R-:W-:-:S07]  /*14ca0*/  WARPGROUP.ARRIVE ;  /* 0x00000000000079c5 */ /* 0x000fce0000000000 */
[----:B------:R-:W-:Y:S03]  /*14cb0*/  HGMMA.64x128x8.F32.TF32 R188, gdesc[UR24], R188, gsb0 ;  /* 0x05e0000018bc79f0 */ /* 0x000fe600080028bc */
[----:B------:R-:W-:Y:S02]  /*14cc0*/  WARPGROUP.DEPBAR.LE gsb0, 0x0 ;  /* 0x00008000000079c5 */ /* 0x000fe40000010000 */
[----:B------:R-:W-:-:S07]  /*14cd0*/  WARPGROUP.ARRIVE ;  /* 0x00000000000079c5 */ /* 0x000fce0000000000 */
[----:B------:R-:W-:Y:S03]  /*14ce0*/  HGMMA.64x128x8.F32.TF32 R188, gdesc[UR20], R188, gsb0 ;  /* 0x05e0000014bc79f0 */ /* 0x000fe600080028bc */
[----:B------:R-:W-:Y:S02]  /*14cf0*/  WARPGROUP.DEPBAR.LE gsb0, 0x0 ;  /* 0x00008000000079c5 */ /* 0x000fe40000010000 */
[----:B------:R1:W-:Y:S04]  /*14d00*/  STL.64 [R1+0x300], R188 ;  /* 0x000300bc01007387 */ /* 0x0003e80000100a00 */
        /* <DEDUP_REMOVED lines=31> */
[----:B-1----:R-:W4:Y:S04]  /*14f00*/  LDL.LU.64 R188, [R1+0x200] ;  /* 0x0002000001bc7983 */ /* 0x002f280000300a00 */
[----:B--2---:R-:W2:Y:S04]  /*14f10*/  LDL.LU.64 R190, [R1+0x208] ;  /* 0x0002080001be7983 */ /* 0x004ea80000300a00 */
[----:B---3--:R-:W2:Y:S04]  /*14f20*/  LDL.LU.64 R192, [R1+0x210] ;  /* 0x0002100001c07983 */ /* 0x008ea80000300a00 */
[----:B----4-:R-:W2:Y:S04]  /*14f30*/  LDL.LU.64 R194, [R1+0x218] ;  /* 0x0002180001c27983 */ /* 0x010ea80000300a00 */
        /* <DEDUP_REMOVED lines=27> */
[----:B------:R-:W2:Y:S01]  /*150f0*/  LDL.LU.64 R250, [R1+0x2f8] ;  /* 0x0002f80001fa7983 */ /* 0x000ea20000300a00 */
[----:B------:R-:W-:-:S02]  /*15100*/  UIADD3.64 UR4, UR8, 0x3fe, URZ ;  /* 0x000003fe08047897 */ /* 0x000fc4000fffe03f */
[----:B------:R-:W-:Y:S01]  /*15110*/  UIADD3.64 UR28, UR8, 0x400, URZ ;  /* 0x00000400081c7897 */ /* 0x000fe2000fffe03f */
[----:B------:R-:W3:Y:S01]  /*15120*/  LDL.LU.64 R88, [R1+0x100] ;  /* 0x0001000001587983 */ /* 0x000ee20000300a00 */
[----:B------:R-:W-:Y:S01]  /*15130*/  UMOV UR30, UR10 ;  /* 0x0000000a001e7c82 */ /* 0x000fe20008000000 */
[----:B------:R-:W-:Y:S02]  /*15140*/  UMOV UR31, UR11 ;  /* 0x0000000b001f7c82 */ /* 0x000fe40008000000 */
        /* <DEDUP_REMOVED lines=31> */
[----:B------:R-:W-:-:S02]  /*15340*/  UIADD3.64 UR24, UR8, 0x402, URZ ;  /* 0x0000040208187897 */ /* 0x000fc4000fffe03f */
[----:B------:R-:W-:Y:S01]  /*15350*/  UIADD3.64 UR20, UR8, 0x404, URZ ;  /* 0x0000040408147897 */ /* 0x000fe2000fffe03f */
[----:B------:R-:W4:Y:S04]  /*15360*/  LDL.LU.64 R24, [R1] ;  /* 0x0000000001187983 */ /* 0x000f280000300a00 */
[----:B------:R-:W4:Y:S04]  /*15370*/  LDL.LU.64 R26, [R1+0x8] ;  /* 0x00000800011a7983 */ /* 0x000f280000300a00 */
        /* <DEDUP_REMOVED lines=29> */
[----:B------:R-:W4:Y:S01]  /*15550*/  LDL.LU.64 R86, [R1+0xf8] ;  /* 0x0000f80001567983 */ /* 0x000f220000300a00 */
[----:B--2---:R-:W-:-:S06]  /*15560*/  WARPGROUP.ARRIVE ;  /* 0x00000000000079c5 */ /* 0x004fcc0000000000 */
[----:B------:R-:W-:Y:S03]  /*15570*/  HGMMA.64x128x8.F32.TF32 R188, gdesc[UR4], R188, gsb0 ;  /* 0x05e0000004bc79f0 */ /* 0x000fe600080028bc */
[----:B------:R-:W-:Y:S02]  /*15580*/  WARPGROUP.DEPBAR.LE gsb0, 0x0 ;  /* 0x00008000000079c5 */ /* 0x000fe40000010000 */
[----:B------:R-:W-:-:S07]  /*15590*/  WARPGROUP.ARRIVE ;  /* 0x00000000000079c5 */ /* 0x000fce0000000000 */
        /* <DEDUP_REMOVED lines=8> */
[----:B------:R-:W-:Y:S01]  /*15620*/  UIADD3.64 UR28, UR8, 0x600, URZ ;  /* 0x00000600081c7897 */ /* 0x000fe2000fffe03f */
[----:B------:R-:W-:Y:S01]  /*15630*/  UMOV UR30, UR10 ;  /* 0x0000000a001e7c82 */ /* 0x000fe20008000000 */
[----:B------:R-:W-:Y:S01]  /*15640*/  UMOV UR31, UR11 ;  /* 0x0000000b001f7c82 */ /* 0x000fe20008000000 */
[----:B------:R-:W-:Y:S02]  /*15650*/  WARPGROUP.DEPBAR.LE gsb0, 0x0 ;  /* 0x00008000000079c5 */ /* 0x000fe40000010000 */
[----:B---3--:R-:W-:Y:S01]  /*15660*/  WARPGROUP.ARRIVE ;  /* 0x00000000000079c5 */ /* 0x008fe20000000000 */
[----:B------:R-:W-:Y:S01]  /*15670*/  UIADD3.64 UR24, UR8, 0x602, URZ ;  /* 0x0000060208187897 */ /* 0x000fe2000fffe03f */
[----:B------:R-:W-:Y:S04]  /*15680*/  STL.64 [R1+0x200], R188 ;  /* 0x000200bc01007387 */ /* 0x000fe80000100a00 */
[----:B------:R-:W-:Y:S01]  /*15690*/  HGMMA.64x128x8.F32.TF32 R88, gdesc[UR4], R88, gsb0 ;  /* 0x05e00000045879f0 */ /* 0x000fe20008002858 */
[----:B------:R-:W-:Y:S01]  /*156a0*/  UIADD3.64 UR20, UR8, 0x604, URZ ;  /* 0x0000060408147897 */ /* 0x000fe2000fffe03f */
[----:B------:R-:W-:Y:S01]  /*156b0*/  STL.64 [R1+0x208], R190 ;  /* 0x000208be01007387 */ /* 0x000fe20000100a00 */
[----:B------:R-:W-:-:S03]  /*156c0*/  UIADD3.64 UR4, UR8, 0x7fe, URZ ;  /* 0x000007fe08047897 */ /* 0x000fc6000fffe03f */
        /* <DEDUP_REMOVED lines=29> */
[----:B------:R1:W-:Y:S01]  /*158a0*/  STL.64 [R1+0x2f8], R250 ;  /* 0x0002f8fa01007387 */ /* 0x0003e20000100a00 */
[----:B------:R-:W-:-:S02]  /*158b0*/  WARPGROUP.DEPBAR.LE gsb0, 0x0 ;  /* 0x00008000000079c5 */ /* 0x000fc40000010000 */
[----:B------:R-:W-:Y:S01]  /*158c0*/  WARPGROUP.ARRIVE ;  /* 0x00000000000079c5 */ /* 0x000fe20000000000 */
[----:B-1----:R-:W2:Y:S04]  /*158d0*/  LDL.LU.64 R250, [R1+0xe50] ;  /* 0x000e500001fa7983 */ /* 0x002ea80000300a00 */
[----:B------:R-:W3:Y:S01]  /*158e0*/  LDL.LU.64 R248, [R1+0xe48] ;  /* 0x000e480001f87983 */ /* 0x000ee20000300a00 */
[----:B------:R-:W-:Y:S03]  /*158f0*/  HGMMA.64x128x8.F32.TF32 R88, gdesc[UR28], R88, gsb0 ;  /* 0x05e000001c5879f0 */ /* 0x000fe60008002858 */
[----:B------:R-:W2:Y:S01]  /*15900*/  LDL.LU.64 R246, [R1+0xe40] ;  /* 0x000e400001f67983 */ /* 0x000ea20000300a00 */
[----:B------:R-:W-:Y:S01]  /*15910*/  UIADD3.64 UR28, UR8, 0x800, URZ ;  /* 0x00000800081c7897 */ /* 0x000fe2000fffe03f */
[----:B------:R-:W-:Y:S01]  /*15920*/  UMOV UR30, UR10 ;  /* 0x0000000a001e7c82 */ /* 0x000fe20008000000 */
[----:B------:R-:W-:Y:S01]  /*15930*/  UMOV UR31, UR11 ;  /* 0x0000000b001f7c82 */ /* 0x000fe20008000000 */
[----:B------:R-:W3:Y:S04]  /*15940*/  LDL.LU.64 R244, [R1+0xe38] ;  /* 0x000e380001f47983 */ /* 0x000ee80000300a00 */
[----:B------:R-:W2:Y:S04]  /*15950*/  LDL.LU.64 R242, [R1+0xe30] ;  /* 0x000e300001f27983 */ /* 0x000ea80000300a00 */
[----:B------:R-:W3:Y:S04]  /*15960*/  LDL.LU.64 R240, [R1+0xe28] ;  /* 0x000e280001f07983 */ /* 0x000ee80000300a00 */
        /* <DEDUP_REMOVED lines=26> */
[----:B------:R-:W-:-:S02]  /*15b10*/  WARPGROUP.DEPBAR.LE gsb0, 0x0 ;  /* 0x00008000000079c5 */ /* 0x000fc40000010000 */
[----:B------:R-:W-:-:S06]  /*15b20*/  WARPGROUP.ARRIVE ;  /* 0x00000000000079c5 */ /* 0x000fcc0000000000 */
[----:B------:R-:W-:Y:S03]  /*15b30*/  HGMMA.64x128x8.F32.TF32 R88, gdesc[UR24], R88, gsb0 ;  /* 0x05e00000185879f0 */ /* 0x000fe60008002858 */
[----:B------:R-:W-:Y:S02]  /*15b40*/  WARPGROUP.DEPBAR.LE gsb0, 0x0 ;  /* 0x00008000000079c5 */ /* 0x000fe40000010000 */
[----:B------:R-:W-:-:S07]  /*15b50*/  WARPGROUP.ARRIVE ;  /* 0x00000000000079c5 */ /* 0x000fce0000000000 */
[----:B------:R-:W-:Y:S03]  /*15b60*/  HGMMA.64x128x8.F32.TF32 R88, gdesc[UR20], R88, gsb0 ;  /* 0x05e00000145879f0 */ /* 0x000fe60008002858 */
[----:B------:R-:W-:Y:S02]  /*15b70*/  WARPGROUP.DEPBAR.LE gsb0, 0x0 ;  /* 0x00008000000079c5 */ /* 0x000fe40000010000 */
[----:B----4-:R-:W-:Y:S01]  /*15b80*/  WARPGROUP.ARRIVE ;  /* 0x00000000000079c5 */ /* 0x010fe20000000000 */
[----:B------:R-:W-:Y:S01]  /*15b90*/  UIADD3.64 UR24, UR8, 0x802, URZ ;  /* 0x0000080208187897 */ /* 0x000fe2000fffe03f */
[----:B------:R-:W-:Y:S05]  /*15ba0*/  STL.64 [R1+0x100], R88 ;  /* 0x0001005801007387 */ /* 0x000fea0000100a00 */
        /* <DEDUP_REMOVED lines=36> */
[----:B-1----:R-:W4:Y:S04]  /*15df0*/  LDL.LU.64 R150, [R1+0xd50] ;  /* 0x000d500001967983 */ /* 0x002f280000300a00 */
[----:B------:R-:W4:Y:S01]  /*15e00*/  LDL.LU.64 R148, [R1+0xd48] ;  /* 0x000d480001947983 */ /* 0x000f220000300a00 */
[----:B------:R-:W-:Y:S03]  /*15e10*/  HGMMA.64x128x8.F32.TF32 R24, gdesc[UR28], R24, gsb0 ;  /* 0x05e000001c1879f0 */ /* 0x000fe60008002818 */
[----:B------:R-:W4:Y:S01]  /*15e20*/  LDL.LU.64 R146, [R1+0xd40] ;  /* 0x000d400001927983 */ /* 0x000f220000300a00 */
[----:B------:R-:W-:Y:S01]  /*15e30*/  UIADD3.64 UR28, UR8, 0xa00, URZ ;  /* 0x00000a00081c7897 */ /* 0x000fe2000fffe03f */
[----:B------:R-:W-:Y:S01]  /*15e40*/  UMOV UR30, UR10 ;  /* 0x0000000a001e7c82 */ /* 0x000fe20008000000 */
[----:B------:R-:W-:Y:S01]  /*15e50*/  UMOV UR31, UR11 ;  /* 0x0000000b001f7c82 */ /* 0x000fe20008000000 */
        /* <DEDUP_REMOVED lines=29> */
[----:B------:R-:W-:-:S02]  /*16030*/  WARPGROUP.DEPBAR.LE gsb0, 0x0 ;  /* 0x00008000000079c5 */ /* 0x000fc40000010000 */
[----:B------:R-:W-:-:S06]  /*16040*/  WARPGROUP.ARRIVE ;  /* 0x00000000000079c5 */ /* 0x000fcc0000000000 */
[----:B------:R-:W-:Y:S03]  /*16050*/  HGMMA.64x128x8.F32.TF32 R24, gdesc[UR24], R24, gsb0 ;  /* 0x05e00000181879f0 */ /* 0x000fe60008002818 */
[----:B------:R-:W-:Y:S02]  /*16060*/  WARPGROUP.DEPBAR.LE gsb0, 0x0 ;  /* 0x00008000000079c5 */ /* 0x000fe40000010000 */
[----:B------:R-:W-:-:S07]  /*16070*/  WARPGROUP.ARRIVE ;  /* 0x00000000000079c5 */ /* 0x000fce0000000000 */
[----:B------:R-:W-:Y:S03]  /*16080*/  HGMMA.64x128x8.F32.TF32 R24, gdesc[UR20], R24, gsb0 ;  /* 0x05e00000141879f0 */ /* 0x000fe60008002818 */
[----:B------:R-:W-:Y:S02]  /*16090*/  WARPGROUP.DEPBAR.LE gsb0, 0x0 ;  /* 0x00008000000079c5 */ /* 0x000fe40000010000 */
[----:B---3--:R-:W-:Y:S01]  /*160a0*/  WARPGROUP.ARRIVE ;  /* 0x00000000000079c5 */ /* 0x008fe20000000000 */
[----:B------:R-:W-:Y:S01]  /*160b0*/  UIADD3.64 UR24, UR8, 0xa02, URZ ;  /* 0x00000a0208187897 */ /* 0x000fe2000fffe03f */
[----:B------:R-:W-:Y:S05]  /*160c0*/  STL.64 [R1], R24 ;  /* 0x0000001801007387 */ /* 0x000fea0000100a00 */
        /* <DEDUP_REMOVED lines=36> */
[----:B-1----:R-:W3:Y:S04]  /*16310*/  LDL.LU.64 R86, [R1+0xc50] ;  /* 0x000c500001567983 */ /* 0x002ee80000300a00 */
[----:B------:R-:W3:Y:S01]  /*16320*/  LDL.LU.64 R84, [R1+0xc48] ;  /* 0x000c480001547983 */ /* 0x000ee20000300a00 */
[----:B------:R-:W-:Y:S03]  /*16330*/  HGMMA.64x128x8.F32.TF32 R152, gdesc[UR28], R152, gsb0 ;  /* 0x05e000001c9879f0 */ /* 0x000fe60008002898 */
[----:B------:R-:W3:Y:S01]  /*16340*/  LDL.LU.64 R82, [R1+0xc40] ;  /* 0x000c400001527983 */ /* 0x000ee20000300a00 */
[----:B------:R-:W-:Y:S01]  /*16350*/  UIADD3.64 UR28, UR8, 0xc00, URZ ;  /* 0x00000c00081c7897 */ /* 0x000fe2000fffe03f */
[----:B------:R-:W-:Y:S01]  /*16360*/  UMOV UR30, UR10 ;  /* 0x0000000a001e7c82 */ /* 0x000fe20008000000 */
[----:B------:R-:W-:Y:S01]  /*16370*/  UMOV UR31, UR11 ;  /* 0x0000000b001f7c82 */ /* 0x000fe20008000000 */
        /* <DEDUP_REMOVED lines=29> */
[----:B------:R-:W2:Y:S01]  /*16550*/  LDL R8, [R1+0x964] ;  /* 0x0009640001087983 */ /* 0x000ea20000100800 */
[----:B------:R-:W-:Y:S01]  /*16560*/  VIADD R7, R18, 0xfffffffc ;  /* 0xfffffffc12077836 */ /* 0x000fe20000000000 */
[----:B------:R-:W-:Y:S01]  /*16570*/  ISETP.GT.AND P1, PT, R3, RZ, PT ;  /* 0x000000ff0300720c */ /* 0x000fe20003f24270 */
[----:B------:R-:W-:-:S03]  /*16580*/  UIADD3 UR14, UR14, 0x1, URZ ;  /* 0x000000010e0e7890 */ /* 0x000fc6000fffe03f */
[----:B------:R-:W-:Y:S01]  /*16590*/  ISETP.GE.AND P0, PT, R16, R7, PT ;  /* 0x000000071000720c */ /* 0x000fe20003f06270 */
[----:B------:R-:W-:Y:S01]  /*165a0*/  UISETP.GT.AND UP0, UPT, UR14, 0x4, UPT ;  /* 0x000000040e00788c */ /* 0x000fe2000bf04270 */
[----:B------:R-:W-:Y:S01]  /*165b0*/  SEL R7, RZ, 0x4, !P1 ;  /* 0x00000004ff077807 */ /* 0x000fe20004800000 */
[----:B------:R-:W-:Y:S02]  /*165c0*/  WARPGROUP.DEPBAR.LE gsb0, 0x0 ;  /* 0x00008000000079c5 */ /* 0x000fe40000010000 */
[----:B------:R-:W-:Y:S01]  /*165d0*/  WARPGROUP.ARRIVE ;  /* 0x00000000000079c5 */ /* 0x000fe20000000000 */
[----:B------:R-:W-:Y:S01]  /*165e0*/  SEL R7, R7, RZ, !P0 ;  /* 0x000000ff07077207 */ /* 0x000fe20004000000 */
[----:B------:R-:W-:-:S03]  /*165f0*/  USEL UR14, UR14, URZ, !UP0 ;  /* 0x0000003f0e0e7287 */ /* 0x000fc6000c000000 */
[----:B------:R-:W-:Y:S01]  /*16600*/  ISETP.NE.U32.AND P1, PT, R7, RZ, PT ;  /* 0x000000ff0700720c */ /* 0x000fe20003f25070 */
[----:B------:R-:W-:Y:S01]  /*16610*/  HGMMA.64x128x8.F32.TF32 R152, gdesc[UR24], R152, gsb0 ;  /* 0x05e00000189879f0 */ /* 0x000fe20008002898 */
[----:B------:R-:W-:Y:S02]  /*16620*/  UIADD3.64 UR24, UR8, 0xc02, URZ ;  /* 0x00000c0208187897 */ /* 0x000fe4000fffe03f */
[----:B------:R-:W-:Y:S02]  /*16630*/  WARPGROUP.DEPBAR.LE gsb0, 0x0 ;  /* 0x00008000000079c5 */ /* 0x000fe40000010000 */
[----:B------:R-:W-:-:S07]  /*16640*/  WARPGROUP.ARRIVE ;  /* 0x00000000000079c5 */ /* 0x000fce0000000000 */
[----:B------:R-:W-:Y:S01]  /*16650*/  HGMMA.64x128x8.F32.TF32 R152, gdesc[UR20], R152, gsb0 ;  /* 0x05e00000149879f0 */ /* 0x000fe20008002898 */
[----:B------:R-:W-:Y:S02]  /*16660*/  UIADD3.64 UR20, UR8, 0xc04, URZ ;  /* 0x00000c0408147897 */ /* 0x000fe4000fffe03f */
[----:B------:R-:W-:Y:S02]  /*16670*/  WARPGROUP.DEPBAR.LE gsb0, 0x0 ;  /* 0x00008000000079c5 */ /* 0x000fe40000010000 */
[----:B----4-:R-:W-:Y:S01]  /*16680*/  WARPGROUP.ARRIVE ;  /* 0x00000000000079c5 */ /* 0x010fe20000000000 */
[----:B--2--5:R-:W-:-:S06]  /*16690*/  IADD3 R8, P2, R2, R8, RZ ;  /* 0x0000000802087210 */ /* 0x024fcc0007f5e0ff */
[----:B------:R-:W-:Y:S01]  /*166a0*/  HGMMA.64x128x8.F32.TF32 R88, gdesc[UR4], R88, gsb0 ;  /* 0x05e00000045879f0 */ /* 0x000fe20008002858 */
[----:B------:R-:W-:Y:S01]  /*166b0*/  UIADD3.64 UR4, UR8, 0xdfe, URZ ;  /* 0x00000dfe08047897 */ /* 0x000fe2000fffe03f */
[----:B------:R-:W-:Y:S01]  /*166c0*/  IMAD.X R9, R0, 0x1, R241, P2 ;  /* 0x0000000100097824 */ /* 0x000fe200010e06f1 */
        /* <DEDUP_REMOVED lines=9> */
[----:B------:R-:W-:Y:S03]  /*16760*/  HGMMA.64x128x8.F32.TF32 R88, gdesc[UR20], R88, gsb0 ;  /* 0x05e00000145879f0 */ /* 0x000fe60008002858 */
[----:B------:R-:W-:Y:S02]  /*16770*/  WARPGROUP.DEPBAR.LE gsb0, 0x0 ;  /* 0x00008000000079c5 */ /* 0x000fe40000010000 */
[----:B---3--:R-:W-:-:S07]  /*16780*/  WARPGROUP.ARRIVE ;  /* 0x00000000000079c5 */ /* 0x008fce0000000000 */
[----:B------:R-:W-:Y:S01]  /*16790*/  HGMMA.64x128x8.F32.TF32 R24, gdesc[UR4], R24, gsb0 ;  /* 0x05e00000041879f0 */ /* 0x000fe20008002818 */
[----:B------:R-:W-:Y:S01]  /*167a0*/  UIADD3.64 UR4, UR8, 0xe00, URZ ;  /* 0x00000e0008047897 */ /* 0x000fe2000fffe03f */
[----:B------:R-:W-:Y:S01]  /*167b0*/  UMOV UR6, UR10 ;  /* 0x0000000a00067c82 */ /* 0x000fe20008000000 */
[----:B------:R-:W-:Y:S01]  /*167c0*/  UMOV UR7, UR11 ;  /* 0x0000000b00077c82 */ /* 0x000fe20008000000 */
[----:B------:R-:W-:Y:S01]  /*167d0*/  UIADD3.64 UR8, UR8, 0xe04, URZ ;  /* 0x00000e0408087897 */ /* 0x000fe2000fffe03f */
[----:B------:R-:W-:Y:S01]  /*167e0*/  UMOV UR10, UR22 ;  /* 0x00000016000a7c82 */ /* 0x000fe20008000000 */
[----:B------:R-:W-:Y:S01]  /*167f0*/  UMOV UR11, UR23 ;  /* 0x00000017000b7c82 */ /* 0x000fe20008000000 */
[----:B------:R-:W-:Y:S02]  /*16800*/  WARPGROUP.DEPBAR.LE gsb0, 0x0 ;  /* 0x00008000000079c5 */ /* 0x000fe40000010000 */
[----:B------:R-:W-:-:S06]  /*16810*/  WARPGROUP.ARRIVE ;  /* 0x00000000000079c5 */ /* 0x000fcc0000000000 */
[----:B------:R-:W-:Y:S01]  /*16820*/  HGMMA.64x128x8.F32.TF32 R24, gdesc[UR4], R24, gsb0 ;  /* 0x05e00000041879f0 */ /* 0x000fe20008002818 */
[----:B------:R-:W-:-:S06]  /*16830*/  ULEA UR4, UR14, UR12, 0x10 ;  /* 0x0000000c0e047291 */ /* 0x000fcc000f8e803f */
[----:B------:R-:W-:Y:S01]  /*16840*/  VIADD R7, R17, UR4 ;  /* 0x0000000411077c36 */ /* 0x000fe20008000000 */
[----:B------:R-:W-:Y:S02]  /*16850*/  WARPGROUP.DEPBAR.LE gsb0, 0x0 ;  /* 0x00008000000079c5 */ /* 0x000fe40000010000 */
[----:B------:R-:W-:-:S06]  /*16860*/  WARPGROUP.ARRIVE ;  /* 0x00000000000079c5 */ /* 0x000fcc0000000000 */
[----:B------:R-:W-:Y:S03]  /*16870*/  HGMMA.64x128x8.F32.TF32 R24, gdesc[UR24], R24, gsb0 ;  /* 0x05e00000181879f0 */ /* 0x000fe60008002818 */
[----:B------:R-:W-:Y:S02]  /*16880*/  WARPGROUP.DEPBAR.LE gsb0, 0x0 ;  /* 0x00008000000079c5 */ /* 0x000fe40000010000 */
[----:B------:R-:W-:-:S07]  /*16890*/  WARPGROUP.ARRIVE ;  /* 0x00000000000079c5 */ /* 0x000fce0000000000 */
[----:B------:R-:W-:Y:S03]  /*168a0*/  HGMMA.64x128x8.F32.TF32 R24, gdesc[UR8], R24, gsb0 ;  /* 0x05e00000081879f0 */ /* 0x000fe60008002818 */
[----:B------:R-:W-:Y:S02]  /*168b0*/  WARPGROUP.DEPBAR.LE gsb0, 0x0 ;  /* 0x00008000000079c5 */ /* 0x000fe40000010000 */
[----:B------:R-:W-:Y:S06]  /*168c0*/  BAR.SYNC.DEFER_BLOCKING 0x0 ;  /* 0x0000000000007b1d */ /* 0x000fec0000010000 */
[----:B------:R-:W-:Y:S01]  /*168d0*/  @!PT LDS RZ, [RZ] ;  /* 0x00000000fffff984 */ /* 0x000fe20000000800 */
[----:B------:R-:W-:Y:S01]  /*168e0*/  @!PT LDS RZ, [RZ] ;  /* 0x00000000fffff984 */ /* 0x000fe20000000800 */
[----:B------:R-:W-:Y:S01]  /*168f0*/  @!PT LDS RZ, [RZ] ;  /* 0x00000000fffff984 */ /* 0x000fe20000000800 */
[----:B------:R1:W-:Y:S04]  /*16900*/  LDGSTS.E [R7], desc[UR16][R8.64], P1 ;  /* 0x0000000008077fae */ /* 0x0003e80008921850 */
[----:B------:R-:W1:Y:S02]  /*16910*/  LDL R9, [R1+0x960] ;  /* 0x0009600001097983 */ /* 0x000e640000100800 */
[----:B-1----:R-:W-:-:S02]  /*16920*/  IADD3 R8, P2, R2, R9, RZ ;  /* 0x0000000902087210 */ /* 0x002fc40007f5e0ff */
[----:B------:R-:W2:Y:S03]  /*16930*/  LDL R9, [R1+0x944] ;  /* 0x0009440001097983 */ /* 0x000ea60000100800 */
[----:B--2---:R-:W-:-:S05]  /*16940*/  IMAD.X R9, R0, 0x1, R9, P2 ;  /* 0x0000000100097824 */ /* 0x004fca00010e0609 */
[----:B------:R1:W-:Y:S04]  /*16950*/  LDGSTS.E [R7+0x4000], desc[UR16][R8.64], P1 ;  /* 0x0400000008077fae */ /* 0x0003e80008921850 */
[----:B------:R-:W1:Y:S02]  /*16960*/  LDL R9, [R1+0x95c] ;  /* 0x00095c0001097983 */ /* 0x000e640000100800 */
[----:B-1----:R-:W-:Y:S02]  /*16970*/  IADD3 R8, P2, R2, R9, RZ ;  /* 0x0000000902087210 */ /* 0x002fe40007f5e0ff */
[----:B------:R-:W2:Y:S02]  /*16980*/  LDL R9, [R1+0x948] ;  /* 0x0009480001097983 */ /* 0x000ea40000100800 */
[----:B--2---:R-:W-:-:S05]  /*16990*/  IADD3.X R9, R0, R9, RZ, P2, !PT ;  /* 0x0000000900097210 */ /* 0x004fca00017fe4ff */
[----:B------:R1:W-:Y:S04]  /*169a0*/  LDGSTS.E [R7+0x8000], desc[UR16][R8.64], P1 ;  /* 0x0800000008077fae */ /* 0x0003e80008921850 */
[----:B------:R-:W2:Y:S01]  /*169b0*/  LDL R9, [R1+0x958] ;  /* 0x0009580001097983 */ /* 0x000ea20000100800 */
[----:B------:R-:W-:-:S04]  /*169c0*/  ISETP.GT.AND P2, PT, R3, 0x1, PT ;  /* 0x000000010300780c */ /* 0x000fc80003f44270 */
[----:B-1----:R-:W-:-:S04]  /*169d0*/  SEL R8, RZ, 0x4, !P2 ;  /* 0x00000004ff087807 */ /* 0x002fc80005000000 */
[----:B------:R-:W-:-:S04]  /*169e0*/  SEL R8, R8, RZ, !P0 ;  /* 0x000000ff08087207 */ /* 0x000fc80004000000 */
[----:B------:R-:W-:Y:S02]  /*169f0*/  ISETP.NE.U32.AND P2, PT, R8, RZ, PT ;  /* 0x000000ff0800720c */ /* 0x000fe40003f45070 */
[----:B--2---:R-:W-:Y:S02]  /*16a00*/  IADD3 R8, P3, R2, R9, RZ ;  /* 0x0000000902087210 */ /* 0x004fe40007f7e0ff */
[----:B------:R-:W2:Y:S03]  /*16a10*/  LDL R9, [R1+0x94c] ;  /* 0x00094c0001097983 */ /* 0x000ea60000100800 */
[----:B--2---:R-:W-:-:S05]  /*16a20*/  IMAD.X R9, R0, 0x1, R9, P3 ;  /* 0x0000000100097824 */ /* 0x004fca00018e0609 */
[----:B------:R1:W-:Y:S02]  /*16a30*/  LDGSTS.E [R7+0xc000], desc[UR16][R8.64], P1 ;  /* 0x0c00000008077fae */ /* 0x0003e40008921850 */
[----:B-1----:R-:W-:-:S05]  /*16a40*/  IADD3 R8, P1, R2, R19, RZ ;  /* 0x0000001302087210 */ /* 0x002fca0007f3e0ff */
[----:B------:R-:W-:-:S05]  /*16a50*/  IMAD.X R9, R0, 0x1, R20, P1 ;  /* 0x0000000100097824 */ /* 0x000fca00008e0614 */
[----:B------:R1:W-:Y:S02]  /*16a60*/  LDGSTS.E [R7+0x4], desc[UR16][R8.64], P2 ;  /* 0x0000400008077fae */ /* 0x0003e40009121850 */
[----:B-1----:R-:W-:-:S05]  /*16a70*/  IADD3 R8, P1, R2, R21, RZ ;  /* 0x0000001502087210 */ /* 0x002fca0007f3e0ff */
[----:B------:R-:W-:-:S05]  /*16a80*/  IMAD.X R9, R0, 0x1, R22, P1 ;  /* 0x0000000100097824 */ /* 0x000fca00008e0616 */
[----:B------:R1:W-:Y:S02]  /*16a90*/  LDGSTS.E [R7+0x4004], desc[UR16][R8.64], P2 ;  /* 0x0400400008077fae */ /* 0x0003e40009121850 */
[----:B-1----:R-:W-:-:S05]  /*16aa0*/  IADD3 R8, P1, R2, R23, RZ ;  /* 0x0000001702087210 */ /* 0x002fca0007f3e0ff */
[----:B------:R-:W-:Y:S01]  /*16ab0*/  IMAD.X R9, R0, 0x1, R216, P1 ;  /* 0x0000000100097824 */ /* 0x000fe200008e06d8 */
[----:B------:R-:W-:-:S04]  /*16ac0*/  ISETP.GT.AND P1, PT, R3, 0x2, PT ;  /* 0x000000020300780c */ /* 0x000fc80003f24270 */
[----:B------:R1:W-:Y:S02]  /*16ad0*/  LDGSTS.E [R7+0x8004], desc[UR16][R8.64], P2 ;  /* 0x0800400008077fae */ /* 0x0003e40009121850 */
[----:B-1----:R-:W-:-:S04]  /*16ae0*/  SEL R8, RZ, 0x4, !P1 ;  /* 0x00000004ff087807 */ /* 0x002fc80004800000 */
[----:B------:R-:W-:-:S04]  /*16af0*/  SEL R8, R8, RZ, !P0 ;  /* 0x000000ff08087207 */ /* 0x000fc80004000000 */
[----:B------:R-:W-:Y:S02]  /*16b00*/  ISETP.NE.U32.AND P1, PT, R8, RZ, PT ;  /* 0x000000ff0800720c */ /* 0x000fe40003f25070 */
[----:B------:R-:W-:-:S04]  /*16b10*/  IADD3 R8, P3, R2, R217, RZ ;  /* 0x000000d902087210 */ /* 0x000fc80007f7e0ff */
[----:B------:R-:W-:-:S05]  /*16b20*/  IADD3.X R9, R0, R218, RZ, P3, !PT ;  /* 0x000000da00097210 */ /* 0x000fca0001ffe4ff */
        /* <DEDUP_REMOVED lines=14> */
[----:B------:R-:W-:-:S05]  /*16c10*/  IADD3 R8, P3, R2, R225, RZ ;  /* 0x000000e102087210 */ /* 0x000fca0007f7e0ff */
[----:B------:R-:W-:-:S05]  /*16c20*/  IMAD.X R9, R0, 0x1, R226, P3 ;  /* 0x0000000100097824 */ /* 0x000fca00018e06e2 */
[----:B------:R1:W-:Y:S02]  /*16c30*/  LDGSTS.E [R7+0xc008], desc[UR16][R8.64], P1 ;  /* 0x0c00800008077fae */ /* 0x0003e40008921850 */
[----:B-1----:R-:W-:-:S04]  /*16c40*/  IADD3 R8, P1, R2, R227, RZ ;  /* 0x000000e302087210 */ /* 0x002fc80007f3e0ff */
        /* <DEDUP_REMOVED lines=12> */
[----:B-1----:R-:W-:Y:S02]  /*16d10*/  SEL R7, RZ, 0x4, !P1 ;  /* 0x00000004ff077807 */ /* 0x002fe40004800000 */
[----:B------:R-:W-:Y:S02]  /*16d20*/  IADD3 R8, P2, R2, R235, RZ ;  /* 0x000000eb02087210 */ /* 0x000fe40007f5e0ff */
[----:B------:R-:W-:-:S03]  /*16d30*/  SEL R7, R7, RZ, !P0 ;  /* 0x000000ff07077207 */ /* 0x000fc60004000000 */
[----:B------:R-:W-:Y:S01]  /*16d40*/  IMAD.X R9, R0, 0x1, R236, P2 ;  /* 0x0000000100097824 */ /* 0x000fe200010e06ec */
[----:B------:R-:W-:Y:S02]  /*16d50*/  ISETP.NE.U32.AND P1, PT, R7, RZ, PT ;  /* 0x000000ff0700720c */ /* 0x000fe40003f25070 */
[----:B------:R-:W-:-:S04]  /*16d60*/  LOP3.LUT R7, R17, 0x10, RZ, 0x3c, !PT ;  /* 0x0000001011077812 */ /* 0x000fc800078e3cff */
[----:B------:R-:W-:-:S07]  /*16d70*/  IADD3 R7, R7, UR4, RZ ;  /* 0x0000000407077c10 */ /* 0x000fce000fffe0ff */
[----:B------:R1:W-:Y:S02]  /*16d80*/  LDGSTS.E [R7], desc[UR16][R8.64], P1 ;  /* 0x0000000008077fae */ /* 0x0003e40008921850 */
        /* <DEDUP_REMOVED lines=13> */
[----:B-1----:R-:W-:-:S05]  /*16e60*/  IADD3 R8, P1, R2, R244, RZ ;  /* 0x000000f402087210 */ /* 0x002fca0007f3e0ff */
[----:B------:R-:W-:-:S05]  /*16e70*/  IMAD.X R9, R0, 0x1, R245, P1 ;  /* 0x0000000100097824 */ /* 0x000fca00008e06f5 */
[----:B------:R1:W-:Y:S02]  /*16e80*/  LDGSTS.E [R7+0x4], desc[UR16][R8.64], P2 ;  /* 0x0000400008077fae */ /* 0x0003e40009121850 */
[----:B-1----:R-:W-:-:S04]  /*16e90*/  IADD3 R8, P1, R2, R246, RZ ;  /* 0x000000f602087210 */ /* 0x002fc80007f3e0ff */
[----:B------:R-:W-:-:S05]  /*16ea0*/  IADD3.X R9, R0, R247, RZ, P1, !PT ;  /* 0x000000f700097210 */ /* 0x000fca0000ffe4ff */
        /* <DEDUP_REMOVED lines=10> */
[----:B------:R1:W-:Y:S04]  /*16f50*/  LDGSTS.E [R7+0xc004], desc[UR16][R8.64], P2 ;  /* 0x0c00400008077fae */ /* 0x0003e80009121850 */
[----:B------:R-:W2:Y:S01]  /*16f60*/  LDL R9, [R1+0x500] ;  /* 0x0005000001097983 */ /* 0x000ea20000100800 */
[----:B-1----:R-:W-:-:S05]  /*16f70*/  IADD3 R8, P2, R2, R252, RZ ;  /* 0x000000fc02087210 */ /* 0x002fca0007f5e0ff */
[----:B--2---:R-:W-:-:S05]  /*16f80*/  IMAD.X R9, R0, 0x1, R9, P2 ;  /* 0x0000000100097824 */ /* 0x004fca00010e0609 */
[----:B------:R1:W-:Y:S04]  /*16f90*/  LDGSTS.E [R7+0x8], desc[UR16][R8.64], P1 ;  /* 0x0000800008077fae */ /* 0x0003e80008921850 */
[----:B------:R-:W1:Y:S02]  /*16fa0*/  LDL R9, [R1+0x504] ;  /* 0x0005040001097983 */ /* 0x000e640000100800 */
[----:B-1----:R-:W-:Y:S02]  /*16fb0*/  IADD3 R8, P2, R2, R9, RZ ;  /* 0x0000000902087210 */ /* 0x002fe40007f5e0ff */
        /* <DEDUP_REMOVED lines=40> */
[----:B------:R-:W-:Y:S02]  /*17240*/  SEL R7, R7, RZ, !P0 ;  /* 0x000000ff07077207 */ /* 0x000fe40004000000 */
[----:B--2---:R-:W-:Y:S02]  /*17250*/  IADD3 R8, P2, R2, R9, RZ ;  /* 0x0000000902087210 */ /* 0x004fe40007f5e0ff */
[----:B------:R-:W2:Y:S01]  /*17260*/  LDL R9, [R1+0x540] ;  /* 0x0005400001097983 */ /* 0x000ea20000100800 */
[----:B------:R-:W-:Y:S02]  /*17270*/  ISETP.NE.U32.AND P1, PT, R7, RZ, PT ;  /* 0x000000ff0700720c */ /* 0x000fe40003f25070 */
[----:B------:R-:W-:-:S05]  /*17280*/  LOP3.LUT R7, R17, 0x20, RZ, 0x3c, !PT ;  /* 0x0000002011077812 */ /* 0x000fca00078e3cff */
[----:B------:R-:W-:Y:S02]  /*17290*/  VIADD R7, R7, UR4 ;  /* 0x0000000407077c36 */ /* 0x000fe40008000000 */
[----:B--2---:R-:W-:-:S05]  /*172a0*/  IMAD.X R9, R0, 0x1, R9, P2 ;  /* 0x0000000100097824 */ /* 0x004fca00010e0609 */
[----:B------:R1:W-:Y:S04]  /*172b0*/  LDGSTS.E [R7], desc[UR16][R8.64], P1 ;  /* 0x0000000008077fae */ /* 0x0003e80008921850 */
        /* <DEDUP_REMOVED lines=10> */
[----:B------:R-:W2:Y:S01]  /*17360*/  LDL R9, [R1+0x554] ;  /* 0x0005540001097983 */ /* 0x000ea20000100800 */
[----:B------:R-:W-:-:S04]  /*17370*/  ISETP.GT.AND P2, PT, R3, 0x9, PT ;  /* 0x000000090300780c */ /* 0x000fc80003f44270 */
[----:B-1----:R-:W-:-:S04]  /*17380*/  SEL R8, RZ, 0x4, !P2 ;  /* 0x00000004ff087807 */ /* 0x002fc80005000000 */
[----:B------:R-:W-:-:S04]  /*17390*/  SEL R8, R8, RZ, !P0 ;  /* 0x000000ff08087207 */ /* 0x000fc80004000000 */
[----:B------:R-:W-:Y:S02]  /*173a0*/  ISETP.NE.U32.AND P2, PT, R8, RZ, PT ;  /* 0x000000ff0800720c */ /* 0x000fe40003f45070 */
[----:B--2---:R-:W-:Y:S02]  /*173b0*/  IADD3 R8, P3, R2, R9, RZ ;  /* 0x0000000902087210 */ /* 0x004fe40007f7e0ff */
[----:B------:R-:W2:Y:S02]  /*173c0*/  LDL R9, [R1+0x558] ;  /* 0x0005580001097983 */ /* 0x000ea40000100800 */
[----:B--2---:R-:W-:-:S05]  /*173d0*/  IADD3.X R9, R0, R9, RZ, P3, !PT ;  /* 0x0000000900097210 */ /* 0x004fca0001ffe4ff */
        /* <DEDUP_REMOVED lines=175> */
[----:B------:R-:W-:Y:S01]  /*17ed0*/  VIADD R7, R7, UR4 ;  /* 0x0000000407077c36 */ /* 0x000fe20008000000 */
[----:B--2---:R-:W-:-:S05]  /*17ee0*/  IADD3.X R9, R0, R9, RZ, P2, !PT ;  /* 0x0000000900097210 */ /* 0x004fca00017fe4ff */
        /* <DEDUP_REMOVED lines=193> */
[----:B------:R-:W-:-:S04]  /*18b00*/  LOP3.LUT R7, R17, 0x60, RZ, 0x3c, !PT ;  /* 0x0000006011077812 */ /* 0x000fc800078e3cff */
[----:B------:R-:W-:Y:S01]  /*18b10*/  IADD3 R7, R7, UR4, RZ ;  /* 0x0000000407077c10 */ /* 0x000fe2000fffe0ff */
[----:B--2---:R-:W-:-:S06]  /*18b20*/  IMAD.X R9, R0, 0x1, R9, P2 ;  /* 0x0000000100097824 */ /* 0x004fcc00010e0609 */
        /* <DEDUP_REMOVED lines=185> */
[----:B------:R1:W-:Y:S01]  /*196c0*/  LDGSTS.E [R7+0xc00c], desc[UR16][R8.64], P2 ;  /* 0x0c00c00008077fae */ /* 0x0003e20009121850 */
[----:B------:R-:W-:-:S03]  /*196d0*/  ULEA UR4, UR14, UR12, 0xe ;  /* 0x0000000c0e047291 */ /* 0x000fc6000f8e703f */
[----:B------:R-:W0:Y:S01]  /*196e0*/  LDGDEPBAR ;  /* 0x00000000000079af */ /* 0x000e220000000000 */
[----:B-1----:R-:W1:Y:S02]  /*196f0*/  S2R R9, SR_TID.X ;  /* 0x0000000000097919 */ /* 0x002e640000002100 */
[----:B-1----:R-:W-:Y:S02]  /*19700*/  LOP3.LUT R8, R9, 0x1f, RZ, 0xc0, !PT ;  /* 0x0000001f09087812 */ /* 0x002fe400078ec0ff */
[----:B------:R-:W2:Y:S02]  /*19710*/  LDL R9, [R1+0x83c] ;  /* 0x00083c0001097983 */ /* 0x000ea40000100800 */
[----:B------:R-:W-:-:S04]  /*19720*/  ISETP.GE.AND P1, PT, R8, R3, PT ;  /* 0x000000030800720c */ /* 0x000fc80003f26270 */
[----:B------:R-:W-:-:S04]  /*19730*/  SEL R7, RZ, 0x4, P1 ;  /* 0x00000004ff077807 */ /* 0x000fc80000800000 */
[----:B------:R-:W-:-:S04]  /*19740*/  SEL R7, R7, RZ, !P0 ;  /* 0x000000ff07077207 */ /* 0x000fc80004000000 */
[----:B------:R-:W-:Y:S02]  /*19750*/  ISETP.NE.U32.AND P0, PT, R7, RZ, PT ;  /* 0x000000ff0700720c */ /* 0x000fe40003f05070 */
[----:B------:R-:W3:Y:S01]  /*19760*/  LDL R7, [R1+0x954] ;  /* 0x0009540001077983 */ /* 0x000ee20000100800 */
[----:B--2---:R-:W-:-:S03]  /*19770*/  IADD3 R8, P1, R5, R9, RZ ;  /* 0x0000000905087210 */ /* 0x004fc60007f3e0ff */
[----:B------:R-:W2:Y:S01]  /*19780*/  LDL R9, [R1+0x840] ;  /* 0x0008400001097983 */ /* 0x000ea20000100800 */
[----:B---3--:R-:W-:Y:S02]  /*19790*/  VIADD R7, R7, UR4 ;  /* 0x0000000407077c36 */ /* 0x008fe40008000000 */
        /* <DEDUP_REMOVED lines=77> */
[----:B------:R-:W1:Y:S04]  /*19c70*/  LDL R9, [R1+0x844] ;  /* 0x0008440001097983 */ /* 0x000e680000100800 */
[----:B------:R-:W2:Y:S01]  /*19c80*/  LDL R7, [R1+0xb34] ;  /* 0x000b340001077983 */ /* 0x000ea20000100800 */
[----:B-1----:R-:W-:-:S03]  /*19c90*/  IADD3 R8, P1, R5, R9, RZ ;  /* 0x0000000905087210 */ /* 0x002fc60007f3e0ff */
[----:B------:R-:W3:Y:S01]  /*19ca0*/  LDL R9, [R1+0x848] ;  /* 0x0008480001097983 */ /* 0x000ee20000100800 */
[----:B--2---:R-:W-:Y:S01]  /*19cb0*/  VIADD R7, R7, UR4 ;  /* 0x0000000407077c36 */ /* 0x004fe20008000000 */
[----:B---3--:R-:W-:-:S05]  /*19cc0*/  IADD3.X R9, R4, R9, RZ, P1, !PT ;  /* 0x0000000904097210 */ /* 0x008fca0000ffe4ff */
        /* <DEDUP_REMOVED lines=73> */
[----:B------:R-:W2:Y:S01]  /*1a160*/  LDL R9, [R1+0x938] ;  /* 0x0009380001097983 */ /* 0x000ea20000100800 */
[----:B------:R-:W-:Y:S01]  /*1a170*/  VIADD R16, R16, 0x1 ;  /* 0x0000000110107836 */ /* 0x000fe20000000000 */
[----:B------:R-:W-:Y:S01]  /*1a180*/  LEA R2, P2, R6, R2, 0x2 ;  /* 0x0000000206027211 */ /* 0x000fe200078410ff */
[----:B------:R-:W-:-:S02]  /*1a190*/  VIADD R3, R3, 0xffffffe0 ;  /* 0xffffffe003037836 */ /* 0x000fc40000000000 */
[----:B--2---:R-:W-:-:S05]  /*1a1a0*/  IMAD.X R9, R4, 0x1, R9, P1 ;  /* 0x0000000104097824 */ /* 0x004fca00008e0609 */
[----:B------:R1:W-:Y:S01]  /*1a1b0*/  LDGSTS.E [R7+0x53e00], desc[UR16][R8.64], P0 ;  /* 0x53e0000008077fae */ /* 0x0003e20008121850 */
[----:B------:R-:W-:Y:S02]  /*1a1c0*/  ISETP.NE.U32.AND P0, PT, R18, R16, PT ;  /* 0x000000101200720c */ /* 0x000fe40003f05070 */
[C---:B------:R-:W-:Y:S01]  /*1a1d0*/  LEA R5, P1, R15.reuse, R5, 0x2 ;  /* 0x000000050f057211 */ /* 0x040fe200078210ff */
[----:B------:R-:W0:Y:S01]  /*1a1e0*/  LDGDEPBAR ;  /* 0x00000000000079af */ /* 0x000e220000000000 */
[----:B-1----:R-:W-:Y:S02]  /*1a1f0*/  SHF.R.S32.HI R8, RZ, 0x1f, R15 ;  /* 0x0000001fff087819 */ /* 0x002fe4000001140f */
[----:B------:R-:W-:Y:S02]  /*1a200*/  SHF.R.S32.HI R9, RZ, 0x1f, R6 ;  /* 0x0000001fff097819 */ /* 0x000fe40000011406 */
[----:B------:R-:W-:Y:S02]  /*1a210*/  SHF.L.U64.HI R8, R15, 0x2, R8 ;  /* 0x000000020f087819 */ /* 0x000fe40000010208 */
[----:B------:R-:W-:-:S03]  /*1a220*/  SHF.L.U64.HI R9, R6, 0x2, R9 ;  /* 0x0000000206097819 */ /* 0x000fc60000010209 */
[----:B------:R-:W-:Y:S01]  /*1a230*/  IMAD.X R4, R4, 0x1, R8, P1 ;  /* 0x0000000104047824 */ /* 0x000fe200008e0608 */
[----:B------:R-:W-:Y:S01]  /*1a240*/  IADD3.X R0, R0, R9, RZ, P2, !PT ;  /* 0x0000000900007210 */ /* 0x000fe200017fe4ff */
[----:B------:R-:W-:Y:S06]  /*1a250*/  @P0 BRA `(.L_x_1) ;  /* 0xffffff9800d00947 */ /* 0x000fec000383ffff */
.L_x_0:
[----:B------:R-:W2:Y:S01]  /*1a260*/  LDL.LU R18, [R1+0x96c] ;  /* 0x00096c0001127983 */ /* 0x000ea20000300800 */
[----:B------:R-:W-:-:S04]  /*1a270*/  DEPBAR.LE SB0, 0x0 ;  /* 0x000080000000791a */ /* 0x000fc80000000000 */
[----:B------:R-:W1:Y:S01]  /*1a280*/  S2R R8, SR_TID.X ;  /* 0x0000000000087919 */ /* 0x000e620000002100 */
[----:B------:R-:W3:Y:S01]  /*1a290*/  LDC R15, c[0x0][0x244] ;  /* 0x00009100ff0f7b82 */ /* 0x000ee20000000800 */
[----:B------:R-:W-:Y:S01]  /*1a2a0*/  ULDC.64 UR6, c[0x0][0x220] ;  /* 0x0000880000067ab9 */ /* 0x000fe20000000a00 */
[----:B------:R-:W-:Y:S01]  /*1a2b0*/  ULDC.64 UR24, c[0x0][0x228] ;  /* 0x00008a0000187ab9 */ /* 0x000fe20000000a00 */
[----:B------:R-:W4:Y:S01]  /*1a2c0*/  LDL.LU R9, [R1+0x968] ;  /* 0x0009680001097983 */ /* 0x000f220000300800 */
[----:B------:R-:W-:Y:S01]  /*1a2d0*/  ULDC UR28, c[0x0][0x248] ;  /* 0x00009200001c7ab9 */ /* 0x000fe20000000800 */
[----:B------:R-:W2:Y:S01]  /*1a2e0*/  S2R R7, SR_TID.X ;  /* 0x0000000000077919 */ /* 0x000ea20000002100 */
[----:B-----5:R-:W-:Y:S01]  /*1a2f0*/  IADD3 R3, R10, 0x2, RZ ;  /* 0x000000020a037810 */ /* 0x020fe20007ffe0ff */
[----:B------:R-:W-:Y:S01]  /*1a300*/  ULDC UR5, c[0x0][0x22c] ;  /* 0x00008b0000057ab9 */ /* 0x000fe20000000800 */
[----:B------:R-:W-:Y:S01]  /*1a310*/  ULDC UR4, c[0x0][0x22c] ;  /* 0x00008b0000047ab9 */ /* 0x000fe20000000800 */
[----:B------:R-:W-:Y:S01]  /*1a320*/  STL [R1+0xb6c], R12 ;  /* 0x000b6c0c01007387 */ /* 0x000fe20000100800 */
[----:B------:R-:W-:Y:S01]  /*1a330*/  ULDC.64 UR10, c[0x0][0x228] ;  /* 0x00008a00000a7ab9 */ /* 0x000fe20000000a00 */
[----:B------:R-:W-:Y:S01]  /*1a340*/  ULDC.64 UR8, c[0x0][0x228] ;  /* 0x00008a0000087ab9 */ /* 0x000fe20000000a00 */
[----:B------:R-:W-:Y:S01]  /*1a350*/  ULDC.64 UR22, c[0x0][0x228] ;  /* 0x00008a0000167ab9 */ /* 0x000fe20000000a00 */
[----:B------:R-:W3:Y:S01]  /*1a360*/  LDL.LU R16, [R1+0x400] ;  /* 0x0004000001107983 */ /* 0x000ee20000300800 */
[----:B------:R-:W-:Y:S01]  /*1a370*/  ULDC.64 UR20, c[0x0][0x228] ;  /* 0x00008a0000147ab9 */ /* 0x000fe20000000a00 */
[----:B------:R-:W-:Y:S01]  /*1a380*/  ULDC.64 UR18, c[0x0][0x228] ;  /* 0x00008a0000127ab9 */ /* 0x000fe20000000a00 */
[----:B------:R-:W-:Y:S01]  /*1a390*/  ULDC.64 UR14, c[0x0][0x228] ;  /* 0x00008a00000e7ab9 */ /* 0x000fe20000000a00 */
[----:B------:R-:W3:Y:S01]  /*1a3a0*/  LDL.LU R17, [R1+0x408] ;  /* 0x0004080001117983 */ /* 0x000ee20000300800 */
[----:B------:R-:W-:Y:S01]  /*1a3b0*/  ULDC.64 UR26, c[0x0][0x228] ;  /* 0x00008a00001a7ab9 */ /* 0x000fe20000000a00 */
[----:B-1----:R-:W-:-:S05]  /*1a3c0*/  IMAD.SHL.U32 R19, R8, 0x10, RZ ;  /* 0x0000001008137824 */ /* 0x002fca00078e00ff */
[----:B------:R-:W-:Y:S01]  /*1a3d0*/  LOP3.LUT R2, R19, 0xf0, RZ, 0xc0, !PT ;  /* 0x000000f013027812 */ /* 0x000fe200078ec0ff */
[----:B------:R-:W-:Y:S01]  /*1a3e0*/  BAR.SYNC.DEFER_BLOCKING 0x0 ;  /* 0x0000000000007b1d */ /* 0x000fe20000010000 */
[----:B--2---:R-:W-:-:S05]  /*1a3f0*/  ISETP.GE.AND P0, PT, R10, R18, PT ;  /* 0x000000120a00720c */ /* 0x004fca0003f06270 */
[----:B------:R-:W3:Y:S04]  /*1a400*/  LDL.LU R18, [R1+0x300] ;  /* 0x0003000001127983 */ /* 0x000ee80000300800 */
[----:B------:R-:W3:Y:S01]  /*1a410*/  LDL.LU R19, [R1+0x308] ;  /* 0x0003080001137983 */ /* 0x000ee20000300800 */
[----:B------:R-:W-:Y:S01]  /*1a420*/  IMAD.SHL.U32 R0, R7, 0x40, RZ ;  /* 0x0000004007007824 */ /* 0x000fe200078e00ff */
[----:B------:R-:W-:Y:S02]  /*1a430*/  LOP3.LUT R8, R8, 0x60, RZ, 0xc0, !PT ;  /* 0x0000006008087812 */ /* 0x000fe400078ec0ff */
[----:B------:R-:W2:Y:S02]  /*1a440*/  LDL.LU R4, [R1+0x200] ;  /* 0x0002000001047983 */ /* 0x000ea40000300800 */
[----:B------:R-:W-:-:S02]  /*1a450*/  LOP3.LUT R0, R0, 0x400, RZ, 0xc0, !PT ;  /* 0x0000040000007812 */ /* 0x000fc400078ec0ff */
[----:B------:R-:W-:Y:S01]  /*1a460*/  LOP3.LUT R7, R7, 0x7f, RZ, 0xc0, !PT ;  /* 0x0000007f07077812 */ /* 0x000fe200078ec0ff */
[----:B------:R-:W2:Y:S01]  /*1a470*/  LDL.LU R5, [R1+0x208] ;  /* 0x0002080001057983 */ /* 0x000ea20000300800 */
[----:B------:R-:W-:Y:S02]  /*1a480*/  IADD3 R0, R0, UR12, R2 ;  /* 0x0000000c00007c10 */ /* 0x000fe4000fffe002 */
[----:B------:R-:W-:Y:S01]  /*1a490*/  LEA R252, R7, UR12, 0x4 ;  /* 0x0000000c07fc7c11 */ /* 0x000fe2000f8e20ff */
[----:B------:R-:W2:Y:S01]  /*1a4a0*/  LDL.LU R6, [R1+0x100] ;  /* 0x0001000001067983 */ /* 0x000ea20000300800 */
[----:B----4-:R-:W-:Y:S01]  /*1a4b0*/  ISETP.GE.AND P1, PT, R11, R9, PT ;  /* 0x000000090b00720c */ /* 0x010fe20003f26270 */
[----:B------:R-:W-:Y:S02]  /*1a4c0*/  IMAD R0, R8, 0x8, R0 ;  /* 0x0000000808007824 */ /* 0x000fe400078e0200 */
[C---:B------:R-:W-:Y:S01]  /*1a4d0*/  IMAD R246, R10.reuse, UR28, RZ ;  /* 0x0000001c0af67c24 */ /* 0x040fe2000f8e02ff */
[----:B------:R-:W2:Y:S01]  /*1a4e0*/  LDL.LU R7, [R1+0x108] ;  /* 0x0001080001077983 */ /* 0x000ea20000300800 */
[----:B------:R-:W-:Y:S01]  /*1a4f0*/  VIADD R2, R10, 0x1 ;  /* 0x000000010a027836 */ /* 0x000fe20000000000 */
[----:B------:R-:W-:Y:S01]  /*1a500*/  ISETP.GE.AND P2, PT, R3, UR5, PT ;  /* 0x0000000503007c0c */ /* 0x000fe2000bf46270 */
[----:B------:R-:W-:Y:S01]  /*1a510*/  ULDC.64 UR12, c[0x0][0x228] ;  /* 0x00008a00000c7ab9 */ /* 0x000fe20000000a00 */
[----:B---3--:R-:W-:Y:S01]  /*1a520*/  STSM.16.M88.4 [R0], R16 ;  /* 0x0000001000007844 */ /* 0x008fe20000000200 */
[----:B------:R-:W-:Y:S06]  /*1a530*/  BAR.SYNC.DEFER_BLOCKING 0x0 ;  /* 0x0000000000007b1d */ /* 0x000fec0000010000 */
[----:B------:R-:W1:Y:S02]  /*1a540*/  LDS.128 R20, [R252] ;  /* 0x00000000fc147984 */ /* 0x000e640000000c00 */
[----:B------:R-:W-:Y:S06]  /*1a550*/  BAR.SYNC.DEFER_BLOCKING 0x0 ;  /* 0x0000000000007b1d */ /* 0x000fec0000010000 */
[----:B-1----:R-:W-:Y:S04]  /*1a560*/  STL [R1+0x504], R21 ;  /* 0x0005041501007387 */ /* 0x002fe80000100800 */
[----:B------:R-:W-:Y:S04]  /*1a570*/  STL.64 [R1+0x508], R22 ;  /* 0x0005081601007387 */ /* 0x000fe80000100a00 */
[----:B------:R-:W3:Y:S04]  /*1a580*/  LDL.LU R16, [R1] ;  /* 0x0000000001107983 */ /* 0x000ee80000300800 */
[----:B------:R-:W3:Y:S04]  /*1a590*/  LDL.LU R17, [R1+0x8] ;  /* 0x0000080001117983 */ /* 0x000ee80000300800 */
[----:B--2---:R-:W-:Y:S01]  /*1a5a0*/  STSM.16.M88.4 [R0], R4 ;  /* 0x0000000400007844 */ /* 0x004fe20000000200 */
[----:B------:R-:W-:Y:S01]  /*1a5b0*/  IMAD.MOV.U32 R12, RZ, RZ, R20 ;  /* 0x000000ffff0c7224 */ /* 0x000fe200078e0014 */
[----:B------:R-:W-:Y:S01]  /*1a5c0*/  BAR.SYNC.DEFER_BLOCKING 0x0 ;  /* 0x0000000000007b1d */ /* 0x000fe20000010000 */
[----:B------:R-:W-:-:S02]  /*1a5d0*/  IMAD.MOV.U32 R18, RZ, RZ, R152 ;  /* 0x000000ffff127224 */ /* 0x000fc400078e0098 */
[----:B------:R-:W-:-:S03]  /*1a5e0*/  IMAD.MOV.U32 R19, RZ, RZ, R154 ;  /* 0x000000ffff137224 */ /* 0x000fc600078e009a */
[----:B------:R-:W1:Y:S02]  /*1a5f0*/  LDS.128 R20, [R252] ;  /* 0x00000000fc147984 */ /* 0x000e640000000c00 */
[----:B------:R-:W-:Y:S06]  /*1a600*/  BAR.SYNC.DEFER_BLOCKING 0x0 ;  /* 0x0000000000007b1d */ /* 0x000fec0000010000 */
[----:B-1----:R-:W-:Y:S04]  /*1a610*/  STL [R1+0x524], R21 ;  /* 0x0005241501007387 */ /* 0x002fe80000100800 */
[----:B------:R-:W-:Y:S04]  /*1a620*/  STL.64 [R1+0x528], R22 ;  /* 0x0005281601007387 */ /* 0x000fe80000100a00 */
[----:B---3--:R-:W-:Y:S01]  /*1a630*/  STSM.16.M88.4 [R0], R16 ;  /* 0x0000001000007844 */ /* 0x008fe20000000200 */
[----:B------:R-:W-:Y:S06]  /*1a640*/  BAR.SYNC.DEFER_BLOCKING 0x0 ;  /* 0x0000000000007b1d */ /* 0x000fec0000010000 */
[----:B------:R-:W1:Y:S04]  /*1a650*/  LDS.128 R16, [R252] ;  /* 0x00000000fc107984 */ /* 0x000e680000000c00 */
[----:B-1----:R1:W-:Y:S04]  /*1a660*/  STL.64 [R1+0x510], R16 ;  /* 0x0005101001007387 */ /* 0x0023e80000100a00 */
[----:B------:R2:W-:Y:S04]  /*1a670*/  STL.64 [R1+0x518], R18 ;  /* 0x0005181201007387 */ /* 0x0005e80000100a00 */
[----:B-1----:R-:W3:Y:S04]  /*1a680*/  LDL.LU R16, [R1+0x404] ;  /* 0x0004040001107983 */ /* 0x002ee80000300800 */
[----:B------:R-:W3:Y:S04]  /*1a690*/  LDL.LU R17, [R1+0x40c] ;  /* 0x00040c0001117983 */ /* 0x000ee80000300800 */
[----:B--2---:R-:W3:Y:S04]  /*1a6a0*/  LDL.LU R18, [R1+0x304] ;  /* 0x0003040001127983 */ /* 0x004ee80000300800 */
[----:B------:R-:W3:Y:S01]  /*1a6b0*/  LDL.LU R19, [R1+0x30c] ;  /* 0x00030c0001137983 */ /* 0x000ee20000300800 */
[----:B------:R-:W-:Y:S01]  /*1a6c0*/  BAR.SYNC.DEFER_BLOCKING 0x0 ;  /* 0x0000000000007b1d */ /* 0x000fe20000010000 */
[----:B------:R-:W-:Y:S01]  /*1a6d0*/  IMAD.MOV.U32 R4, RZ, RZ, R88 ;  /* 0x000000ffff047224 */ /* 0x000fe200078e0058 */
[----:B------:R-:W-:Y:S01]  /*1a6e0*/  MOV R5, R90 ;  /* 0x0000005a00057202 */ /* 0x000fe20000000f00 */
[----:B------:R-:W-:-:S02]  /*1a6f0*/  IMAD.MOV.U32 R6, RZ, RZ, R24 ;  /* 0x000000ffff067224 */ /* 0x000fc400078e0018 */
[----:B------:R-:W-:-:S05]  /*1a700*/  IMAD.MOV.U32 R7, RZ, RZ, R26 ;  /* 0x000000ffff077224 */ /* 0x000fca00078e001a */
[----:B------:R1:W-:Y:S01]  /*1a710*/  STSM.16.M88.4 [R0], R4 ;  /* 0x0000000400007844 */ /* 0x0003e20000000200 */
[----:B------:R-:W-:Y:S01]  /*1a720*/  IMAD.MOV.U32 R247, RZ, RZ, R20 ;  /* 0x000000fffff77224 */ /* 0x000fe200078e0014 */
[----:B------:R-:W-:Y:S06]  /*1a730*/  BAR.SYNC.DEFER_BLOCKING 0x0 ;  /* 0x0000000000007b1d */ /* 0x000fec0000010000 */
[----:B-1----:R-:W2:Y:S04]  /*1a740*/  LDL.LU R4, [R1+0x204] ;  /* 0x0002040001047983 */ /* 0x002ea80000300800 */
[----:B------:R-:W2:Y:S04]  /*1a750*/  LDL.LU R5, [R1+0x20c] ;  /* 0x00020c0001057983 */ /* 0x000ea80000300800 */
[----:B------:R-:W2:Y:S04]  /*1a760*/  LDL.LU R6, [R1+0x104] ;  /* 0x0001040001067983 */ /* 0x000ea80000300800 */
[----:B------:R-:W1:Y:S01]  /*1a770*/  LDS.128 R20, [R252] ;  /* 0x00000000fc147984 */ /* 0x000e620000000c00 */
[----:B------:R-:W-:Y:S06]  /*1a780*/  BAR.SYNC.DEFER_BLOCKING 0x0 ;  /* 0x0000000000007b1d */ /* 0x000fec0000010000 */
[----:B------:R-:W2:Y:S04]  /*1a790*/  LDL.LU R7, [R1+0x10c] ;  /* 0x00010c0001077983 */ /* 0x000ea80000300800 */
[----:B-1----:R-:W-:Y:S04]  /*1a7a0*/  STL.64 [R1+0x300], R20 ;  /* 0x0003001401007387 */ /* 0x002fe80000100a00 */
[----:B------:R-:W-:Y:S04]  /*1a7b0*/  STL.64 [R1+0x308], R22 ;  /* 0x0003081601007387 */ /* 0x000fe80000100a00 */
[----:B---3--:R-:W-:Y:S01]  /*1a7c0*/  STSM.16.M88.4 [R0], R16 ;  /* 0x0000001000007844 */ /* 0x008fe20000000200 */
[----:B------:R-:W-:Y:S06]  /*1a7d0*/  BAR.SYNC.DEFER_BLOCKING 0x0 ;  /* 0x0000000000007b1d */ /* 0x000fec0000010000 */
[----:B------:R-:W1:Y:S02]  /*1a7e0*/  LDS.128 R16, [R252] ;  /* 0x00000000fc107984 */ /* 0x000e640000000c00 */
[----:B------:R-:W-:Y:S06]  /*1a7f0*/  BAR.SYNC.DEFER_BLOCKING 0x0 ;  /* 0x0000000000007b1d */ /* 0x000fec0000010000 */
[----:B-1----:R1:W-:Y:S04]  /*1a800*/  STL.64 [R1+0x200], R16 ;  /* 0x0002001001007387 */ /* 0x0023e80000100a00 */
[----:B------:R3:W-:Y:S04]  /*1a810*/  STL.64 [R1+0x208], R18 ;  /* 0x0002081201007387 */ /* 0x0007e80000100a00 */
[----:B-1----:R-:W4:Y:S04]  /*1a820*/  LDL.LU R16, [R1+0x4] ;  /* 0x0000040001107983 */ /* 0x002f280000300800 */
[----:B------:R-:W4:Y:S04]  /*1a830*/  LDL.LU R17, [R1+0xc] ;  /* 0x00000c0001117983 */ /* 0x000f280000300800 */
[----:B--2---:R-:W-:Y:S01]  /*1a840*/  STSM.16.M88.4 [R0], R4 ;  /* 0x0000000400007844 */ /* 0x004fe20000000200 */
[----:B------:R-:W-:Y:S01]  /*1a850*/  BAR.SYNC.DEFER_BLOCKING 0x0 ;  /* 0x0000000000007b1d */ /* 0x000fe20000010000 */
[----:B---3--:R-:W-:Y:S01]  /*1a860*/  IMAD.MOV.U32 R18, RZ, RZ, R153 ;  /* 0x000000ffff127224 */ /* 0x008fe200078e0099 */
[----:B------:R-:W-:-:S04]  /*1a870*/  MOV R19, R155 ;  /* 0x0000009b00137202 */ /* 0x000fc80000000f00 */
[----:B------:R-:W1:Y:S02]  /*1a880*/  LDS.128 R20, [R252] ;  /* 0x00000000fc147984 */ /* 0x000e640000000c00 */
[----:B------:R-:W-:Y:S06]  /*1a890*/  BAR.SYNC.DEFER_BLOCKING 0x0 ;  /* 0x0000000000007b1d */ /* 0x000fec0000010000 */
[----:B-1----:R-:W-:Y:S04]  /*1a8a0*/  STL.64 [R1+0x100], R20 ;  /* 0x0001001401007387 */ /* 0x002fe80000100a00 */
[----:B------:R-:W-:Y:S04]  /*1a8b0*/  STL.64 [R1+0x108], R22 ;  /* 0x0001081601007387 */ /* 0x000fe80000100a00 */
[----:B----4-:R-:W-:Y:S01]  /*1a8c0*/  STSM.16.M88.4 [R0], R16 ;  /* 0x0000001000007844 */ /* 0x010fe20000000200 */
[----:B------:R-:W-:Y:S06]  /*1a8d0*/  BAR.SYNC.DEFER_BLOCKING 0x0 ;  /* 0x0000000000007b1d */ /* 0x000fec0000010000 */
[----:B------:R-:W1:Y:S04]  /*1a8e0*/  LDS.128 R16, [R252] ;  /* 0x00000000fc107984 */ /* 0x000e680000000c00 */
[----:B-1----:R1:W-:Y:S04]  /*1a8f0*/  STL.64 [R1], R16 ;  /* 0x0000001001007387 */ /* 0x0023e80000100a00 */
[----:B------:R2:W-:Y:S04]  /*1a900*/  STL.64 [R1+0x8], R18 ;  /* 0x0000081201007387 */ /* 0x0005e80000100a00 */
[----:B-1----:R-:W3:Y:S04]  /*1a910*/  LDL.LU R16, [R1+0x410] ;  /* 0x0004100001107983 */ /* 0x002ee80000300800 */
[----:B------:R-:W3:Y:S04]  /*1a920*/  LDL.LU R17, [R1+0x418] ;  /* 0x0004180001117983 */ /* 0x000ee80000300800 */
[----:B--2---:R-:W3:Y:S04]  /*1a930*/  LDL.LU R18, [R1+0x310] ;  /* 0x0003100001127983 */ /* 0x004ee80000300800 */
[----:B------:R-:W3:Y:S01]  /*1a940*/  LDL.LU R19, [R1+0x318] ;  /* 0x0003180001137983 */ /* 0x000ee20000300800 */
[----:B------:R-:W-:Y:S01]  /*1a950*/  BAR.SYNC.DEFER_BLOCKING 0x0 ;  /* 0x0000000000007b1d */ /* 0x000fe20000010000 */
[----:B------:R-:W-:-:S02]  /*1a960*/  IMAD.MOV.U32 R4, RZ, RZ, R89 ;  /* 0x000000ffff047224 */ /* 0x000fc400078e0059 */
[----:B------:R-:W-:Y:S02]  /*1a970*/  IMAD.MOV.U32 R5, RZ, RZ, R91 ;  /* 0x000000ffff057224 */ /* 0x000fe400078e005b */
[----:B------:R-:W-:Y:S02]  /*1a980*/  IMAD.MOV.U32 R6, RZ, RZ, R25 ;  /* 0x000000ffff067224 */ /* 0x000fe400078e0019 */
[----:B------:R-:W-:-:S05]  /*1a990*/  IMAD.MOV.U32 R7, RZ, RZ, R27 ;  /* 0x000000ffff077224 */ /* 0x000fca00078e001b */
[----:B------:R1:W-:Y:S01]  /*1a9a0*/  STSM.16.M88.4 [R0], R4 ;  /* 0x0000000400007844 */ /* 0x0003e20000000200 */
[----:B------:R-:W-:Y:S06]  /*1a9b0*/  BAR.SYNC.DEFER_BLOCKING 0x0 ;  /* 0x0000000000007b1d */ /* 0x000fec0000010000 */
[----:B-1----:R-:W2:Y:S04]  /*1a9c0*/  LDL.LU R4, [R1+0x210] ;  /* 0x0002100001047983 */ /* 0x002ea80000300800 */
[----:B------:R-:W2:Y:S04]  /*1a9d0*/  LDL.LU R5, [R1+0x218] ;  /* 0x0002180001057983 */ /* 0x000ea80000300800 */
[----:B------:R-:W2:Y:S04]  /*1a9e0*/  LDL.LU R6, [R1+0x110] ;  /* 0x0001100001067983 */ /* 0x000ea80000300800 */
[----:B------:R-:W1:Y:S01]  /*1a9f0*/  LDS.128 R248, [R252] ;  /* 0x00000000fcf87984 */ /* 0x000e620000000c00 */
[----:B------:R-:W-:Y:S06]  /*1aa00*/  BAR.SYNC.DEFER_BLOCKING 0x0 ;  /* 0x0000000000007b1d */ /* 0x000fec0000010000 */
[----:B------:R-:W2:Y:S04]  /*1aa10*/  LDL.LU R7, [R1+0x118] ;  /* 0x0001180001077983 */ /* 0x000ea80000300800 */
[----:B-1----:R-:W-:Y:S04]  /*1aa20*/  STL [R1+0xb68], R249 ;  /* 0x000b68f901007387 */ /* 0x002fe80000100800 */
[----:B------:R-:W-:Y:S04]  /*1aa30*/  STL [R1+0xb64], R250 ;  /* 0x000b64fa01007387 */ /* 0x000fe80000100800 */
[----:B------:R-:W-:Y:S04]  /*1aa40*/  STL [R1+0xb60], R251 ;  /* 0x000b60fb01007387 */ /* 0x000fe80000100800 */
        /* <DEDUP_REMOVED lines=10> */
[----:B---3--:R-:W-:Y:S01]  /*1aaf0*/  MOV R18, R156 ;  /* 0x0000009c00127202 */ /* 0x008fe20000000f00 */
[----:B------:R-:W-:-:S04]  /*1ab00*/  IMAD.MOV.U32 R19, RZ, RZ, R158 ;  /* 0x000000ffff137224 */ /* 0x000fc800078e009e */
[----:B------:R-:W1:Y:S02]  /*1ab10*/  LDS.128 R20, [R252] ;  /* 0x00000000fc147984 */ /* 0x000e640000000c00 */
[----:B------:R-:W-:Y:S06]  /*1ab20*/  BAR.SYNC.DEFER_BLOCKING 0x0 ;  /* 0x0000000000007b1d */ /* 0x000fec0000010000 */
[----:B-1----:R-:W-:Y:S04]  /*1ab30*/  STL.64 [R1+0x530], R20 ;  /* 0x0005301401007387 */ /* 0x002fe80000100a00 */
[----:B------:R-:W-:Y:S04]  /*1ab40*/  STL.64 [R1+0x538], R22 ;  /* 0x0005381601007387 */ /* 0x000fe80000100a00 */
[----:B----4-:R-:W-:Y:S01]  /*1ab50*/  STSM.16.M88.4 [R0], R16 ;  /* 0x0000001000007844 */ /* 0x010fe20000000200 */
        /* <DEDUP_REMOVED lines=33> */
[----:B---3--:R-:W-:-:S02]  /*1ad70*/  IMAD.MOV.U32 R18, RZ, RZ, R157 ;  /* 0x000000ffff127224 */ /* 0x008fc400078e009d */
[----:B------:R-:W-:-:S03]  /*1ad80*/  IMAD.MOV.U32 R19, RZ, RZ, R159 ;  /* 0x000000ffff137224 */ /* 0x000fc600078e009f */
        /* <DEDUP_REMOVED lines=94> */
[----:B------:R-:W-:Y:S01]  /*1b370*/  MOV R4, R97 ;  /* 0x0000006100047202 */ /* 0x000fe20000000f00 */
[----:B------:R-:W-:-:S02]  /*1b380*/  IMAD.MOV.U32 R5, RZ, RZ, R99 ;  /* 0x000000ffff057224 */ /* 0x000fc400078e0063 */
        /* <DEDUP_REMOVED lines=487> */
[----:B------:R-:W2:Y:S04]  /*1d200*/  LDL.LU R7, [R1+0x198] ;  /* 0x0001980001077983 */ /* 0x000ea80000300800 */
[----:B------:R-:W1:Y:S01]  /*1d210*/  LDS.128 R240, [R252] ;  /* 0x00000000fcf07984 */ /* 0x000e620000000c00 */
[----:B------:R-:W-:Y:S06]  /*1d220*/  BAR.SYNC.DEFER_BLOCKING 0x0 ;  /* 0x0000000000007b1d */ /* 0x000fec0000010000 */
[----:B-1----:R-:W-:Y:S04]  /*1d230*/  STL [R1+0xb5c], R242 ;  /* 0x000b5cf201007387 */ /* 0x002fe80000100800 */
[----:B------:R-:W-:Y:S04]  /*1d240*/  STL [R1+0xb58], R243 ;  /* 0x000b58f301007387 */ /* 0x000fe80000100800 */
[----:B---3--:R1:W-:Y:S01]  /*1d250*/  STSM.16.M88.4 [R0], R16 ;  /* 0x0000001000007844 */ /* 0x0083e20000000200 */
[----:B------:R-:W-:Y:S06]  /*1d260*/  BAR.SYNC.DEFER_BLOCKING 0x0 ;  /* 0x0000000000007b1d */ /* 0x000fec0000010000 */
[----:B-1----:R-:W3:Y:S04]  /*1d270*/  LDL.LU R16, [R1+0x90] ;  /* 0x0000900001107983 */ /* 0x002ee80000300800 */
[----:B------:R-:W3:Y:S04]  /*1d280*/  LDL.LU R17, [R1+0x98] ;  /* 0x0000980001117983 */ /* 0x000ee80000300800 */
[----:B------:R-:W1:Y:S01]  /*1d290*/  LDS.128 R236, [R252] ;  /* 0x00000000fcec7984 */ /* 0x000e620000000c00 */
[----:B------:R-:W-:Y:S06]  /*1d2a0*/  BAR.SYNC.DEFER_BLOCKING 0x0 ;  /* 0x0000000000007b1d */ /* 0x000fec0000010000 */
[----:B--2---:R2:W-:Y:S02]  /*1d2b0*/  STSM.16.M88.4 [R0], R4 ;  /* 0x0000000400007844 */ /* 0x0045e40000000200 */
[----:B------:R-:W-:Y:S01]  /*1d2c0*/  BAR.SYNC.DEFER_BLOCKING 0x0 ;  /* 0x0000000000007b1d */ /* 0x000fe20000010000 */
[----:B------:R-:W-:-:S02]  /*1d2d0*/  IMAD.MOV.U32 R18, RZ, RZ, R188 ;  /* 0x000000ffff127224 */ /* 0x000fc400078e00bc */
[----:B------:R-:W-:-:S03]  /*1d2e0*/  IMAD.MOV.U32 R19, RZ, RZ, R190 ;  /* 0x000000ffff137224 */ /* 0x000fc600078e00be */
[----:B------:R-:W4:Y:S02]  /*1d2f0*/  LDS.128 R232, [R252] ;  /* 0x00000000fce87984 */ /* 0x000f240000000c00 */
[----:B------:R-:W-:Y:S01]  /*1d300*/  BAR.SYNC.DEFER_BLOCKING 0x0 ;  /* 0x0000000000007b1d */ /* 0x000fe20000010000 */
[----:B--2---:R-:W-:Y:S01]  /*1d310*/  IMAD.MOV.U32 R4, RZ, RZ, R124 ;  /* 0x000000ffff047224 */ /* 0x004fe200078e007c */
[----:B------:R-:W-:Y:S01]  /*1d320*/  MOV R6, R60 ;  /* 0x0000003c00067202 */ /* 0x000fe20000000f00 */
[----:B------:R-:W-:Y:S02]  /*1d330*/  IMAD.MOV.U32 R5, RZ, RZ, R126 ;  /* 0x000000ffff057224 */ /* 0x000fe400078e007e */
[----:B------:R-:W-:Y:S01]  /*1d340*/  IMAD.MOV.U32 R7, RZ, RZ, R62 ;  /* 0x000000ffff077224 */ /* 0x000fe200078e003e */
[----:B---3--:R-:W-:Y:S02]  /*1d350*/  STSM.16.M88.4 [R0], R16 ;  /* 0x0000001000007844 */ /* 0x008fe40000000200 */
[----:B------:R-:W-:Y:S06]  /*1d360*/  BAR.SYNC.DEFER_BLOCKING 0x0 ;  /* 0x0000000000007b1d */ /* 0x000fec0000010000 */
[----:B------:R-:W2:Y:S02]  /*1d370*/  LDS.128 R220, [R252] ;  /* 0x00000000fcdc7984 */ /* 0x000ea40000000c00 */
[----:B------:R-:W-:Y:S06]  /*1d380*/  BAR.SYNC.DEFER_BLOCKING 0x0 ;  /* 0x0000000000007b1d */ /* 0x000fec0000010000 */
[----:B------:R3:W-:Y:S02]  /*1d390*/  STSM.16.M88.4 [R0], R4 ;  /* 0x0000000400007844 */ /* 0x0007e40000000200 */
[----:B------:R-:W-:Y:S06]  /*1d3a0*/  BAR.SYNC.DEFER_BLOCKING 0x0 ;  /* 0x0000000000007b1d */ /* 0x000fec0000010000 */
[----:B---3--:R-:W3:Y:S04]  /*1d3b0*/  LDL.LU R4, [R1+0x494] ;  /* 0x0004940001047983 */ /* 0x008ee80000300800 */
[----:B------:R-:W3:Y:S04]  /*1d3c0*/  LDL.LU R5, [R1+0x49c] ;  /* 0x00049c0001057983 */ /* 0x000ee80000300800 */
[----:B------:R-:W3:Y:S04]  /*1d3d0*/  LDL.LU R6, [R1+0x394] ;  /* 0x0003940001067983 */ /* 0x000ee80000300800 */
[----:B------:R-:W3:Y:S04]  /*1d3e0*/  LDL.LU R7, [R1+0x39c] ;  /* 0x00039c0001077983 */ /* 0x000ee80000300800 */
[----:B------:R-:W4:Y:S04]  /*1d3f0*/  LDL.LU R16, [R1+0x294] ;  /* 0x0002940001107983 */ /* 0x000f280000300800 */
[----:B------:R-:W4:Y:S04]  /*1d400*/  LDL.LU R17, [R1+0x29c] ;  /* 0x00029c0001117983 */ /* 0x000f280000300800 */
[----:B------:R-:W4:Y:S04]  /*1d410*/  LDL.LU R18, [R1+0x194] ;  /* 0x0001940001127983 */ /* 0x000f280000300800 */
[----:B------:R-:W4:Y:S04]  /*1d420*/  LDL.LU R19, [R1+0x19c] ;  /* 0x00019c0001137983 */ /* 0x000f280000300800 */
[----:B------:R-:W2:Y:S01]  /*1d430*/  LDS.128 R216, [R252] ;  /* 0x00000000fcd87984 */ /* 0x000ea20000000c00 */
[----:B------:R-:W-:Y:S06]  /*1d440*/  BAR.SYNC.DEFER_BLOCKING 0x0 ;  /* 0x0000000000007b1d */ /* 0x000fec0000010000 */
[----:B---3--:R-:W-:Y:S02]  /*1d450*/  STSM.16.M88.4 [R0], R4 ;  /* 0x0000000400007844 */ /* 0x008fe40000000200 */
[----:B------:R-:W-:Y:S06]  /*1d460*/  BAR.SYNC.DEFER_BLOCKING 0x0 ;  /* 0x0000000000007b1d */ /* 0x000fec0000010000 */
[----:B------:R-:W3:Y:S02]  /*1d470*/  LDS.128 R4, [R252] ;  /* 0x00000000fc047984 */ /* 0x000ee40000000c00 */
[----:B------:R-:W-:Y:S06]  /*1d480*/  BAR.SYNC.DEFER_BLOCKING 0x0 ;  /* 0x0000000000007b1d */ /* 0x000fec0000010000 */
[----:B----4-:R4:W-:Y:S02]  /*1d490*/  STSM.16.M88.4 [R0], R16 ;  /* 0x0000001000007844 */ /* 0x0109e40000000200 */
[----:B------:R-:W-:Y:S06]  /*1d4a0*/  BAR.SYNC.DEFER_BLOCKING 0x0 ;  /* 0x0000000000007b1d */ /* 0x000fec0000010000 */
[----:B----4-:R-:W4:Y:S04]  /*1d4b0*/  LDL.LU R16, [R1+0x94] ;  /* 0x0000940001107983 */ /* 0x010f280000300800 */
[----:B------:R-:W4:Y:S04]  /*1d4c0*/  LDL.LU R17, [R1+0x9c] ;  /* 0x00009c0001117983 */ /* 0x000f280000300800 */
[----:B------:R-:W3:Y:S01]  /*1d4d0*/  LDS.128 R28, [R252] ;  /* 0x00000000fc1c7984 */ /* 0x000ee20000000c00 */
[----:B------:R-:W-:-:S02]  /*1d4e0*/  IMAD.MOV.U32 R18, RZ, RZ, R189 ;  /* 0x000000ffff127224 */ /* 0x000fc400078e00bd */
[----:B------:R-:W-:Y:S01]  /*1d4f0*/  IMAD.MOV.U32 R19, RZ, RZ, R191 ;  /* 0x000000ffff137224 */ /* 0x000fe200078e00bf */
[----:B------:R-:W-:Y:S01]  /*1d500*/  BAR.SYNC.DEFER_BLOCKING 0x0 ;  /* 0x0000000000007b1d */ /* 0x000fe20000010000 */
[----:B------:R-:W-:Y:S01]  /*1d510*/  IMAD.MOV.U32 R20, RZ, RZ, R125 ;  /* 0x000000ffff147224 */ /* 0x000fe200078e007d */
[----:B------:R-:W-:Y:S01]  /*1d520*/  MOV R21, R127 ;  /* 0x0000007f00157202 */ /* 0x000fe20000000f00 */
[----:B------:R-:W-:Y:S02]  /*1d530*/  IMAD.MOV.U32 R22, RZ, RZ, R61 ;  /* 0x000000ffff167224 */ /* 0x000fe400078e003d */
[----:B------:R-:W-:Y:S01]  /*1d540*/  IMAD.MOV.U32 R23, RZ, RZ, R63 ;  /* 0x000000ffff177224 */ /* 0x000fe200078e003f */
[----:B----4-:R-:W-:Y:S02]  /*1d550*/  STSM.16.M88.4 [R0], R16 ;  /* 0x0000001000007844 */ /* 0x010fe40000000200 */
[----:B------:R-:W-:Y:S06]  /*1d560*/  BAR.SYNC.DEFER_BLOCKING 0x0 ;  /* 0x0000000000007b1d */ /* 0x000fec0000010000 */
[----:B------:R-:W4:Y:S02]  /*1d570*/  LDS.128 R36, [R252] ;  /* 0x00000000fc247984 */ /* 0x000f240000000c00 */
[----:B------:R-:W-:Y:S06]  /*1d580*/  BAR.SYNC.DEFER_BLOCKING 0x0 ;  /* 0x0000000000007b1d */ /* 0x000fec0000010000 */
[----:B------:R1:W-:Y:S02]  /*1d590*/  STSM.16.M88.4 [R0], R20 ;  /* 0x0000001400007844 */ /* 0x0003e40000000200 */
[----:B------:R-:W-:Y:S06]  /*1d5a0*/  BAR.SYNC.DEFER_BLOCKING 0x0 ;  /* 0x0000000000007b1d */ /* 0x000fec0000010000 */
[----:B-1----:R-:W2:Y:S04]  /*1d5b0*/  LDL.LU R20, [R1+0x4a0] ;  /* 0x0004a00001147983 */ /* 0x002ea80000300800 */
[----:B------:R-:W2:Y:S04]  /*1d5c0*/  LDL.LU R21, [R1+0x4a8] ;  /* 0x0004a80001157983 */ /* 0x000ea80000300800 */
[----:B------:R-:W2:Y:S04]  /*1d5d0*/  LDL.LU R22, [R1+0x3a0] ;  /* 0x0003a00001167983 */ /* 0x000ea80000300800 */
[----:B------:R-:W2:Y:S04]  /*1d5e0*/  LDL.LU R23, [R1+0x3a8] ;  /* 0x0003a80001177983 */ /* 0x000ea80000300800 */
[----:B------:R-:W3:Y:S04]  /*1d5f0*/  LDL.LU R16, [R1+0x2a0] ;  /* 0x0002a00001107983 */ /* 0x000ee80000300800 */
[----:B------:R-:W3:Y:S04]  /*1d600*/  LDL.LU R17, [R1+0x2a8] ;  /* 0x0002a80001117983 */ /* 0x000ee80000300800 */
[----:B------:R-:W3:Y:S04]  /*1d610*/  LDL.LU R18, [R1+0x1a0] ;  /* 0x0001a00001127983 */ /* 0x000ee80000300800 */
[----:B------:R-:W3:Y:S04]  /*1d620*/  LDL.LU R19, [R1+0x1a8] ;  /* 0x0001a80001137983 */ /* 0x000ee80000300800 */
[----:B------:R-:W1:Y:S01]  /*1d630*/  LDS.128 R32, [R252] ;  /* 0x00000000fc207984 */ /* 0x000e620000000c00 */
[----:B------:R-:W-:Y:S06]  /*1d640*/  BAR.SYNC.DEFER_BLOCKING 0x0 ;  /* 0x0000000000007b1d */ /* 0x000fec0000010000 */
[----:B--2---:R-:W-:Y:S02]  /*1d650*/  STSM.16.M88.4 [R0], R20 ;  /* 0x0000001400007844 */ /* 0x004fe40000000200 */
[----:B------:R-:W-:Y:S06]  /*1d660*/  BAR.SYNC.DEFER_BLOCKING 0x0 ;  /* 0x0000000000007b1d */ /* 0x000fec0000010000 */
[----:B------:R-:W2:Y:S02]  /*1d670*/  LDS.128 R24, [R252] ;  /* 0x00000000fc187984 */ /* 0x000ea40000000c00 */
[----:B------:R-:W-:Y:S06]  /*1d680*/  BAR.SYNC.DEFER_BLOCKING 0x0 ;  /* 0x0000000000007b1d */ /* 0x000fec0000010000 */
[----:B---3--:R3:W-:Y:S02]  /*1d690*/  STSM.16.M88.4 [R0], R16 ;  /* 0x0000001000007844 */ /* 0x0087e40000000200 */
[----:B------:R-:W-:Y:S06]  /*1d6a0*/  BAR.SYNC.DEFER_BLOCKING 0x0 ;  /* 0x0000000000007b1d */ /* 0x000fec0000010000 */
[----:B---3--:R-:W3:Y:S04]  /*1d6b0*/  LDL.LU R16, [R1+0xa0] ;  /* 0x0000a00001107983 */ /* 0x008ee80000300800 */
[----:B------:R-:W3:Y:S04]  /*1d6c0*/  LDL.LU R17, [R1+0xa8] ;  /* 0x0000a80001117983 */ /* 0x000ee80000300800 */
[----:B------:R-:W2:Y:S01]  /*1d6d0*/  LDS.128 R20, [R252] ;  /* 0x00000000fc147984 */ /* 0x000ea20000000c00 */
[----:B------:R-:W-:-:S02]  /*1d6e0*/  IMAD.MOV.U32 R18, RZ, RZ, R192 ;  /* 0x000000ffff127224 */ /* 0x000fc400078e00c0 */
[----:B------:R-:W-:Y:S01]  /*1d6f0*/  IMAD.MOV.U32 R19, RZ, RZ, R194 ;  /* 0x000000ffff137224 */ /* 0x000fe200078e00c2 */
[----:B------:R-:W-:Y:S01]  /*1d700*/  BAR.SYNC.DEFER_BLOCKING 0x0 ;  /* 0x0000000000007b1d */ /* 0x000fe20000010000 */
[----:B------:R-:W-:Y:S01]  /*1d710*/  MOV R40, R128 ;  /* 0x0000008000287202 */ /* 0x000fe20000000f00 */
[----:B------:R-:W-:Y:S02]  /*1d720*/  IMAD.MOV.U32 R41, RZ, RZ, R130 ;  /* 0x000000ffff297224 */ /* 0x000fe400078e0082 */
[----:B------:R-:W-:Y:S02]  /*1d730*/  IMAD.MOV.U32 R42, RZ, RZ, R64 ;  /* 0x000000ffff2a7224 */ /* 0x000fe400078e0040 */
[----:B------:R-:W-:Y:S01]  /*1d740*/  IMAD.MOV.U32 R43, RZ, RZ, R66 ;  /* 0x000000ffff2b7224 */ /* 0x000fe200078e0042 */
[----:B---3--:R-:W-:Y:S01]  /*1d750*/  STSM.16.M88.4 [R0], R16 ;  /* 0x0000001000007844 */ /* 0x008fe20000000200 */
[----:B------:R-:W-:Y:S06]  /*1d760*/  BAR.SYNC.DEFER_BLOCKING 0x0 ;  /* 0x0000000000007b1d */ /* 0x000fec0000010000 */
[----:B------:R-:W3:Y:S02]  /*1d770*/  LDS.128 R16, [R252] ;  /* 0x00000000fc107984 */ /* 0x000ee40000000c00 */
[----:B------:R-:W-:Y:S06]  /*1d780*/  BAR.SYNC.DEFER_BLOCKING 0x0 ;  /* 0x0000000000007b1d */ /* 0x000fec0000010000 */
[----:B------:R4:W-:Y:S02]  /*1d790*/  STSM.16.M88.4 [R0], R40 ;  /* 0x0000002800007844 */ /* 0x0009e40000000200 */
[----:B------:R-:W-:Y:S06]  /*1d7a0*/  BAR.SYNC.DEFER_BLOCKING 0x0 ;  /* 0x0000000000007b1d */ /* 0x000fec0000010000 */
[----:B----4-:R-:W4:Y:S04]  /*1d7b0*/  LDL.LU R40, [R1+0x4a4] ;  /* 0x0004a40001287983 */ /* 0x010f280000300800 */
[----:B------:R-:W4:Y:S04]  /*1d7c0*/  LDL.LU R41, [R1+0x4ac] ;  /* 0x0004ac0001297983 */ /* 0x000f280000300800 */
[----:B------:R-:W4:Y:S04]  /*1d7d0*/  LDL.LU R42, [R1+0x3a4] ;  /* 0x0003a400012a7983 */ /* 0x000f280000300800 */
[----:B------:R-:W4:Y:S04]  /*1d7e0*/  LDL.LU R43, [R1+0x3ac] ;  /* 0x0003ac00012b7983 */ /* 0x000f280000300800 */
[----:B------:R-:W2:Y:S04]  /*1d7f0*/  LDL.LU R48, [R1+0x2a4] ;  /* 0x0002a40001307983 */ /* 0x000ea80000300800 */
[----:B------:R-:W2:Y:S04]  /*1d800*/  LDL.LU R49, [R1+0x2ac] ;  /* 0x0002ac0001317983 */ /* 0x000ea80000300800 */
[----:B------:R-:W2:Y:S04]  /*1d810*/  LDL.LU R50, [R1+0x1a4] ;  /* 0x0001a40001327983 */ /* 0x000ea80000300800 */
[----:B------:R-:W2:Y:S04]  /*1d820*/  LDL.LU R51, [R1+0x1ac] ;  /* 0x0001ac0001337983 */ /* 0x000ea80000300800 */
[----:B------:R-:W3:Y:S01]  /*1d830*/  LDS.128 R44, [R252] ;  /* 0x00000000fc2c7984 */ /* 0x000ee20000000c00 */
[----:B------:R-:W-:Y:S06]  /*1d840*/  BAR.SYNC.DEFER_BLOCKING 0x0 ;  /* 0x0000000000007b1d */ /* 0x000fec0000010000 */
[----:B----4-:R-:W-:Y:S02]  /*1d850*/  STSM.16.M88.4 [R0], R40 ;  /* 0x0000002800007844 */ /* 0x010fe40000000200 */
[----:B------:R-:W-:Y:S06]  /*1d860*/  BAR.SYNC.DEFER_BLOCKING 0x0 ;  /* 0x0000000000007b1d */ /* 0x000fec0000010000 */
[----:B------:R-:W4:Y:S02]  /*1d870*/  LDS.128 R40, [R252] ;  /* 0x00000000fc287984 */ /* 0x000f240000000c00 */
[----:B------:R-:W-:Y:S06]  /*1d880*/  BAR.SYNC.DEFER_BLOCKING 0x0 ;  /* 0x0000000000007b1d */ /* 0x000fec0000010000 */
[----:B--2---:R2:W-:Y:S02]  /*1d890*/  STSM.16.M88.4 [R0], R48 ;  /* 0x0000003000007844 */ /* 0x0045e40000000200 */
[----:B------:R-:W-:Y:S06]  /*1d8a0*/  BAR.SYNC.DEFER_BLOCKING 0x0 ;  /* 0x0000000000007b1d */ /* 0x000fec0000010000 */
[----:B--2---:R-:W2:Y:S04]  /*1d8b0*/  LDL.LU R48, [R1+0xa4] ;  /* 0x0000a40001307983 */ /* 0x004ea80000300800 */
[----:B------:R-:W2:Y:S01]  /*1d8c0*/  LDL.LU R49, [R1+0xac] ;  /* 0x0000ac0001317983 */ /* 0x000ea20000300800 */
[----:B------:R-:W-:Y:S01]  /*1d8d0*/  IMAD.MOV.U32 R50, RZ, RZ, R193 ;  /* 0x000000ffff327224 */ /* 0x000fe200078e00c1 */
[----:B------:R-:W-:-:S02]  /*1d8e0*/  MOV R51, R195 ;  /* 0x000000c300337202 */ /* 0x000fc40000000f00 */
[----:B------:R-:W3:Y:S04]  /*1d8f0*/  LDL.LU R56, [R1+0x4b0] ;  /* 0x0004b00001387983 */ /* 0x000ee80000300800 */
[----:B------:R-:W4:Y:S01]  /*1d900*/  LDS.128 R88, [R252] ;  /* 0x00000000fc587984 */ /* 0x000f220000000c00 */
[----:B------:R-:W-:Y:S06]  /*1d910*/  BAR.SYNC.DEFER_BLOCKING 0x0 ;  /* 0x0000000000007b1d */ /* 0x000fec0000010000 */
[----:B------:R-:W3:Y:S04]  /*1d920*/  LDL.LU R57, [R1+0x4b8] ;  /* 0x0004b80001397983 */ /* 0x000ee80000300800 */
[----:B------:R-:W3:Y:S04]  /*1d930*/  LDL.LU R58, [R1+0x3b0] ;  /* 0x0003b000013a7983 */ /* 0x000ee80000300800 */
[----:B------:R-:W3:Y:S01]  /*1d940*/  LDL.LU R59, [R1+0x3b8] ;  /* 0x0003b800013b7983 */ /* 0x000ee20000300800 */
[----:B------:R-:W-:-:S02]  /*1d950*/  IMAD.MOV.U32 R54, RZ, RZ, R65 ;  /* 0x000000ffff367224 */ /* 0x000fc400078e0041 */
[----:B------:R-:W-:Y:S02]  /*1d960*/  IMAD.MOV.U32 R55, RZ, RZ, R67 ;  /* 0x000000ffff377224 */ /* 0x000fe400078e0043 */
[----:B------:R-:W-:Y:S02]  /*1d970*/  IMAD.MOV.U32 R52, RZ, RZ, R129 ;  /* 0x000000ffff347224 */ /* 0x000fe400078e0081 */
[----:B------:R-:W-:Y:S01]  /*1d980*/  IMAD.MOV.U32 R53, RZ, RZ, R131 ;  /* 0x000000ffff357224 */ /* 0x000fe200078e0083 */
[----:B--2---:R-:W-:Y:S01]  /*1d990*/  STSM.16.M88.4 [R0], R48 ;  /* 0x0000003000007844 */ /* 0x004fe20000000200 */
[----:B------:R-:W-:Y:S06]  /*1d9a0*/  BAR.SYNC.DEFER_BLOCKING 0x0 ;  /* 0x0000000000007b1d */ /* 0x000fec0000010000 */
[----:B------:R-:W2:Y:S02]  /*1d9b0*/  LDS.128 R64, [R252] ;  /* 0x00000000fc407984 */ /* 0x000ea40000000c00 */
[----:B------:R-:W-:Y:S06]  /*1d9c0*/  BAR.SYNC.DEFER_BLOCKING 0x0 ;  /* 0x0000000000007b1d */ /* 0x000fec0000010000 */
[----:B------:R1:W-:Y:S02]  /*1d9d0*/  STSM.16.M88.4 [R0], R52 ;  /* 0x0000003400007844 */ /* 0x0003e40000000200 */
[----:B------:R-:W-:Y:S06]  /*1d9e0*/  BAR.SYNC.DEFER_BLOCKING 0x0 ;  /* 0x0000000000007b1d */ /* 0x000fec0000010000 */
[----:B-1----:R-:W4:Y:S04]  /*1d9f0*/  LDL.LU R52, [R1+0x2b0] ;  /* 0x0002b00001347983 */ /* 0x002f280000300800 */
[----:B------:R-:W4:Y:S04]  /*1da00*/  LDL.LU R53, [R1+0x2b8] ;  /* 0x0002b80001357983 */ /* 0x000f280000300800 */
[----:B------:R-:W4:Y:S04]  /*1da10*/  LDL.LU R54, [R1+0x1b0] ;  /* 0x0001b00001367983 */ /* 0x000f280000300800 */
[----:B------:R-:W4:Y:S04]  /*1da20*/  LDL.LU R55, [R1+0x1b8] ;  /* 0x0001b80001377983 */ /* 0x000f280000300800 */
[----:B------:R-:W1:Y:S01]  /*1da30*/  LDS.128 R60, [R252] ;  /* 0x00000000fc3c7984 */ /* 0x000e620000000c00 */
        /* <DEDUP_REMOVED lines=10> */
[----:B------:R-:W-:Y:S01]  /*1dae0*/  MOV R54, R196 ;  /* 0x000000c400367202 */ /* 0x000fe20000000f00 */
[----:B------:R-:W-:Y:S01]  /*1daf0*/  IMAD.MOV.U32 R55, RZ, RZ, R198 ;  /* 0x000000ffff377224 */ /* 0x000fe200078e00c6 */
[----:B------:R-:W-:Y:S01]  /*1db00*/  BAR.SYNC.DEFER_BLOCKING 0x0 ;  /* 0x0000000000007b1d */ /* 0x000fe20000010000 */
[----:B------:R-:W-:Y:S01]  /*1db10*/  IMAD.MOV.U32 R92, RZ, RZ, R132 ;  /* 0x000000ffff5c7224 */ /* 0x000fe200078e0084 */
[----:B------:R-:W-:Y:S01]  /*1db20*/  MOV R95, R70 ;  /* 0x00000046005f7202 */ /* 0x000fe20000000f00 */
[----:B------:R-:W-:-:S02]  /*1db30*/  IMAD.MOV.U32 R93, RZ, RZ, R134 ;  /* 0x000000ffff5d7224 */ /* 0x000fc400078e0086 */
[----:B------:R-:W-:Y:S01]  /*1db40*/  IMAD.MOV.U32 R94, RZ, RZ, R68 ;  /* 0x000000ffff5e7224 */ /* 0x000fe200078e0044 */
[----:B----4-:R-:W-:Y:S02]  /*1db50*/  STSM.16.M88.4 [R0], R52 ;  /* 0x0000003400007844 */ /* 0x010fe40000000200 */
[----:B------:R-:W-:Y:S06]  /*1db60*/  BAR.SYNC.DEFER_BLOCKING 0x0 ;  /* 0x0000000000007b1d */ /* 0x000fec0000010000 */
[----:B------:R-:W4:Y:S02]  /*1db70*/  LDS.128 R52, [R252] ;  /* 0x00000000fc347984 */ /* 0x000f240000000c00 */
[----:B------:R-:W-:Y:S06]  /*1db80*/  BAR.SYNC.DEFER_BLOCKING 0x0 ;  /* 0x0000000000007b1d */ /* 0x000fec0000010000 */
[----:B------:R2:W-:Y:S02]  /*1db90*/  STSM.16.M88.4 [R0], R92 ;  /* 0x0000005c00007844 */ /* 0x0005e40000000200 */
[----:B------:R-:W-:Y:S06]  /*1dba0*/  BAR.SYNC.DEFER_BLOCKING 0x0 ;  /* 0x0000000000007b1d */ /* 0x000fec0000010000 */
[----:B--2---:R-:W2:Y:S04]  /*1dbb0*/  LDL.LU R92, [R1+0x4b4] ;  /* 0x0004b400015c7983 */ /* 0x004ea80000300800 */
[----:B------:R-:W2:Y:S04]  /*1dbc0*/  LDL.LU R93, [R1+0x4bc] ;  /* 0x0004bc00015d7983 */ /* 0x000ea80000300800 */
[----:B------:R-:W2:Y:S04]  /*1dbd0*/  LDL.LU R94, [R1+0x3b4] ;  /* 0x0003b400015e7983 */ /* 0x000ea80000300800 */
[----:B------:R-:W2:Y:S04]  /*1dbe0*/  LDL.LU R95, [R1+0x3bc] ;  /* 0x0003bc00015f7983 */ /* 0x000ea80000300800 */
[----:B------:R-:W3:Y:S04]  /*1dbf0*/  LDL.LU R100, [R1+0x2b4] ;  /* 0x0002b40001647983 */ /* 0x000ee80000300800 */
[----:B------:R-:W3:Y:S04]  /*1dc00*/  LDL.LU R101, [R1+0x2bc] ;  /* 0x0002bc0001657983 */ /* 0x000ee80000300800 */
[----:B------:R-:W3:Y:S04]  /*1dc10*/  LDL.LU R102, [R1+0x1b4] ;  /* 0x0001b40001667983 */ /* 0x000ee80000300800 */
[----:B------:R-:W3:Y:S04]  /*1dc20*/  LDL.LU R103, [R1+0x1bc] ;  /* 0x0001bc0001677983 */ /* 0x000ee80000300800 */
[----:B------:R-:W4:Y:S01]  /*1dc30*/  LDS.128 R96, [R252] ;  /* 0x00000000fc607984 */ /* 0x000f220000000c00 */
[----:B------:R-:W-:Y:S06]  /*1dc40*/  BAR.SYNC.DEFER_BLOCKING 0x0 ;  /* 0x0000000000007b1d */ /* 0x000fec0000010000 */
[----:B--2---:R-:W-:Y:S02]  /*1dc50*/  STSM.16.M88.4 [R0], R92 ;  /* 0x0000005c00007844 */ /* 0x004fe40000000200 */
[----:B------:R-:W-:Y:S06]  /*1dc60*/  BAR.SYNC.DEFER_BLOCKING 0x0 ;  /* 0x0000000000007b1d */ /* 0x000fec0000010000 */
[----:B------:R-:W2:Y:S02]  /*1dc70*/  LDS.128 R92, [R252] ;  /* 0x00000000fc5c7984 */ /* 0x000ea40000000c00 */
[----:B------:R-:W-:Y:S06]  /*1dc80*/  BAR.SYNC.DEFER_BLOCKING 0x0 ;  /* 0x0000000000007b1d */ /* 0x000fec0000010000 */
[----:B---3--:R3:W-:Y:S01]  /*1dc90*/  STSM.16.M88.4 [R0], R100 ;  /* 0x0000006400007844 */ /* 0x0087e20000000200 */
[----:B------:R-:W-:Y:S01]  /*1dca0*/  MOV R106, R69 ;  /* 0x00000045006a7202 */ /* 0x000fe20000000f00 */
[----:B------:R-:W-:Y:S01]  /*1dcb0*/  IMAD.MOV.U32 R107, RZ, RZ, R71 ;  /* 0x000000ffff6b7224 */ /* 0x000fe200078e0047 */
[----:B------:R-:W-:Y:S06]  /*1dcc0*/  BAR.SYNC.DEFER_BLOCKING 0x0 ;  /* 0x0000000000007b1d */ /* 0x000fec0000010000 */
[----:B---3--:R-:W3:Y:S04]  /*1dcd0*/  LDL.LU R100, [R1+0xb4] ;  /* 0x0000b40001647983 */ /* 0x008ee80000300800 */
[----:B------:R-:W3:Y:S04]  /*1dce0*/  LDL.LU R101, [R1+0xbc] ;  /* 0x0000bc0001657983 */ /* 0x000ee80000300800 */
[----:B------:R-:W4:Y:S04]  /*1dcf0*/  LDL.LU R68, [R1+0x4c0] ;  /* 0x0004c00001447983 */ /* 0x000f280000300800 */
[----:B------:R-:W4:Y:S04]  /*1dd00*/  LDL.LU R69, [R1+0x4c8] ;  /* 0x0004c80001457983 */ /* 0x000f280000300800 */
[----:B------:R-:W4:Y:S04]  /*1dd10*/  LDL.LU R70, [R1+0x3c0] ;  /* 0x0003c00001467983 */ /* 0x000f280000300800 */
[----:B------:R-:W4:Y:S04]  /*1dd20*/  LDL.LU R71, [R1+0x3c8] ;  /* 0x0003c80001477983 */ /* 0x000f280000300800 */
[----:B------:R-:W2:Y:S01]  /*1dd30*/  LDS.128 R116, [R252] ;  /* 0x00000000fc747984 */ /* 0x000ea20000000c00 */
[----:B------:R-:W-:-:S02]  /*1dd40*/  IMAD.MOV.U32 R102, RZ, RZ, R197 ;  /* 0x000000ffff667224 */ /* 0x000fc400078e00c5 */
[----:B------:R-:W-:Y:S01]  /*1dd50*/  IMAD.MOV.U32 R103, RZ, RZ, R199 ;  /* 0x000000ffff677224 */ /* 0x000fe200078e00c7 */
[----:B------:R-:W-:Y:S01]  /*1dd60*/  BAR.SYNC.DEFER_BLOCKING 0x0 ;  /* 0x0000000000007b1d */ /* 0x000fe20000010000 */
[----:B------:R-:W-:Y:S02]  /*1dd70*/  IMAD.MOV.U32 R104, RZ, RZ, R133 ;  /* 0x000000ffff687224 */ /* 0x000fe400078e0085 */
[----:B------:R-:W-:-:S03]  /*1dd80*/  IMAD.MOV.U32 R105, RZ, RZ, R135 ;  /* 0x000000ffff697224 */ /* 0x000fc600078e0087 */
[----:B---3--:R3:W-:Y:S02]  /*1dd90*/  STSM.16.M88.4 [R0], R100 ;  /* 0x0000006400007844 */ /* 0x0087e40000000200 */
[----:B------:R-:W-:Y:S06]  /*1dda0*/  BAR.SYNC.DEFER_BLOCKING 0x0 ;  /* 0x0000000000007b1d */ /* 0x000fec0000010000 */
[----:B---3--:R-:W3:Y:S04]  /*1ddb0*/  LDL.LU R100, [R1+0x2c0] ;  /* 0x0002c00001647983 */ /* 0x008ee80000300800 */
[----:B------:R-:W3:Y:S04]  /*1ddc0*/  LDL.LU R101, [R1+0x2c8] ;  /* 0x0002c80001657983 */ /* 0x000ee80000300800 */
[----:B------:R-:W3:Y:S04]  /*1ddd0*/  LDL.LU R102, [R1+0x1c0] ;  /* 0x0001c00001667983 */ /* 0x000ee80000300800 */
[----:B------:R-:W3:Y:S04]  /*1dde0*/  LDL.LU R103, [R1+0x1c8] ;  /* 0x0001c80001677983 */ /* 0x000ee80000300800 */
[----:B------:R-:W2:Y:S01]  /*1ddf0*/  LDS.128 R112, [R252] ;  /* 0x00000000fc707984 */ /* 0x000ea20000000c00 */
[----:B------:R-:W-:Y:S06]  /*1de00*/  BAR.SYNC.DEFER_BLOCKING 0x0 ;  /* 0x0000000000007b1d */ /* 0x000fec0000010000 */
[----:B------:R-:W-:Y:S02]  /*1de10*/  STSM.16.M88.4 [R0], R104 ;  /* 0x0000006800007844 */ /* 0x000fe40000000200 */
[----:B------:R-:W-:Y:S06]  /*1de20*/  BAR.SYNC.DEFER_BLOCKING 0x0 ;  /* 0x0000000000007b1d */ /* 0x000fec0000010000 */
[----:B------:R-:W2:Y:S02]  /*1de30*/  LDS.128 R108, [R252] ;  /* 0x00000000fc6c7984 */ /* 0x000ea40000000c00 */
[----:B------:R-:W-:Y:S06]  /*1de40*/  BAR.SYNC.DEFER_BLOCKING 0x0 ;  /* 0x0000000000007b1d */ /* 0x000fec0000010000 */
[----:B----4-:R-:W-:Y:S02]  /*1de50*/  STSM.16.M88.4 [R0], R68 ;  /* 0x0000004400007844 */ /* 0x010fe40000000200 */
[----:B------:R-:W-:Y:S06]  /*1de60*/  BAR.SYNC.DEFER_BLOCKING 0x0 ;  /* 0x0000000000007b1d */ /* 0x000fec0000010000 */
[----:B------:R-:W4:Y:S02]  /*1de70*/  LDS.128 R68, [R252] ;  /* 0x00000000fc447984 */ /* 0x000f240000000c00 */
[----:B------:R-:W-:Y:S06]  /*1de80*/  BAR.SYNC.DEFER_BLOCKING 0x0 ;  /* 0x0000000000007b1d */ /* 0x000fec0000010000 */
[----:B---3--:R3:W-:Y:S02]  /*1de90*/  STSM.16.M88.4 [R0], R100 ;  /* 0x0000006400007844 */ /* 0x0087e40000000200 */
[----:B------:R-:W-:Y:S06]  /*1dea0*/  BAR.SYNC.DEFER_BLOCKING 0x0 ;  /* 0x0000000000007b1d */ /* 0x000fec0000010000 */
[----:B---3--:R-:W3:Y:S04]  /*1deb0*/  LDL.LU R100, [R1+0xc0] ;  /* 0x0000c00001647983 */ /* 0x008ee80000300800 */
[----:B------:R-:W3:Y:S04]  /*1dec0*/  LDL.LU R101, [R1+0xc8] ;  /* 0x0000c80001657983 */ /* 0x000ee80000300800 */
[----:B------:R-:W4:Y:S01]  /*1ded0*/  LDS.128 R104, [R252] ;  /* 0x00000000fc687984 */ /* 0x000f220000000c00 */
[----:B------:R-:W-:-:S02]  /*1dee0*/  IMAD.MOV.U32 R102, RZ, RZ, R200 ;  /* 0x000000ffff667224 */ /* 0x000fc400078e00c8 */
[----:B------:R-:W-:Y:S01]  /*1def0*/  IMAD.MOV.U32 R103, RZ, RZ, R202 ;  /* 0x000000ffff677224 */ /* 0x000fe200078e00ca */
[----:B------:R-:W-:Y:S01]  /*1df00*/  BAR.SYNC.DEFER_BLOCKING 0x0 ;  /* 0x0000000000007b1d */ /* 0x000fe20000010000 */
[----:B------:R-:W-:Y:S01]  /*1df10*/  IMAD.MOV.U32 R120, RZ, RZ, R136 ;  /* 0x000000ffff787224 */ /* 0x000fe200078e0088 */
[----:B------:R-:W-:Y:S01]  /*1df20*/  MOV R121, R138 ;  /* 0x0000008a00797202 */ /* 0x000fe20000000f00 */
[----:B------:R-:W-:Y:S02]  /*1df30*/  IMAD.MOV.U32 R122, RZ, RZ, R72 ;  /* 0x000000ffff7a7224 */ /* 0x000fe400078e0048 */
[----:B------:R-:W-:Y:S01]  /*1df40*/  IMAD.MOV.U32 R123, RZ, RZ, R74 ;  /* 0x000000ffff7b7224 */ /* 0x000fe200078e004a */
[----:B---3--:R-:W-:Y:S02]  /*1df50*/  STSM.16.M88.4 [R0], R100 ;  /* 0x0000006400007844 */ /* 0x008fe40000000200 */
[----:B------:R-:W-:Y:S06]  /*1df60*/  BAR.SYNC.DEFER_BLOCKING 0x0 ;  /* 0x0000000000007b1d */ /* 0x000fec0000010000 */
[----:B------:R-:W3:Y:S02]  /*1df70*/  LDS.128 R100, [R252] ;  /* 0x00000000fc647984 */ /* 0x000ee40000000c00 */
[----:B------:R-:W-:Y:S06]  /*1df80*/  BAR.SYNC.DEFER_BLOCKING 0x0 ;  /* 0x0000000000007b1d */ /* 0x000fec0000010000 */
[----:B------:R1:W-:Y:S02]  /*1df90*/  STSM.16.M88.4 [R0], R120 ;  /* 0x0000007800007844 */ /* 0x0003e40000000200 */
[----:B------:R-:W-:Y:S06]  /*1dfa0*/  BAR.SYNC.DEFER_BLOCKING 0x0 ;  /* 0x0000000000007b1d */ /* 0x000fec0000010000 */
[----:B-1----:R-:W2:Y:S04]  /*1dfb0*/  LDL.LU R120, [R1+0x4c4] ;  /* 0x0004c40001787983 */ /* 0x002ea80000300800 */
[----:B------:R-:W2:Y:S04]  /*1dfc0*/  LDL.LU R121, [R1+0x4cc] ;  /* 0x0004cc0001797983 */ /* 0x000ea80000300800 */
[----:B------:R-:W2:Y:S04]  /*1dfd0*/  LDL.LU R122, [R1+0x3c4] ;  /* 0x0003c400017a7983 */ /* 0x000ea80000300800 */
[----:B------:R-:W2:Y:S04]  /*1dfe0*/  LDL.LU R123, [R1+0x3cc] ;  /* 0x0003cc00017b7983 */ /* 0x000ea80000300800 */
[----:B------:R-:W4:Y:S04]  /*1dff0*/  LDL.LU R128, [R1+0x2c4] ;  /* 0x0002c40001807983 */ /* 0x000f280000300800 */
[----:B------:R-:W4:Y:S04]  /*1e000*/  LDL.LU R129, [R1+0x2cc] ;  /* 0x0002cc0001817983 */ /* 0x000f280000300800 */
[----:B------:R-:W4:Y:S04]  /*1e010*/  LDL.LU R130, [R1+0x1c4] ;  /* 0x0001c40001827983 */ /* 0x000f280000300800 */
[----:B------:R-:W4:Y:S04]  /*1e020*/  LDL.LU R131, [R1+0x1cc] ;  /* 0x0001cc0001837983 */ /* 0x000f280000300800 */
[----:B------:R-:W1:Y:S01]  /*1e030*/  LDS.128 R124, [R252] ;  /* 0x00000000fc7c7984 */ /* 0x000e620000000c00 */
[----:B------:R-:W-:Y:S01]  /*1e040*/  BAR.SYNC.DEFER_BLOCKING 0x0 ;  /* 0x0000000000007b1d */ /* 0x000fe20000010000 */
[----:B------:R-:W-:-:S02]  /*1e050*/  IMAD.MOV.U32 R134, RZ, RZ, R73 ;  /* 0x000000ffff867224 */ /* 0x000fc400078e0049 */
[----:B------:R-:W-:-:S03]  /*1e060*/  IMAD.MOV.U32 R135, RZ, RZ, R75 ;  /* 0x000000ffff877224 */ /* 0x000fc600078e004b */
[----:B--2---:R-:W-:Y:S02]  /*1e070*/  STSM.16.M88.4 [R0], R120 ;  /* 0x0000007800007844 */ /* 0x004fe40000000200 */
[----:B------:R-:W-:Y:S06]  /*1e080*/  BAR.SYNC.DEFER_BLOCKING 0x0 ;  /* 0x0000000000007b1d */ /* 0x000fec0000010000 */
[----:B------:R-:W2:Y:S02]  /*1e090*/  LDS.128 R120, [R252] ;  /* 0x00000000fc787984 */ /* 0x000ea40000000c00 */
[----:B------:R-:W-:Y:S06]  /*1e0a0*/  BAR.SYNC.DEFER_BLOCKING 0x0 ;  /* 0x0000000000007b1d */ /* 0x000fec0000010000 */
[----:B----4-:R4:W-:Y:S04]  /*1e0b0*/  STSM.16.M88.4 [R0], R128 ;  /* 0x0000008000007844 */ /* 0x0109e80000000200 */
[----:B----4-:R-:W4:Y:S04]  /*1e0c0*/  LDL.LU R128, [R1+0xc4] ;  /* 0x0000c40001807983 */ /* 0x010f280000300800 */
[----:B------:R-:W4:Y:S04]  /*1e0d0*/  LDL.LU R129, [R1+0xcc] ;  /* 0x0000cc0001817983 */ /* 0x000f280000300800 */
[----:B------:R-:W3:Y:S04]  /*1e0e0*/  LDL.LU R164, [R1+0x4d0] ;  /* 0x0004d00001a47983 */ /* 0x000ee80000300800 */
[----:B------:R-:W3:Y:S04]  /*1e0f0*/  LDL.LU R165, [R1+0x4d8] ;  /* 0x0004d80001a57983 */ /* 0x000ee80000300800 */
[----:B------:R-:W3:Y:S04]  /*1e100*/  LDL.LU R166, [R1+0x3d0] ;  /* 0x0003d00001a67983 */ /* 0x000ee80000300800 */
[----:B------:R-:W3:Y:S04]  /*1e110*/  LDL.LU R167, [R1+0x3d8] ;  /* 0x0003d80001a77983 */ /* 0x000ee80000300800 */
[----:B------:R-:W2:Y:S04]  /*1e120*/  LDL.LU R72, [R1+0x2d0] ;  /* 0x0002d00001487983 */ /* 0x000ea80000300800 */
[----:B------:R-:W2:Y:S04]  /*1e130*/  LDL.LU R73, [R1+0x2d8] ;  /* 0x0002d80001497983 */ /* 0x000ea80000300800 */
[----:B------:R-:W2:Y:S04]  /*1e140*/  LDL.LU R74, [R1+0x1d0] ;  /* 0x0001d000014a7983 */ /* 0x000ea80000300800 */
[----:B------:R-:W2:Y:S01]  /*1e150*/  LDL.LU R75, [R1+0x1d8] ;  /* 0x0001d800014b7983 */ /* 0x000ea20000300800 */
[----:B------:R-:W-:Y:S01]  /*1e160*/  BAR.SYNC.DEFER_BLOCKING 0x0 ;  /* 0x0000000000007b1d */ /* 0x000fe20000010000 */
[----:B------:R-:W-:Y:S01]  /*1e170*/  MOV R132, R137 ;  /* 0x0000008900847202 */ /* 0x000fe20000000f00 */
[----:B------:R-:W-:-:S02]  /*1e180*/  IMAD.MOV.U32 R133, RZ, RZ, R139 ;  /* 0x000000ffff857224 */ /* 0x000fc400078e008b */
[----:B------:R-:W-:Y:S02]  /*1e190*/  IMAD.MOV.U32 R130, RZ, RZ, R201 ;  /* 0x000000ffff827224 */ /* 0x000fe400078e00c9 */
[----:B------:R-:W1:Y:S01]  /*1e1a0*/  LDS.128 R136, [R252] ;  /* 0x00000000fc887984 */ /* 0x000e620000000c00 */
[----:B------:R-:W-:Y:S01]  /*1e1b0*/  IMAD.MOV.U32 R131, RZ, RZ, R203 ;  /* 0x000000ffff837224 */ /* 0x000fe200078e00cb */
[----:B------:R-:W-:Y:S06]  /*1e1c0*/  BAR.SYNC.DEFER_BLOCKING 0x0 ;  /* 0x0000000000007b1d */ /* 0x000fec0000010000 */
[----:B----4-:R-:W-:Y:S02]  /*1e1d0*/  STSM.16.M88.4 [R0], R128 ;  /* 0x0000008000007844 */ /* 0x010fe40000000200 */
[----:B------:R-:W-:Y:S06]  /*1e1e0*/  BAR.SYNC.DEFER_BLOCKING 0x0 ;  /* 0x0000000000007b1d */ /* 0x000fec0000010000 */
[----:B------:R-:W4:Y:S02]  /*1e1f0*/  LDS.128 R156, [R252] ;  /* 0x00000000fc9c7984 */ /* 0x000f240000000c00 */
[----:B------:R-:W-:Y:S06]  /*1e200*/  BAR.SYNC.DEFER_BLOCKING 0x0 ;  /* 0x0000000000007b1d */ /* 0x000fec0000010000 */
[----:B------:R-:W-:Y:S02]  /*1e210*/  STSM.16.M88.4 [R0], R132 ;  /* 0x0000008400007844 */ /* 0x000fe40000000200 */
[----:B------:R-:W-:Y:S06]  /*1e220*/  BAR.SYNC.DEFER_BLOCKING 0x0 ;  /* 0x0000000000007b1d */ /* 0x000fec0000010000 */
[----:B------:R-:W4:Y:S02]  /*1e230*/  LDS.128 R152, [R252] ;  /* 0x00000000fc987984 */ /* 0x000f240000000c00 */
[----:B------:R-:W-:Y:S06]  /*1e240*/  BAR.SYNC.DEFER_BLOCKING 0x0 ;  /* 0x0000000000007b1d */ /* 0x000fec0000010000 */
[----:B---3--:R-:W-:Y:S02]  /*1e250*/  STSM.16.M88.4 [R0], R164 ;  /* 0x000000a400007844 */ /* 0x008fe40000000200 */
[----:B------:R-:W-:Y:S06]  /*1e260*/  BAR.SYNC.DEFER_BLOCKING 0x0 ;  /* 0x0000000000007b1d */ /* 0x000fec0000010000 */
[----:B------:R-:W3:Y:S02]  /*1e270*/  LDS.128 R132, [R252] ;  /* 0x00000000fc847984 */ /* 0x000ee40000000c00 */
[----:B------:R-:W-:Y:S06]  /*1e280*/  BAR.SYNC.DEFER_BLOCKING 0x0 ;  /* 0x0000000000007b1d */ /* 0x000fec0000010000 */
[----:B--2---:R2:W-:Y:S02]  /*1e290*/  STSM.16.M88.4 [R0], R72 ;  /* 0x0000004800007844 */ /* 0x0045e40000000200 */
[----:B------:R-:W-:Y:S06]  /*1e2a0*/  BAR.SYNC.DEFER_BLOCKING 0x0 ;  /* 0x0000000000007b1d */ /* 0x000fec0000010000 */
[----:B--2---:R-:W2:Y:S04]  /*1e2b0*/  LDL.LU R72, [R1+0xd0] ;  /* 0x0000d00001487983 */ /* 0x004ea80000300800 */
[----:B------:R-:W2:Y:S04]  /*1e2c0*/  LDL.LU R73, [R1+0xd8] ;  /* 0x0000d80001497983 */ /* 0x000ea80000300800 */
[----:B------:R-:W3:Y:S01]  /*1e2d0*/  LDS.128 R128, [R252] ;  /* 0x00000000fc807984 */ /* 0x000ee20000000c00 */
[----:B------:R-:W-:Y:S01]  /*1e2e0*/  IMAD.MOV.U32 R74, RZ, RZ, R204 ;  /* 0x000000ffff4a7224 */ /* 0x000fe200078e00cc */
[----:B------:R-:W-:Y:S01]  /*1e2f0*/  MOV R75, R206 ;  /* 0x000000ce004b7202 */ /* 0x000fe20000000f00 */
[----:B------:R-:W-:Y:S01]  /*1e300*/  BAR.SYNC.DEFER_BLOCKING 0x0 ;  /* 0x0000000000007b1d */ /* 0x000fe20000010000 */
        /* <DEDUP_REMOVED lines=14> */
[----:B------:R-:W3:Y:S04]  /*1e3f0*/  LDL.LU R168, [R1+0x2d4] ;  /* 0x0002d40001a87983 */ /* 0x000ee80000300800 */
[----:B------:R-:W3:Y:S04]  /*1e400*/  LDL.LU R169, [R1+0x2dc] ;  /* 0x0002dc0001a97983 */ /* 0x000ee80000300800 */
[----:B------:R-:W3:Y:S04]  /*1e410*/  LDL.LU R170, [R1+0x1d4] ;  /* 0x0001d40001aa7983 */ /* 0x000ee80000300800 */
[----:B------:R-:W3:Y:S04]  /*1e420*/  LDL.LU R171, [R1+0x1dc] ;  /* 0x0001dc0001ab7983 */ /* 0x000ee80000300800 */
[----:B------:R-:W2:Y:S04]  /*1e430*/  LDL.LU R176, [R1+0xd4] ;  /* 0x0000d40001b07983 */ /* 0x000ea80000300800 */
[----:B------:R-:W2:Y:S04]  /*1e440*/  LDL.LU R177, [R1+0xdc] ;  /* 0x0000dc0001b17983 */ /* 0x000ea80000300800 */
[----:B------:R-:W1:Y:S01]  /*1e450*/  LDS.128 R164, [R252] ;  /* 0x00000000fca47984 */ /* 0x000e620000000c00 */
[----:B------:R-:W-:Y:S01]  /*1e460*/  BAR.SYNC.DEFER_BLOCKING 0x0 ;  /* 0x0000000000007b1d */ /* 0x000fe20000010000 */
[----:B------:R-:W-:-:S02]  /*1e470*/  IMAD.MOV.U32 R140, RZ, RZ, R141 ;  /* 0x000000ffff8c7224 */ /* 0x000fc400078e008d */
[----:B------:R-:W-:Y:S02]  /*1e480*/  IMAD.MOV.U32 R142, RZ, RZ, R77 ;  /* 0x000000ffff8e7224 */ /* 0x000fe400078e004d */
[----:B------:R-:W-:Y:S01]  /*1e490*/  IMAD.MOV.U32 R141, RZ, RZ, R143 ;  /* 0x000000ffff8d7224 */ /* 0x000fe200078e008f */
[----:B------:R-:W-:Y:S01]  /*1e4a0*/  MOV R143, R79 ;  /* 0x0000004f008f7202 */ /* 0x000fe20000000f00 */
[----:B------:R-:W2:Y:S04]  /*1e4b0*/  LDL.LU R76, [R1+0x4e0] ;  /* 0x0004e000014c7983 */ /* 0x000ea80000300800 */
[----:B------:R-:W2:Y:S04]  /*1e4c0*/  LDL.LU R77, [R1+0x4e8] ;  /* 0x0004e800014d7983 */ /* 0x000ea80000300800 */
[----:B------:R-:W2:Y:S04]  /*1e4d0*/  LDL.LU R78, [R1+0x3e0] ;  /* 0x0003e000014e7983 */ /* 0x000ea80000300800 */
[----:B------:R-:W2:Y:S01]  /*1e4e0*/  LDL.LU R79, [R1+0x3e8] ;  /* 0x0003e800014f7983 */ /* 0x000ea20000300800 */
[----:B------:R-:W-:Y:S01]  /*1e4f0*/  MOV R178, R205 ;  /* 0x000000cd00b27202 */ /* 0x000fe20000000f00 */
[----:B------:R-:W-:-:S02]  /*1e500*/  IMAD.MOV.U32 R179, RZ, RZ, R207 ;  /* 0x000000ffffb37224 */ /* 0x000fc400078e00cf */
[----:B----4-:R-:W-:Y:S01]  /*1e510*/  STSM.16.M88.4 [R0], R160 ;  /* 0x000000a000007844 */ /* 0x010fe20000000200 */
        /* <DEDUP_REMOVED lines=11> */
[----:B------:R-:W2:Y:S04]  /*1e5d0*/  LDL.LU R178, [R1+0x1e0] ;  /* 0x0001e00001b27983 */ /* 0x000ea80000300800 */
[----:B------:R-:W2:Y:S04]  /*1e5e0*/  LDL.LU R179, [R1+0x1e8] ;  /* 0x0001e80001b37983 */ /* 0x000ea80000300800 */
[----:B------:R-:W4:Y:S04]  /*1e5f0*/  LDL.LU R184, [R1+0xe0] ;  /* 0x0000e00001b87983 */ /* 0x000f280000300800 */
[----:B------:R-:W4:Y:S04]  /*1e600*/  LDL.LU R185, [R1+0xe8] ;  /* 0x0000e80001b97983 */ /* 0x000f280000300800 */
[----:B------:R-:W3:Y:S01]  /*1e610*/  LDS.128 R168, [R252] ;  /* 0x00000000fca87984 */ /* 0x000ee20000000c00 */
[----:B------:R-:W-:Y:S06]  /*1e620*/  BAR.SYNC.DEFER_BLOCKING 0x0 ;  /* 0x0000000000007b1d */ /* 0x000fec0000010000 */
[----:B------:R-:W-:Y:S02]  /*1e630*/  STSM.16.M88.4 [R0], R140 ;  /* 0x0000008c00007844 */ /* 0x000fe40000000200 */
[----:B------:R-:W-:Y:S06]  /*1e640*/  BAR.SYNC.DEFER_BLOCKING 0x0 ;  /* 0x0000000000007b1d */ /* 0x000fec0000010000 */
[----:B------:R-:W3:Y:S02]  /*1e650*/  LDS.128 R140, [R252] ;  /* 0x00000000fc8c7984 */ /* 0x000ee40000000c00 */
[----:B------:R-:W-:Y:S06]  /*1e660*/  BAR.SYNC.DEFER_BLOCKING 0x0 ;  /* 0x0000000000007b1d */ /* 0x000fec0000010000 */
[----:B------:R-:W-:Y:S02]  /*1e670*/  STSM.16.M88.4 [R0], R76 ;  /* 0x0000004c00007844 */ /* 0x000fe40000000200 */
[----:B------:R-:W-:Y:S06]  /*1e680*/  BAR.SYNC.DEFER_BLOCKING 0x0 ;  /* 0x0000000000007b1d */ /* 0x000fec0000010000 */
[----:B------:R-:W3:Y:S02]  /*1e690*/  LDS.128 R76, [R252] ;  /* 0x00000000fc4c7984 */ /* 0x000ee40000000c00 */
[----:B------:R-:W-:Y:S01]  /*1e6a0*/  BAR.SYNC.DEFER_BLOCKING 0x0 ;  /* 0x0000000000007b1d */ /* 0x000fe20000010000 */
[----:B------:R-:W-:-:S02]  /*1e6b0*/  IMAD.MOV.U32 R186, RZ, RZ, R208 ;  /* 0x000000ffffba7224 */ /* 0x000fc400078e00d0 */
[----:B------:R-:W-:-:S03]  /*1e6c0*/  IMAD.MOV.U32 R187, RZ, RZ, R210 ;  /* 0x000000ffffbb7224 */ /* 0x000fc600078e00d2 */
[----:B--2---:R2:W-:Y:S02]  /*1e6d0*/  STSM.16.M88.4 [R0], R176 ;  /* 0x000000b000007844 */ /* 0x0045e40000000200 */
[----:B------:R-:W-:Y:S06]  /*1e6e0*/  BAR.SYNC.DEFER_BLOCKING 0x0 ;  /* 0x0000000000007b1d */ /* 0x000fec0000010000 */
[----:B------:R-:W3:Y:S02]  /*1e6f0*/  LDS.128 R180, [R252] ;  /* 0x00000000fcb47984 */ /* 0x000ee40000000c00 */
[----:B------:R-:W-:Y:S06]  /*1e700*/  BAR.SYNC.DEFER_BLOCKING 0x0 ;  /* 0x0000000000007b1d */ /* 0x000fec0000010000 */
[----:B----4-:R-:W-:Y:S02]  /*1e710*/  STSM.16.M88.4 [R0], R184 ;  /* 0x000000b800007844 */ /* 0x010fe40000000200 */
[----:B------:R-:W-:Y:S01]  /*1e720*/  BAR.SYNC.DEFER_BLOCKING 0x0 ;  /* 0x0000000000007b1d */ /* 0x000fe20000010000 */
[----:B--2---:R-:W-:Y:S01]  /*1e730*/  IMAD.MOV.U32 R176, RZ, RZ, R144 ;  /* 0x000000ffffb07224 */ /* 0x004fe200078e0090 */
[----:B------:R-:W-:Y:S01]  /*1e740*/  MOV R178, R80 ;  /* 0x0000005000b27202 */ /* 0x000fe20000000f00 */
[----:B------:R-:W-:-:S03]  /*1e750*/  IMAD.MOV.U32 R177, RZ, RZ, R146 ;  /* 0x000000ffffb17224 */ /* 0x000fc600078e0092 */
[----:B------:R-:W2:Y:S01]  /*1e760*/  LDS.128 R184, [R252] ;  /* 0x00000000fcb87984 */ /* 0x000ea20000000c00 */
[----:B------:R-:W-:Y:S01]  /*1e770*/  IMAD.MOV.U32 R179, RZ, RZ, R82 ;  /* 0x000000ffffb37224 */ /* 0x000fe200078e0052 */
[----:B------:R-:W-:Y:S06]  /*1e780*/  BAR.SYNC.DEFER_BLOCKING 0x0 ;  /* 0x0000000000007b1d */ /* 0x000fec0000010000 */
[----:B------:R4:W-:Y:S01]  /*1e790*/  STSM.16.M88.4 [R0], R176 ;  /* 0x000000b000007844 */ /* 0x0009e20000000200 */
[----:B------:R-:W-:-:S03]  /*1e7a0*/  IMAD.MOV.U32 R144, RZ, RZ, R145 ;  /* 0x000000ffff907224 */ /* 0x000fc600078e0091 */
[----:B----4-:R-:W4:Y:S04]  /*1e7b0*/  LDL.LU R176, [R1+0x4e4] ;  /* 0x0004e40001b07983 */ /* 0x010f280000300800 */
        /* <DEDUP_REMOVED lines=10> */
[----:B------:R-:W2:Y:S04]  /*1e860*/  LDL.LU R225, [R1+0x4f8] ;  /* 0x0004f80001e17983 */ /* 0x000ea80000300800 */
[----:B------:R-:W2:Y:S04]  /*1e870*/  LDL.LU R226, [R1+0x3f0] ;  /* 0x0003f00001e27983 */ /* 0x000ea80000300800 */
[----:B------:R-:W2:Y:S01]  /*1e880*/  LDL.LU R227, [R1+0x3f8] ;  /* 0x0003f80001e37983 */ /* 0x000ea20000300800 */
[----:B------:R-:W-:Y:S01]  /*1e890*/  IMAD.MOV.U32 R146, RZ, RZ, R81 ;  /* 0x000000ffff927224 */ /* 0x000fe200078e0051 */
[----:B------:R-:W-:-:S02]  /*1e8a0*/  MOV R145, R147 ;  /* 0x0000009300917202 */ /* 0x000fc40000000f00 */
[----:B------:R-:W2:Y:S01]  /*1e8b0*/  LDL.LU R80, [R1+0x2f0] ;  /* 0x0002f00001507983 */ /* 0x000ea20000300800 */
[----:B------:R-:W-:-:S03]  /*1e8c0*/  IMAD.MOV.U32 R147, RZ, RZ, R83 ;  /* 0x000000ffff937224 */ /* 0x000fc600078e0053 */
[----:B------:R-:W2:Y:S04]  /*1e8d0*/  LDL.LU R81, [R1+0x2f8] ;  /* 0x0002f80001517983 */ /* 0x000ea80000300800 */
[----:B------:R-:W2:Y:S04]  /*1e8e0*/  LDL.LU R82, [R1+0x1f0] ;  /* 0x0001f00001527983 */ /* 0x000ea80000300800 */
[----:B------:R-:W2:Y:S01]  /*1e8f0*/  LDL.LU R83, [R1+0x1f8] ;  /* 0x0001f80001537983 */ /* 0x000ea20000300800 */
[----:B------:R-:W-:Y:S01]  /*1e900*/  BAR.SYNC.DEFER_BLOCKING 0x0 ;  /* 0x0000000000007b1d */ /* 0x000fe20000010000 */
[----:B------:R-:W-:-:S05]  /*1e910*/  IMAD.MOV.U32 R198, RZ, RZ, R209 ;  /* 0x000000ffffc67224 */ /* 0x000fca00078e00d1 */
[----:B------:R-:W2:Y:S04]  /*1e920*/  LDL.LU R208, [R1+0xf0] ;  /* 0x0000f00001d07983 */ /* 0x000ea80000300800 */
[----:B------:R-:W2:Y:S04]  /*1e930*/  LDL.LU R209, [R1+0xf8] ;  /* 0x0000f80001d17983 */ /* 0x000ea80000300800 */
[----:B------:R-:W1:Y:S01]  /*1e940*/  LDS.128 R192, [R252] ;  /* 0x00000000fcc07984 */ /* 0x000e620000000c00 */
[----:B------:R-:W-:Y:S01]  /*1e950*/  BAR.SYNC.DEFER_BLOCKING 0x0 ;  /* 0x0000000000007b1d */ /* 0x000fe20000010000 */
[----:B------:R-:W-:-:S05]  /*1e960*/  IMAD.MOV.U32 R199, RZ, RZ, R211 ;  /* 0x000000ffffc77224 */ /* 0x000fca00078e00d3 */
[----:B----4-:R-:W-:Y:S02]  /*1e970*/  STSM.16.M88.4 [R0], R176 ;  /* 0x000000b000007844 */ /* 0x010fe40000000200 */
[----:B------:R-:W-:Y:S06]  /*1e980*/  BAR.SYNC.DEFER_BLOCKING 0x0 ;  /* 0x0000000000007b1d */ /* 0x000fec0000010000 */
[----:B------:R-:W4:Y:S02]  /*1e990*/  LDS.128 R176, [R252] ;  /* 0x00000000fcb07984 */ /* 0x000f240000000c00 */
[----:B------:R-:W-:Y:S06]  /*1e9a0*/  BAR.SYNC.DEFER_BLOCKING 0x0 ;  /* 0x0000000000007b1d */ /* 0x000fec0000010000 */
[----:B---3--:R-:W-:Y:S02]  /*1e9b0*/  STSM.16.M88.4 [R0], R188 ;  /* 0x000000bc00007844 */ /* 0x008fe40000000200 */
[----:B------:R-:W-:Y:S06]  /*1e9c0*/  BAR.SYNC.DEFER_BLOCKING 0x0 ;  /* 0x0000000000007b1d */ /* 0x000fec0000010000 */
[----:B------:R-:W3:Y:S02]  /*1e9d0*/  LDS.128 R200, [R252] ;  /* 0x00000000fcc87984 */ /* 0x000ee40000000c00 */
[----:B------:R-:W-:Y:S06]  /*1e9e0*/  BAR.SYNC.DEFER_BLOCKING 0x0 ;  /* 0x0000000000007b1d */ /* 0x000fec0000010000 */
[----:B--2---:R-:W-:Y:S02]  /*1e9f0*/  STSM.16.M88.4 [R0], R196 ;  /* 0x000000c400007844 */ /* 0x004fe40000000200 */
[----:B------:R-:W-:Y:S06]  /*1ea00*/  BAR.SYNC.DEFER_BLOCKING 0x0 ;  /* 0x0000000000007b1d */ /* 0x000fec0000010000 */
[----:B------:R-:W2:Y:S02]  /*1ea10*/  LDS.128 R188, [R252] ;  /* 0x00000000fcbc7984 */ /* 0x000ea40000000c00 */
[----:B------:R-:W-:Y:S06]  /*1ea20*/  BAR.SYNC.DEFER_BLOCKING 0x0 ;  /* 0x0000000000007b1d */ /* 0x000fec0000010000 */
[----:B------:R-:W-:Y:S02]  /*1ea30*/  STSM.16.M88.4 [R0], R144 ;  /* 0x0000009000007844 */ /* 0x000fe40000000200 */
        /* <DEDUP_REMOVED lines=8> */
[----:B------:R-:W-:Y:S01]  /*1eac0*/  BAR.SYNC.DEFER_BLOCKING 0x0 ;  /* 0x0000000000007b1d */ /* 0x000fe20000010000 */
[----:B------:R-:W-:-:S02]  /*1ead0*/  IMAD.MOV.U32 R210, RZ, RZ, R212 ;  /* 0x000000ffffd27224 */ /* 0x000fc400078e00d4 */
[----:B------:R-:W-:-:S03]  /*1eae0*/  IMAD.MOV.U32 R211, RZ, RZ, R214 ;  /* 0x000000ffffd37224 */ /* 0x000fc600078e00d6 */
[----:B------:R-:W2:Y:S02]  /*1eaf0*/  LDS.128 R80, [R252] ;  /* 0x00000000fc507984 */ /* 0x000ea40000000c00 */
[----:B------:R-:W-:Y:S06]  /*1eb00*/  BAR.SYNC.DEFER_BLOCKING 0x0 ;  /* 0x0000000000007b1d */ /* 0x000fec0000010000 */
[----:B------:R-:W-:Y:S02]  /*1eb10*/  STSM.16.M88.4 [R0], R208 ;  /* 0x000000d000007844 */ /* 0x000fe40000000200 */
[----:B------:R-:W-:Y:S01]  /*1eb20*/  BAR.SYNC.DEFER_BLOCKING 0x0 ;  /* 0x0000000000007b1d */ /* 0x000fe20000010000 */
[----:B------:R-:W-:Y:S01]  /*1eb30*/  MOV R204, R148 ;  /* 0x0000009400cc7202 */ /* 0x000fe20000000f00 */
[----:B------:R-:W-:-:S02]  /*1eb40*/  IMAD.MOV.U32 R205, RZ, RZ, R150 ;  /* 0x000000ffffcd7224 */ /* 0x000fc400078e0096 */
[----:B------:R-:W-:Y:S02]  /*1eb50*/  IMAD.MOV.U32 R206, RZ, RZ, R84 ;  /* 0x000000ffffce7224 */ /* 0x000fe400078e0054 */
[----:B------:R-:W2:Y:S01]  /*1eb60*/  LDS.128 R208, [R252] ;  /* 0x00000000fcd07984 */ /* 0x000ea20000000c00 */
[----:B------:R-:W-:Y:S01]  /*1eb70*/  IMAD.MOV.U32 R207, RZ, RZ, R86 ;  /* 0x000000ffffcf7224 */ /* 0x000fe200078e0056 */
        /* <DEDUP_REMOVED lines=11> */
[----:B------:R-:W1:Y:S01]  /*1ec30*/  LDS.128 R228, [R252] ;  /* 0x00000000fce47984 */ /* 0x000e620000000c00 */
[----:B------:R-:W-:Y:S06]  /*1ec40*/  BAR.SYNC.DEFER_BLOCKING 0x0 ;  /* 0x0000000000007b1d */ /* 0x000fec0000010000 */
[----:B----4-:R-:W-:Y:S02]  /*1ec50*/  STSM.16.M88.4 [R0], R204 ;  /* 0x000000cc00007844 */ /* 0x010fe40000000200 */
[----:B------:R-:W-:Y:S06]  /*1ec60*/  BAR.SYNC.DEFER_BLOCKING 0x0 ;  /* 0x0000000000007b1d */ /* 0x000fec0000010000 */
[----:B------:R-:W4:Y:S02]  /*1ec70*/  LDS.128 R204, [R252] ;  /* 0x00000000fccc7984 */ /* 0x000f240000000c00 */
[----:B------:R-:W-:Y:S06]  /*1ec80*/  BAR.SYNC.DEFER_BLOCKING 0x0 ;  /* 0x0000000000007b1d */ /* 0x000fec0000010000 */
[----:B---3--:R3:W-:Y:S04]  /*1ec90*/  STSM.16.M88.4 [R0], R224 ;  /* 0x000000e000007844 */ /* 0x0087e80000000200 */
[----:B---3--:R-:W3:Y:S04]  /*1eca0*/  LDL.LU R224, [R1+0xf4] ;  /* 0x0000f40001e07983 */ /* 0x008ee80000300800 */
[----:B------:R-:W3:Y:S01]  /*1ecb0*/  LDL.LU R225, [R1+0xfc] ;  /* 0x0000fc0001e17983 */ /* 0x000ee20000300800 */
[----:B------:R-:W-:Y:S01]  /*1ecc0*/  IMAD.MOV.U32 R226, RZ, RZ, R213 ;  /* 0x000000ffffe27224 */ /* 0x000fe200078e00d5 */
[----:B------:R-:W-:Y:S01]  /*1ecd0*/  MOV R227, R215 ;  /* 0x000000d700e37202 */ /* 0x000fe20000000f00 */
[----:B------:R-:W-:Y:S01]  /*1ece0*/  BAR.SYNC.DEFER_BLOCKING 0x0 ;  /* 0x0000000000007b1d */ /* 0x000fe20000010000 */
[----:B------:R-:W-:Y:S01]  /*1ecf0*/  IMAD.MOV.U32 R148, RZ, RZ, R149 ;  /* 0x000000ffff947224 */ /* 0x000fe200078e0095 */
[----:B------:R-:W-:Y:S01]  /*1ed00*/  MOV R150, R85 ;  /* 0x0000005500967202 */ /* 0x000fe20000000f00 */
[----:B------:R-:W-:Y:S01]  /*1ed10*/  IMAD R9, R11, R15, RZ ;  /* 0x0000000f0b097224 */ /* 0x000fe200078e02ff */
[----:B------:R-:W-:-:S02]  /*1ed20*/  ISETP.LT.AND P1, PT, R10, UR25, !P1 ;  /* 0x000000190a007c0c */ /* 0x000fc4000cf21270 */
[----:B------:R-:W2:Y:S04]  /*1ed30*/  LDL.LU R249, [R1+0x510] ;  /* 0x0005100001f97983 */ /* 0x000ea80000300800 */
[----:B------:R-:W4:Y:S01]  /*1ed40*/  LDS.128 R212, [R252] ;  /* 0x00000000fcd47984 */ /* 0x000f220000000c00 */
[----:B------:R-:W-:Y:S01]  /*1ed50*/  BAR.SYNC.DEFER_BLOCKING 0x0 ;  /* 0x0000000000007b1d */ /* 0x000fe20000010000 */
[----:B------:R-:W-:Y:S02]  /*1ed60*/  IMAD.MOV.U32 R149, RZ, RZ, R151 ;  /* 0x000000ffff957224 */ /* 0x000fe400078e0097 */
[----:B------:R-:W-:-:S03]  /*1ed70*/  IMAD.MOV.U32 R151, RZ, RZ, R87 ;  /* 0x000000ffff977224 */ /* 0x000fc600078e0057 */
[----:B------:R-:W4:Y:S04]  /*1ed80*/  LDL.LU R243, [R1+0x200] ;  /* 0x0002000001f37983 */ /* 0x000f280000300800 */
[----:B------:R-:W4:Y:S04]  /*1ed90*/  LDL.LU R251, [R1+0x100] ;  /* 0x0001000001fb7983 */ /* 0x000f280000300800 */
[----:B------:R-:W4:Y:S04]  /*1eda0*/  LDL.LU R242, [R1+0x4] ;  /* 0x0000040001f27983 */ /* 0x000f280000300800 */
[----:B---3--:R3:W-:Y:S01]  /*1edb0*/  STSM.16.M88.4 [R0], R224 ;  /* 0x000000e000007844 */ /* 0x0087e20000000200 */
[----:B------:R-:W-:Y:S06]  /*1edc0*/  BAR.SYNC.DEFER_BLOCKING 0x0 ;  /* 0x0000000000007b1d */ /* 0x000fec0000010000 */
[----:B------:R-:W1:Y:S02]  /*1edd0*/  LDS.128 R84, [R252] ;  /* 0x00000000fc547984 */ /* 0x000e640000000c00 */
[----:B------:R-:W-:Y:S01]  /*1ede0*/  BAR.SYNC.DEFER_BLOCKING 0x0 ;  /* 0x0000000000007b1d */ /* 0x000fe20000010000 */
[----:B---3--:R-:W-:-:S04]  /*1edf0*/  LEA R224, P5, R9, UR6, 0x2 ;  /* 0x0000000609e07c11 */ /* 0x008fc8000f8a10ff */
[----:B------:R-:W-:Y:S01]  /*1ee00*/  LEA.HI.X.SX32 R225, R9, UR7, 0x2, P5 ;  /* 0x0000000709e17c11 */ /* 0x000fe2000a8f16ff */
[----:B------:R-:W-:Y:S02]  /*1ee10*/  STSM.16.M88.4 [R0], R148 ;  /* 0x0000009400007844 */ /* 0x000fe40000000200 */
[----:B------:R-:W-:Y:S01]  /*1ee20*/  IMAD.WIDE R226, R246, 0x4, R224 ;  /* 0x00000004f6e27825 */ /* 0x000fe200078e02e0 */
[----:B------:R-:W-:Y:S06]  /*1ee30*/  BAR.SYNC.DEFER_BLOCKING 0x0 ;  /* 0x0000000000007b1d */ /* 0x000fec0000010000 */
[----:B------:R3:W-:Y:S04]  /*1ee40*/  @P1 STG.E desc[UR16][R226.64], R12 ;  /* 0x0000000ce2001986 */ /* 0x0007e8000c101910 */
[----:B---3--:R-:W3:Y:S01]  /*1ee50*/  LDL.LU R12, [R1+0xb6c] ;  /* 0x000b6c00010c7983 */ /* 0x008ee20000300800 */
[C---:B------:R-:W-:Y:S01]  /*1ee60*/  IMAD R3, R15.reuse, 0x80, R9 ;  /* 0x000000800f037824 */ /* 0x040fe200078e0209 */
[----:B------:R-:W-:Y:S01]  /*1ee70*/  ISETP.GE.AND P3, PT, R2, UR4, PT ;  /* 0x0000000402007c0c */ /* 0x000fe2000bf66270 */
[----:B------:R-:W-:Y:S01]  /*1ee80*/  ULDC.64 UR4, c[0x0][0x228] ;  /* 0x00008a0000047ab9 */ /* 0x000fe20000000a00 */
[----:B------:R-:W4:Y:S01]  /*1ee90*/  LDL.LU R250, [R1] ;  /* 0x0000000001fa7983 */ /* 0x000f220000300800 */
[----:B------:R-:W-:-:S04]  /*1eea0*/  IMAD R2, R15, 0x80, R3 ;  /* 0x000000800f027824 */ /* 0x000fc800078e0203 */
[----:B------:R-:W-:Y:S01]  /*1eeb0*/  IMAD R0, R15, 0x80, R2 ;  /* 0x000000800f007824 */ /* 0x000fe200078e0202 */
[----:B------:R-:W-:-:S04]  /*1eec0*/  LEA R8, P4, R3, UR6, 0x2 ;  /* 0x0000000603087c11 */ /* 0x000fc8000f8810ff */
[----:B------:R-:W-:Y:S02]  /*1eed0*/  LEA R148, P5, R0, UR6, 0x2 ;  /* 0x0000000600947c11 */ /* 0x000fe4000f8a10ff */
[----:B------:R-:W-:Y:S02]  /*1eee0*/  LEA.HI.X.SX32 R9, R3, UR7, 0x2, P4 ;  /* 0x0000000703097c11 */ /* 0x000fe4000a0f16ff */
[----:B------:R-:W-:Y:S02]  /*1eef0*/  LEA R150, P4, R2, UR6, 0x2 ;  /* 0x0000000602967c11 */ /* 0x000fe4000f8810ff */
[----:B------:R-:W-:Y:S01]  /*1ef00*/  LEA.HI.X.SX32 R149, R0, UR7, 0x2, P5 ;  /* 0x0000000700957c11 */ /* 0x000fe2000a8f16ff */
[----:B------:R-:W-:Y:S01]  /*1ef10*/  VIADD R0, R10, 0x3 ;  /* 0x000000030a007836 */ /* 0x000fe20000000000 */
[----:B------:R-:W-:Y:S01]  /*1ef20*/  ISETP.LT.AND P6, PT, R14, UR4, !P0 ;  /* 0x000000040e007c0c */ /* 0x000fe2000c7c1270 */
[----:B------:R-:W-:Y:S01]  /*1ef30*/  ULDC UR4, c[0x0][0x22c] ;  /* 0x00008b0000047ab9 */ /* 0x000fe20000000800 */
[----:B------:R-:W-:-:S02]  /*1ef40*/  LEA.HI.X.SX32 R151, R2, UR7, 0x2, P4 ;  /* 0x0000000702977c11 */ /* 0x000fc4000a0f16ff */
[----:B---3--:R-:W-:Y:S01]  /*1ef50*/  ISETP.LT.AND P1, PT, R12, UR10, !P0 ;  /* 0x0000000a0c007c0c */ /* 0x008fe2000c721270 */
[----:B------:R-:W-:Y:S01]  /*1ef60*/  IMAD.WIDE R244, R246, 0x4, R8 ;  /* 0x00000004f6f47825 */ /* 0x000fe200078e0208 */
[----:B------:R-:W-:Y:S01]  /*1ef70*/  ISETP.LT.AND P4, PT, R13, UR12, !P0 ;  /* 0x0000000c0d007c0c */ /* 0x000fe2000c781270 */
[----:B------:R-:W-:Y:S01]  /*1ef80*/  ULDC.64 UR6, c[0x0][0x228] ;  /* 0x00008a0000067ab9 */ /* 0x000fe20000000a00 */
[----:B------:R-:W-:Y:S01]  /*1ef90*/  ISETP.GE.AND P0, PT, R0, UR4, PT ;  /* 0x0000000400007c0c */ /* 0x000fe2000bf06270 */
[C---:B------:R-:W-:Y:S01]  /*1efa0*/  IMAD.WIDE R2, R246.reuse, 0x4, R150 ;  /* 0x00000004f6027825 */ /* 0x040fe200078e0296 */
[----:B------:R-:W3:Y:S01]  /*1efb0*/  LDL.LU R0, [R1+0x300] ;  /* 0x0003000001007983 */ /* 0x000ee20000300800 */
[----:B------:R-:W-:Y:S01]  /*1efc0*/  ISETP.LT.AND P5, PT, R11, UR8, !P3 ;  /* 0x000000080b007c0c */ /* 0x000fe2000dfa1270 */
[----:B------:R-:W-:Y:S01]  /*1efd0*/  ULDC UR4, c[0x0][0x22c] ;  /* 0x00008b0000047ab9 */ /* 0x000fe20000000800 */
[----:B------:R-:W-:Y:S01]  /*1efe0*/  VIADD R15, R246, UR28 ;  /* 0x0000001cf60f7c36 */ /* 0x000fe20008000000 */
[----:B------:R1:W-:Y:S01]  /*1eff0*/  @P6 STG.E desc[UR16][R244.64], R247 ;  /* 0x000000f7f4006986 */ /* 0x0003e2000c101910 */
[----:B------:R-:W-:Y:S01]  /*1f000*/  ISETP.LT.AND P6, PT, R14, UR6, !P3 ;  /* 0x000000060e007c0c */ /* 0x000fe2000dfc1270 */
[----:B------:R-:W-:Y:S01]  /*1f010*/  IMAD.WIDE R226, R246, 0x4, R148 ;  /* 0x00000004f6e27825 */ /* 0x000fe200078e0294 */
[----:B------:R-:W-:Y:S01]  /*1f020*/  ULDC UR6, c[0x0][0x228] ;  /* 0x00008a0000067ab9 */ /* 0x000fe20000000800 */
[----:B------:R-:W-:Y:S01]  /*1f030*/  ULDC UR8, c[0x0][0x228] ;  /* 0x00008a0000087ab9 */ /* 0x000fe20000000800 */
[----:B--2---:R2:W-:Y:S01]  /*1f040*/  @P4 STG.E desc[UR16][R2.64], R249 ;  /* 0x000000f902004986 */ /* 0x0045e2000c101910 */
[----:B------:R-:W-:Y:S01]  /*1f050*/  ISETP.LT.AND P4, PT, R13, UR22, !P3 ;  /* 0x000000160d007c0c */ /* 0x000fe2000df81270 */
[----:B------:R-:W-:Y:S01]  /*1f060*/  ULDC UR10, c[0x0][0x228] ;  /* 0x00008a00000a7ab9 */ /* 0x000fe20000000800 */
[----:B------:R-:W-:Y:S01]  /*1f070*/  ULDC UR12, c[0x0][0x228] ;  /* 0x00008a00000c7ab9 */ /* 0x000fe20000000800 */
[----:B-1----:R-:W-:Y:S01]  /*1f080*/  IMAD.WIDE R244, R15, 0x4, R224 ;  /* 0x000000040ff47825 */ /* 0x002fe200078e02e0 */
[----:B--2---:R-:W-:-:S03]  /*1f090*/  IADD3 R2, R10, 0x4, RZ ;  /* 0x000000040a027810 */ /* 0x004fc60007ffe0ff */
[C---:B------:R-:W-:Y:S01]  /*1f0a0*/  IMAD.WIDE R246, R15.reuse, 0x4, R8 ;  /* 0x000000040ff67825 */ /* 0x040fe200078e0208 */
[----:B------:R-:W2:Y:S04]  /*1f0b0*/  LDL.LU R249, [R1+0xb68] ;  /* 0x000b680001f97983 */ /* 0x000ea80000300800 */
[----:B---3--:R1:W-:Y:S01]  /*1f0c0*/  @P1 STG.E desc[UR16][R226.64], R0 ;  /* 0x00000000e2001986 */ /* 0x0083e2000c101910 */
[----:B------:R-:W-:Y:S01]  /*1f0d0*/  ISETP.GE.AND P1, PT, R2, UR4, PT ;  /* 0x0000000402007c0c */ /* 0x000fe2000bf26270 */
[----:B------:R-:W-:Y:S01]  /*1f0e0*/  IMAD.WIDE R2, R15, 0x4, R150 ;  /* 0x000000040f027825 */ /* 0x000fe200078e0296 */
[----:B------:R-:W-:Y:S01]  /*1f0f0*/  ISETP.LT.AND P3, PT, R12, UR20, !P3 ;  /* 0x000000140c007c0c */ /* 0x000fe2000df61270 */
[----:B----4-:R3:W-:Y:S01]  /*1f100*/  @P5 STG.E desc[UR16][R244.64], R243 ;  /* 0x000000f3f4005986 */ /* 0x0107e2000c101910 */
[----:B------:R-:W-:-:S03]  /*1f110*/  ULDC UR4, c[0x0][0x228] ;  /* 0x00008a0000047ab9 */ /* 0x000fc60000000800 */
[----:B------:R4:W-:Y:S01]  /*1f120*/  @P6 STG.E desc[UR16][R246.64], R251 ;  /* 0x000000fbf6006986 */ /* 0x0009e2000c101910 */
[----:B-1----:R-:W-:-:S03]  /*1f130*/  VIADD R0, R15, UR28 ;  /* 0x0000001c0f007c36 */ /* 0x002fc60008000000 */
[----:B------:R1:W-:Y:S01]  /*1f140*/  @P4 STG.E desc[UR16][R2.64], R250 ;  /* 0x000000fa02004986 */ /* 0x0003e2000c101910 */
[----:B------:R-:W-:-:S03]  /*1f150*/  IMAD.WIDE R226, R15, 0x4, R148 ;  /* 0x000000040fe27825 */ /* 0x000fc600078e0294 */
[----:B---3--:R-:W3:Y:S04]  /*1f160*/  LDL.LU R243, [R1+0x514] ;  /* 0x0005140001f37983 */ /* 0x008ee80000300800 */
[----:B----4-:R-:W4:Y:S04]  /*1f170*/  LDL.LU R251, [R1+0x304] ;  /* 0x0003040001fb7983 */ /* 0x010f280000300800 */
[----:B------:R-:W2:Y:S04]  /*1f180*/  LDL.LU R15, [R1+0x524] ;  /* 0x00052400010f7983 */ /* 0x000ea80000300800 */
[----:B-1----:R-:W4:Y:S04]  /*1f190*/  LDL.LU R250, [R1+0xb64] ;  /* 0x000b640001fa7983 */ /* 0x002f280000300800 */
[----:B------:R-:W3:Y:S01]  /*1f1a0*/  LDL.LU R3, [R1+0x504] ;  /* 0x0005040001037983 */ /* 0x000ee20000300800 */
[----:B------:R-:W-:-:S02]  /*1f1b0*/  ISETP.LT.AND P5, PT, R11, UR18, !P2 ;  /* 0x000000120b007c0c */ /* 0x000fc4000d7a1270 */
[----:B------:R-:W-:Y:S02]  /*1f1c0*/  ISETP.LT.AND P6, PT, R14, UR14, !P2 ;  /* 0x0000000e0e007c0c */ /* 0x000fe4000d7c1270 */
[----:B------:R-:W-:Y:S01]  /*1f1d0*/  ISETP.LT.AND P4, PT, R13, UR26, !P2 ;  /* 0x0000001a0d007c0c */ /* 0x000fe2000d781270 */
[C---:B------:R-:W-:Y:S01]  /*1f1e0*/  IMAD.WIDE R244, R0.reuse, 0x4, R224 ;  /* 0x0000000400f47825 */ /* 0x040fe200078e02e0 */
[----:B------:R1:W-:Y:S03]  /*1f1f0*/  @P3 STG.E desc[UR16][R226.64], R248 ;  /* 0x000000f8e2003986 */ /* 0x0003e6000c101910 */
[----:B------:R-:W-:-:S04]  /*1f200*/  IMAD.WIDE R246, R0, 0x4, R8 ;  /* 0x0000000400f67825 */ /* 0x000fc800078e0208 */
[----:B-1----:R-:W-:Y:S01]  /*1f210*/  VIADD R248, R10, 0x5 ;  /* 0x000000050af87836 */ /* 0x002fe20000000000 */
[----:B---3--:R1:W-:Y:S01]  /*1f220*/  @P5 STG.E desc[UR16][R244.64], R3 ;  /* 0x00000003f4005986 */ /* 0x0083e2000c101910 */
[----:B------:R-:W-:Y:S01]  /*1f230*/  ISETP.LT.AND P5, PT, R14, UR4, !P0 ;  /* 0x000000040e007c0c */ /* 0x000fe2000c7a1270 */
[----:B------:R-:W-:Y:S02]  /*1f240*/  ULDC UR4, c[0x0][0x22c] ;  /* 0x00008b0000047ab9 */ /* 0x000fe40000000800 */
[----:B--2---:R2:W-:Y:S01]  /*1f250*/  @P6 STG.E desc[UR16][R246.64], R15 ;  /* 0x0000000ff6006986 */ /* 0x0045e2000c101910 */
[----:B-1----:R-:W-:-:S04]  /*1f260*/  IMAD.WIDE R2, R0, 0x4, R150 ;  /* 0x0000000400027825 */ /* 0x002fc800078e0296 */
[----:B--2---:R-:W-:Y:S01]  /*1f270*/  VIADD R15, R0, UR28 ;  /* 0x0000001c000f7c36 */ /* 0x004fe20008000000 */
[----:B------:R1:W-:Y:S01]  /*1f280*/  @P4 STG.E desc[UR16][R2.64], R243 ;  /* 0x000000f302004986 */ /* 0x0003e2000c101910 */
[----:B------:R-:W-:Y:S01]  /*1f290*/  ISETP.GE.AND P4, PT, R248, UR4, PT ;  /* 0x00000004f8007c0c */ /* 0x000fe2000bf86270 */
[----:B------:R-:W-:Y:S02]  /*1f2a0*/  ULDC UR4, c[0x0][0x228] ;  /* 0x00008a0000047ab9 */ /* 0x000fe40000000800 */
[----:B-1----:R-:W2:Y:S01]  /*1f2b0*/  LDL.LU R243, [R1+0x518] ;  /* 0x0005180001f37983 */ /* 0x002ea20000300800 */
[----:B------:R-:W-:-:S03]  /*1f2c0*/  IMAD.WIDE R2, R0, 0x4, R148 ;  /* 0x0000000400027825 */ /* 0x000fc600078e0294 */
[----:B------:R-:W3:Y:S04]  /*1f2d0*/  LDL.LU R0, [R1+0x104] ;  /* 0x0001040001007983 */ /* 0x000ee80000300800 */
[----:B------:R-:W2:Y:S01]  /*1f2e0*/  LDL.LU R248, [R1+0x204] ;  /* 0x0002040001f87983 */ /* 0x000ea20000300800 */
[----:B------:R-:W-:Y:S01]  /*1f2f0*/  ISETP.LT.AND P3, PT, R11, UR24, !P0 ;  /* 0x000000180b007c0c */ /* 0x000fe2000c761270 */
[----:B------:R-:W-:Y:S02]  /*1f300*/  ULDC.64 UR24, c[0x0][0x228] ;  /* 0x00008a0000187ab9 */ /* 0x000fe40000000a00 */
[----:B------:R-:W-:Y:S01]  /*1f310*/  ISETP.LT.AND P2, PT, R12, UR24, !P2 ;  /* 0x000000180c007c0c */ /* 0x000fe2000d741270 */
[----:B------:R-:W-:Y:S01]  /*1f320*/  IMAD.WIDE R226, R15, 0x4, R224 ;  /* 0x000000040fe27825 */ /* 0x000fe200078e02e0 */
[----:B------:R-:W-:Y:S01]  /*1f330*/  ISETP.LT.AND P6, PT, R13, UR6, !P0 ;  /* 0x000000060d007c0c */ /* 0x000fe2000c7c1270 */
[----:B------:R-:W-:-:S02]  /*1f340*/  ULDC UR6, c[0x0][0x228] ;  /* 0x00008a0000067ab9 */ /* 0x000fc40000000800 */
[----:B------:R-:W-:-:S08]  /*1f350*/  IMAD.WIDE R244, R15, 0x4, R8 ;  /* 0x000000040ff47825 */ /* 0x000fd000078e0208 */
[----:B----4-:R1:W-:Y:S01]  /*1f360*/  @P2 STG.E desc[UR16][R2.64], R251 ;  /* 0x000000fb02002986 */ /* 0x0103e2000c101910 */
[----:B------:R-:W-:-:S04]  /*1f370*/  IMAD.WIDE R246, R15, 0x4, R150 ;  /* 0x000000040ff67825 */ /* 0x000fc800078e0296 */
[----:B-1----:R-:W-:Y:S01]  /*1f380*/  VIADD R2, R10, 0x6 ;  /* 0x000000060a027836 */ /* 0x002fe20000000000 */
[----:B------:R-:W4:Y:S04]  /*1f390*/  LDL.LU R251, [R1+0xb60] ;  /* 0x000b600001fb7983 */ /* 0x000f280000300800 */
[----:B--2---:R-:W-:Y:S01]  /*1f3a0*/  @P3 STG.E desc[UR16][R226.64], R248 ;  /* 0x000000f8e2003986 */ /* 0x004fe2000c101910 */
[----:B------:R-:W-:Y:S01]  /*1f3b0*/  ISETP.LT.AND P3, PT, R12, UR4, !P0 ;  /* 0x000000040c007c0c */ /* 0x000fe2000c761270 */
[----:B------:R-:W-:Y:S02]  /*1f3c0*/  ULDC UR4, c[0x0][0x22c] ;  /* 0x00008b0000047ab9 */ /* 0x000fe40000000800 */
[----:B------:R-:W-:Y:S01]  /*1f3d0*/  ISETP.GE.AND P2, PT, R2, UR4, PT ;  /* 0x0000000402007c0c */ /* 0x000fe2000bf46270 */
[----:B------:R-:W-:Y:S01]  /*1f3e0*/  IMAD.WIDE R2, R15, 0x4, R148 ;  /* 0x000000040f027825 */ /* 0x000fe200078e0294 */
[----:B---3--:R1:W-:Y:S01]  /*1f3f0*/  @P5 STG.E desc[UR16][R244.64], R0 ;  /* 0x00000000f4005986 */ /* 0x0083e2000c101910 */
[----:B------:R-:W-:Y:S01]  /*1f400*/  ISETP.LT.AND P0, PT, R11, UR6, !P1 ;  /* 0x000000060b007c0c */ /* 0x000fe2000cf01270 */
[----:B------:R-:W-:Y:S01]  /*1f410*/  ULDC UR4, c[0x0][0x22c] ;  /* 0x00008b0000047ab9 */ /* 0x000fe20000000800 */
[----:B-1----:R-:W-:Y:S01]  /*1f420*/  IADD3 R0, R15, UR28, RZ ;  /* 0x0000001c0f007c10 */ /* 0x002fe2000fffe0ff */
[----:B------:R1:W-:Y:S01]  /*1f430*/  @P6 STG.E desc[UR16][R246.64], R242 ;  /* 0x000000f2f6006986 */ /* 0x0003e2000c101910 */
[----:B------:R-:W-:Y:S01]  /*1f440*/  ISETP.LT.AND P5, PT, R14, UR8, !P1 ;  /* 0x000000080e007c0c */ /* 0x000fe2000cfa1270 */
[----:B------:R-:W-:Y:S01]  /*1f450*/  VIADD R248, R10, 0x7 ;  /* 0x000000070af87836 */ /* 0x000fe20000000000 */
[----:B------:R-:W-:Y:S01]  /*1f460*/  ULDC UR6, c[0x0][0x228] ;  /* 0x00008a0000067ab9 */ /* 0x000fe20000000800 */
[----:B------:R2:W-:Y:S04]  /*1f470*/  @P3 STG.E desc[UR16][R2.64], R249 ;  /* 0x000000f902003986 */ /* 0x0005e8000c101910 */
[----:B-1----:R-:W3:Y:S01]  /*1f480*/  LDL.LU R242, [R1+0x208] ;  /* 0x0002080001f27983 */ /* 0x002ee20000300800 */
[----:B------:R-:W-:Y:S01]  /*1f490*/  ISETP.LT.AND P6, PT, R13, UR10, !P1 ;  /* 0x0000000a0d007c0c */ /* 0x000fe2000cfc1270 */
[----:B------:R-:W-:-:S04]  /*1f4a0*/  IMAD.WIDE R226, R0, 0x4, R224 ;  /* 0x0000000400e27825 */ /* 0x000fc800078e02e0 */
[C---:B------:R-:W-:Y:S01]  /*1f4b0*/  IMAD.WIDE R244, R0.reuse, 0x4, R8 ;  /* 0x0000000400f47825 */ /* 0x040fe200078e0208 */
[----:B------:R-:W4:Y:S03]  /*1f4c0*/  LDL.LU R15, [R1+0x528] ;  /* 0x00052800010f7983 */ /* 0x000f260000300800 */
[----:B------:R-:W-:Y:S01]  /*1f4d0*/  IMAD.WIDE R246, R0, 0x4, R150 ;  /* 0x0000000400f67825 */ /* 0x000fe200078e0296 */
[----:B--2---:R-:W2:Y:S01]  /*1f4e0*/  LDL.LU R3, [R1+0x508] ;  /* 0x0005080001037983 */ /* 0x004ea20000300800 */
[----:B------:R-:W-:Y:S01]  /*1f4f0*/  ISETP.GE.AND P3, PT, R248, UR4, PT ;  /* 0x00000004f8007c0c */ /* 0x000fe2000bf66270 */
[----:B------:R-:W-:Y:S01]  /*1f500*/  ULDC UR4, c[0x0][0x228] ;  /* 0x00008a0000047ab9 */ /* 0x000fe20000000800 */
[----:B------:R-:W-:Y:S01]  /*1f510*/  ULDC UR8, c[0x0][0x228] ;  /* 0x00008a0000087ab9 */ /* 0x000fe20000000800 */
[----:B------:R-:W3:Y:S01]  /*1f520*/  LDL.LU R249, [R1+0x308] ;  /* 0x0003080001f97983 */ /* 0x000ee20000300800 */
[----:B------:R-:W-:-:S03]  /*1f530*/  ULDC UR10, c[0x0][0x228] ;  /* 0x00008a00000a7ab9 */ /* 0x000fc60000000800 */
[----:B------:R-:W3:Y:S01]  /*1f540*/  LDL.LU R248, [R1+0x8] ;  /* 0x0000080001f87983 */ /* 0x000ee20000300800 */
[----:B------:R-:W-:Y:S01]  /*1f550*/  ISETP.LT.AND P1, PT, R12, UR4, !P1 ;  /* 0x000000040c007c0c */ /* 0x000fe2000cf21270 */
[----:B------:R-:W-:Y:S02]  /*1f560*/  ULDC UR4, c[0x0][0x228] ;  /* 0x00008a0000047ab9 */ /* 0x000fe40000000800 */
[----:B--2---:R-:W-:Y:S04]  /*1f570*/  @P0 STG.E desc[UR16][R226.64], R3 ;  /* 0x00000003e2000986 */ /* 0x004fe8000c101910 */
[----:B----4-:R-:W-:Y:S04]  /*1f580*/  @P5 STG.E desc[UR16][R244.64], R15 ;  /* 0x0000000ff4005986 */ /* 0x010fe8000c101910 */
[----:B------:R1:W-:Y:S04]  /*1f590*/  @P6 STG.E desc[UR16][R246.64], R243 ;  /* 0x000000f3f6006986 */ /* 0x0003e8000c101910 */
[----:B-1----:R-:W2:Y:S04]  /*1f5a0*/  LDL.LU R247, [R1+0x108] ;  /* 0x0001080001f77983 */ /* 0x002ea80000300800 */
[----:B------:R-:W4:Y:S01]  /*1f5b0*/  LDL.LU R243, [R1+0x50c] ;  /* 0x00050c0001f37983 */ /* 0x000f220000300800 */
[----:B------:R-:W-:Y:S01]  /*1f5c0*/  ISETP.LT.AND P0, PT, R11, UR4, !P4 ;  /* 0x000000040b007c0c */ /* 0x000fe2000e701270 */
[C---:B------:R-:W-:Y:S01]  /*1f5d0*/  VIADD R15, R0.reuse, UR28 ;  /* 0x0000001c000f7c36 */ /* 0x040fe20008000000 */
[----:B------:R-:W-:Y:S01]  /*1f5e0*/  ULDC UR4, c[0x0][0x228] ;  /* 0x00008a0000047ab9 */ /* 0x000fe20000000800 */
[----:B------:R-:W-:Y:S01]  /*1f5f0*/  IMAD.WIDE R2, R0, 0x4, R148 ;  /* 0x0000000400027825 */ /* 0x000fe200078e0294 */
[----:B------:R-:W-:Y:S01]  /*1f600*/  ISETP.LT.AND P6, PT, R14, UR6, !P4 ;  /* 0x000000060e007c0c */ /* 0x000fe2000e7c1270 */
[----:B------:R-:W-:-:S02]  /*1f610*/  ULDC UR6, c[0x0][0x228] ;  /* 0x00008a0000067ab9 */ /* 0x000fc40000000800 */
[----:B------:R-:W-:Y:S01]  /*1f620*/  VIADD R244, R10, 0x8 ;  /* 0x000000080af47836 */ /* 0x000fe20000000000 */
[----:B------:R-:W-:Y:S01]  /*1f630*/  ISETP.LT.AND P5, PT, R13, UR4, !P4 ;  /* 0x000000040d007c0c */ /* 0x000fe2000e7a1270 */
[----:B------:R-:W-:Y:S01]  /*1f640*/  IMAD.WIDE R226, R15, 0x4, R224 ;  /* 0x000000040fe27825 */ /* 0x000fe200078e02e0 */
[----:B------:R-:W-:Y:S01]  /*1f650*/  ULDC UR4, c[0x0][0x22c] ;  /* 0x00008b0000047ab9 */ /* 0x000fe20000000800 */
[----:B---3--:R1:W-:Y:S01]  /*1f660*/  @P1 STG.E desc[UR16][R2.64], R249 ;  /* 0x000000f902001986 */ /* 0x0083e2000c101910 */
[----:B------:R-:W-:Y:S01]  /*1f670*/  ISETP.GE.AND P1, PT, R244, UR4, PT ;  /* 0x00000004f4007c0c */ /* 0x000fe2000bf26270 */
[----:B------:R-:W-:Y:S01]  /*1f680*/  ULDC UR4, c[0x0][0x228] ;  /* 0x00008a0000047ab9 */ /* 0x000fe20000000800 */
[----:B------:R-:W-:Y:S01]  /*1f690*/  ISETP.LT.AND P4, PT, R12, UR8, !P4 ;  /* 0x000000080c007c0c */ /* 0x000fe2000e781270 */
[----:B------:R3:W-:Y:S01]  /*1f6a0*/  @P0 STG.E desc[UR16][R226.64], R242 ;  /* 0x000000f2e2000986 */ /* 0x0007e2000c101910 */
[----:B------:R-:W-:Y:S01]  /*1f6b0*/  ISETP.LT.AND P0, PT, R11, UR4, !P2 ;  /* 0x000000040b007c0c */ /* 0x000fe2000d701270 */
[----:B------:R-:W-:Y:S01]  /*1f6c0*/  IMAD.WIDE R244, R15, 0x4, R148 ;  /* 0x000000040ff47825 */ /* 0x000fe200078e0294 */
[----:B------:R-:W-:Y:S01]  /*1f6d0*/  ULDC UR4, c[0x0][0x228] ;  /* 0x00008a0000047ab9 */ /* 0x000fe20000000800 */
[----:B------:R-:W-:-:S02]  /*1f6e0*/  ULDC UR8, c[0x0][0x228] ;  /* 0x00008a0000087ab9 */ /* 0x000fc40000000800 */
[C---:B-1----:R-:W-:Y:S01]  /*1f6f0*/  IMAD.WIDE R2, R15.reuse, 0x4, R8 ;  /* 0x000000040f027825 */ /* 0x042fe200078e0208 */
[----:B------:R-:W4:Y:S03]  /*1f700*/  LDL.LU R249, [R1+0x51c] ;  /* 0x00051c0001f97983 */ /* 0x000f260000300800 */
[C---:B---3--:R-:W-:Y:S01]  /*1f710*/  IMAD.WIDE R226, R15.reuse, 0x4, R150 ;  /* 0x000000040fe27825 */ /* 0x048fe200078e0296 */
[----:B------:R-:W3:Y:S03]  /*1f720*/  LDL.LU R242, [R1+0x20c] ;  /* 0x00020c0001f27983 */ /* 0x000ee60000300800 */
[----:B------:R-:W-:-:S04]  /*1f730*/  VIADD R15, R15, UR28 ;  /* 0x0000001c0f0f7c36 */ /* 0x000fc80008000000 */
[C---:B------:R-:W-:Y:S01]  /*1f740*/  VIADD R0, R15.reuse, UR28 ;  /* 0x0000001c0f007c36 */ /* 0x040fe20008000000 */
[----:B--2---:R1:W-:Y:S04]  /*1f750*/  @P6 STG.E desc[UR16][R2.64], R247 ;  /* 0x000000f702006986 */ /* 0x0043e8000c101910 */
[----:B------:R2:W-:Y:S04]  /*1f760*/  @P5 STG.E desc[UR16][R226.64], R248 ;  /* 0x000000f8e2005986 */ /* 0x0005e8000c101910 */
[----:B------:R4:W-:Y:S01]  /*1f770*/  @P4 STG.E desc[UR16][R244.64], R250 ;  /* 0x000000faf4004986 */ /* 0x0009e2000c101910 */
[----:B-1----:R-:W-:Y:S01]  /*1f780*/  IMAD.WIDE R2, R15, 0x4, R224 ;  /* 0x000000040f027825 */ /* 0x002fe200078e02e0 */
[----:B------:R-:W-:Y:S01]  /*1f790*/  ISETP.LT.AND P4, PT, R14, UR4, !P2 ;  /* 0x000000040e007c0c */ /* 0x000fe2000d781270 */
[----:B------:R-:W-:Y:S01]  /*1f7a0*/  ULDC UR4, c[0x0][0x22c] ;  /* 0x00008b0000047ab9 */ /* 0x000fe20000000800 */
[----:B--2---:R-:W-:-:S02]  /*1f7b0*/  IADD3 R248, R10, 0x9, RZ ;  /* 0x000000090af87810 */ /* 0x004fc40007ffe0ff */
[----:B----4-:R1:W-:Y:S01]  /*1f7c0*/  @P0 STG.E desc[UR16][R2.64], R243 ;  /* 0x000000f302000986 */ /* 0x0103e2000c101910 */
[----:B------:R-:W-:-:S03]  /*1f7d0*/  IMAD.WIDE R226, R15, 0x4, R150 ;  /* 0x000000040fe27825 */ /* 0x000fc600078e0296 */
[----:B------:R-:W2:Y:S01]  /*1f7e0*/  LDL.LU R250, [R1+0x10c] ;  /* 0x00010c0001fa7983 */ /* 0x000ea20000300800 */
[C---:B------:R-:W-:Y:S01]  /*1f7f0*/  IMAD.WIDE R244, R15.reuse, 0x4, R148 ;  /* 0x000000040ff47825 */ /* 0x040fe200078e0294 */
[----:B------:R-:W-:Y:S01]  /*1f800*/  ISETP.GE.AND P0, PT, R248, UR4, PT ;  /* 0x00000004f8007c0c */ /* 0x000fe2000bf06270 */
[----:B------:R-:W-:Y:S01]  /*1f810*/  ULDC UR4, c[0x0][0x228] ;  /* 0x00008a0000047ab9 */ /* 0x000fe20000000800 */
[----:B-1----:R-:W4:Y:S01]  /*1f820*/  LDL.LU R243, [R1+0xc] ;  /* 0x00000c0001f37983 */ /* 0x002f220000300800 */
[----:B------:R-:W-:-:S03]  /*1f830*/  IMAD.WIDE R2, R15, 0x4, R8 ;  /* 0x000000040f027825 */ /* 0x000fc600078e0208 */
[----:B------:R-:W3:Y:S04]  /*1f840*/  LDL.LU R15, [R1+0x30c] ;  /* 0x00030c00010f7983 */ /* 0x000ee80000300800 */
[----:B------:R-:W2:Y:S01]  /*1f850*/  LDL.LU R248, [R1+0x52c] ;  /* 0x00052c0001f87983 */ /* 0x000ea20000300800 */
[----:B------:R-:W-:Y:S01]  /*1f860*/  ISETP.LT.AND P5, PT, R13, UR6, !P2 ;  /* 0x000000060d007c0c */ /* 0x000fe2000d7a1270 */
[----:B------:R-:W-:Y:S01]  /*1f870*/  IMAD.WIDE R246, R0, 0x4, R224 ;  /* 0x0000000400f67825 */ /* 0x000fe200078e02e0 */
[----:B------:R-:W-:Y:S01]  /*1f880*/  ISETP.LT.AND P2, PT, R12, UR8, !P2 ;  /* 0x000000080c007c0c */ /* 0x000fe2000d741270 */
[----:B------:R-:W-:Y:S01]  /*1f890*/  ULDC UR6, c[0x0][0x228] ;  /* 0x00008a0000067ab9 */ /* 0x000fe20000000800 */
[----:B------:R-:W-:Y:S01]  /*1f8a0*/  ISETP.LT.AND P6, PT, R11, UR10, !P3 ;  /* 0x0000000a0b007c0c */ /* 0x000fe2000dfc1270 */
[----:B------:R-:W-:Y:S01]  /*1f8b0*/  ULDC UR8, c[0x0][0x228] ;  /* 0x00008a0000087ab9 */ /* 0x000fe20000000800 */
[----:B------:R-:W-:Y:S01]  /*1f8c0*/  ULDC UR10, c[0x0][0x228] ;  /* 0x00008a00000a7ab9 */ /* 0x000fe20000000800 */
[----:B--2---:R1:W-:Y:S06]  /*1f8d0*/  @P4 STG.E desc[UR16][R2.64], R248 ;  /* 0x000000f802004986 */ /* 0x0043ec000c101910 */
[----:B------:R2:W-:Y:S04]  /*1f8e0*/  @P5 STG.E desc[UR16][R226.64], R249 ;  /* 0x000000f9e2005986 */ /* 0x0005e8000c101910 */
[----:B---3--:R-:W-:Y:S04]  /*1f8f0*/  @P2 STG.E desc[UR16][R244.64], R15 ;  /* 0x0000000ff4002986 */ /* 0x008fe8000c101910 */
[----:B-1----:R-:W3:Y:S04]  /*1f900*/  LDL.LU R248, [R1+0x550] ;  /* 0x0005500001f87983 */ /* 0x002ee80000300800 */
[----:B--2---:R-:W2:Y:S04]  /*1f910*/  LDL.LU R249, [R1+0x530] ;  /* 0x0005300001f97983 */ /* 0x004ea80000300800 */
[----:B------:R1:W-:Y:S04]  /*1f920*/  @P6 STG.E desc[UR16][R246.64], R242 ;  /* 0x000000f2f6006986 */ /* 0x0003e8000c101910 */
[----:B-1----:R-:W2:Y:S01]  /*1f930*/  LDL.LU R242, [R1+0x540] ;  /* 0x0005400001f27983 */ /* 0x002ea20000300800 */
[----:B------:R-:W-:Y:S01]  /*1f940*/  ISETP.LT.AND P2, PT, R14, UR4, !P3 ;  /* 0x000000040e007c0c */ /* 0x000fe2000df41270 */
[----:B------:R-:W-:-:S02]  /*1f950*/  ULDC UR4, c[0x0][0x228] ;  /* 0x00008a0000047ab9 */ /* 0x000fc40000000800 */
[----:B------:R-:W-:Y:S01]  /*1f960*/  ISETP.LT.AND P4, PT, R13, UR4, !P3 ;  /* 0x000000040d007c0c */ /* 0x000fe2000df81270 */
[----:B------:R-:W-:Y:S01]  /*1f970*/  IMAD.WIDE R2, R0, 0x4, R8 ;  /* 0x0000000400027825 */ /* 0x000fe200078e0208 */
[----:B------:R-:W-:Y:S01]  /*1f980*/  ISETP.LT.AND P3, PT, R12, UR6, !P3 ;  /* 0x000000060c007c0c */ /* 0x000fe2000df61270 */
[----:B------:R-:W-:Y:S02]  /*1f990*/  ULDC UR4, c[0x0][0x22c] ;  /* 0x00008b0000047ab9 */ /* 0x000fe40000000800 */
[----:B------:R-:W-:Y:S02]  /*1f9a0*/  VIADD R244, R10, 0xa ;  /* 0x0000000a0af47836 */ /* 0x000fe40000000000 */
[----:B------:R-:W-:Y:S01]  /*1f9b0*/  IMAD.WIDE R226, R0, 0x4, R150 ;  /* 0x0000000400e27825 */ /* 0x000fe200078e0296 */
[----:B------:R-:W-:Y:S01]  /*1f9c0*/  ISETP.LT.AND P5, PT, R11, UR8, !P1 ;  /* 0x000000080b007c0c */ /* 0x000fe2000cfa1270 */
[----:B------:R-:W-:Y:S01]  /*1f9d0*/  ULDC UR6, c[0x0][0x228] ;  /* 0x00008a0000067ab9 */ /* 0x000fe20000000800 */
[----:B------:R1:W-:Y:S01]  /*1f9e0*/  @P2 STG.E desc[UR16][R2.64], R250 ;  /* 0x000000fa02002986 */ /* 0x0003e2000c101910 */
[----:B------:R-:W-:Y:S01]  /*1f9f0*/  ISETP.GE.AND P2, PT, R244, UR4, PT ;  /* 0x00000004f4007c0c */ /* 0x000fe2000bf46270 */
[----:B------:R-:W-:Y:S01]  /*1fa00*/  ULDC UR4, c[0x0][0x228] ;  /* 0x00008a0000047ab9 */ /* 0x000fe20000000800 */
[----:B------:R-:W-:Y:S01]  /*1fa10*/  ISETP.LT.AND P6, PT, R14, UR10, !P1 ;  /* 0x0000000a0e007c0c */ /* 0x000fe2000cfc1270 */
[----:B----4-:R4:W-:Y:S01]  /*1fa20*/  @P4 STG.E desc[UR16][R226.64], R243 ;  /* 0x000000f3e2004986 */ /* 0x0109e2000c101910 */
[C---:B------:R-:W-:Y:S01]  /*1fa30*/  VIADD R15, R0.reuse, UR28 ;  /* 0x0000001c000f7c36 */ /* 0x040fe20008000000 */
[----:B------:R-:W-:Y:S01]  /*1fa40*/  ISETP.LT.AND P4, PT, R13, UR4, !P1 ;  /* 0x000000040d007c0c */ /* 0x000fe2000cf81270 */
[----:B------:R-:W-:Y:S01]  /*1fa50*/  ULDC UR4, c[0x0][0x228] ;  /* 0x00008a0000047ab9 */ /* 0x000fe20000000800 */
[----:B------:R-:W-:Y:S01]  /*1fa60*/  ULDC UR8, c[0x0][0x228] ;  /* 0x00008a0000087ab9 */ /* 0x000fe20000000800 */
[----:B-1----:R-:W-:Y:S01]  /*1fa70*/  IMAD.WIDE R2, R0, 0x4, R148 ;  /* 0x0000000400027825 */ /* 0x002fe200078e0294 */
[----:B------:R-:W2:Y:S01]  /*1fa80*/  LDL.LU R250, [R1+0x110] ;  /* 0x0001100001fa7983 */ /* 0x000ea20000300800 */
[----:B------:R-:W-:-:S02]  /*1fa90*/  ULDC UR10, c[0x0][0x228] ;  /* 0x00008a00000a7ab9 */ /* 0x000fc40000000800 */
[C---:B----4-:R-:W-:Y:S01]  /*1faa0*/  IMAD.WIDE R226, R15.reuse, 0x4, R224 ;  /* 0x000000040fe27825 */ /* 0x050fe200078e02e0 */
[----:B------:R1:W-:Y:S03]  /*1fab0*/  @P3 STG.E desc[UR16][R2.64], R251 ;  /* 0x000000fb02003986 */ /* 0x0003e6000c101910 */
[C---:B------:R-:W-:Y:S01]  /*1fac0*/  IMAD.WIDE R244, R15.reuse, 0x4, R8 ;  /* 0x000000040ff47825 */ /* 0x040fe200078e0208 */
[----:B------:R-:W4:Y:S01]  /*1fad0*/  LDL.LU R243, [R1+0x10] ;  /* 0x0000100001f37983 */ /* 0x000f220000300800 */
[----:B------:R-:W-:Y:S01]  /*1fae0*/  ISETP.LT.AND P1, PT, R12, UR4, !P1 ;  /* 0x000000040c007c0c */ /* 0x000fe2000cf21270 */
[----:B------:R-:W-:Y:S01]  /*1faf0*/  ULDC UR4, c[0x0][0x22c] ;  /* 0x00008b0000047ab9 */ /* 0x000fe20000000800 */
[C---:B-1----:R-:W-:Y:S01]  /*1fb00*/  IMAD.WIDE R2, R15.reuse, 0x4, R150 ;  /* 0x000000040f027825 */ /* 0x042fe200078e0296 */
[----:B------:R-:W4:Y:S03]  /*1fb10*/  LDL.LU R251, [R1+0x554] ;  /* 0x0005540001fb7983 */ /* 0x000f260000300800 */
[----:B------:R-:W-:Y:S01]  /*1fb20*/  VIADD R0, R15, UR28 ;  /* 0x0000001c0f007c36 */ /* 0x000fe20008000000 */
[----:B---3--:R1:W-:Y:S04]  /*1fb30*/  @P5 STG.E desc[UR16][R226.64], R248 ;  /* 0x000000f8e2005986 */ /* 0x0083e8000c101910 */
[----:B--2---:R2:W-:Y:S01]  /*1fb40*/  @P6 STG.E desc[UR16][R244.64], R249 ;  /* 0x000000f9f4006986 */ /* 0x0045e2000c101910 */
[----:B-1----:R-:W-:-:S03]  /*1fb50*/  IADD3 R248, R10, 0xb, RZ ;  /* 0x0000000b0af87810 */ /* 0x002fc60007ffe0ff */
[----:B--2---:R-:W2:Y:S04]  /*1fb60*/  LDL.LU R249, [R1+0x534] ;  /* 0x0005340001f97983 */ /* 0x004ea80000300800 */
[----:B------:R1:W-:Y:S01]  /*1fb70*/  @P4 STG.E desc[UR16][R2.64], R242 ;  /* 0x000000f202004986 */ /* 0x0003e2000c101910 */
[----:B------:R-:W-:Y:S02]  /*1fb80*/  ISETP.GE.AND P4, PT, R248, UR4, PT ;  /* 0x00000004f8007c0c */ /* 0x000fe4000bf86270 */
[----:B------:R-:W-:Y:S02]  /*1fb90*/  ISETP.LT.AND P3, PT, R11, UR6, !P0 ;  /* 0x000000060b007c0c */ /* 0x000fe4000c761270 */
[----:B------:R-:W-:Y:S01]  /*1fba0*/  ISETP.LT.AND P5, PT, R14, UR8, !P0 ;  /* 0x000000080e007c0c */ /* 0x000fe2000c7a1270 */
[C---:B------:R-:W-:Y:S01]  /*1fbb0*/  IMAD.WIDE R226, R0.reuse, 0x4, R224 ;  /* 0x0000000400e27825 */ /* 0x040fe200078e02e0 */
[----:B------:R-:W-:Y:S01]  /*1fbc0*/  ISETP.LT.AND P6, PT, R13, UR10, !P0 ;  /* 0x0000000a0d007c0c */ /* 0x000fe2000c7c1270 */
[----:B------:R-:W-:Y:S01]  /*1fbd0*/  ULDC UR4, c[0x0][0x228] ;  /* 0x00008a0000047ab9 */ /* 0x000fe20000000800 */
[----:B------:R-:W-:Y:S01]  /*1fbe0*/  ULDC UR6, c[0x0][0x228] ;  /* 0x00008a0000067ab9 */ /* 0x000fe20000000800 */
[----:B------:R-:W-:Y:S01]  /*1fbf0*/  IMAD.WIDE R244, R0, 0x4, R8 ;  /* 0x0000000400f47825 */ /* 0x000fe200078e0208 */
[----:B------:R-:W-:Y:S01]  /*1fc00*/  ULDC UR8, c[0x0][0x228] ;  /* 0x00008a0000087ab9 */ /* 0x000fe20000000800 */
[----:B-1----:R-:W3:Y:S01]  /*1fc10*/  LDL.LU R242, [R1+0x544] ;  /* 0x0005440001f27983 */ /* 0x002ee20000300800 */
[----:B------:R-:W-:Y:S01]  /*1fc20*/  ULDC UR10, c[0x0][0x228] ;  /* 0x00008a00000a7ab9 */ /* 0x000fe20000000800 */
[----:B------:R-:W-:-:S02]  /*1fc30*/  IMAD.WIDE R2, R15, 0x4, R148 ;  /* 0x000000040f027825 */ /* 0x000fc400078e0294 */
[----:B------:R-:W4:Y:S04]  /*1fc40*/  LDL.LU R15, [R1+0x310] ;  /* 0x00031000010f7983 */ /* 0x000f280000300800 */
[----:B------:R-:W2:Y:S01]  /*1fc50*/  LDL.LU R248, [R1+0x400] ;  /* 0x0004000001f87983 */ /* 0x000ea20000300800 */
[----:B------:R-:W-:-:S03]  /*1fc60*/  IMAD.WIDE R246, R0, 0x4, R150 ;  /* 0x0000000400f67825 */ /* 0x000fc600078e0296 */
[----:B--2---:R1:W-:Y:S04]  /*1fc70*/  @P1 STG.E desc[UR16][R2.64], R248 ;  /* 0x000000f802001986 */ /* 0x0043e8000c101910 */
[----:B----4-:R2:W-:Y:S01]  /*1fc80*/  @P3 STG.E desc[UR16][R226.64], R15 ;  /* 0x0000000fe2003986 */ /* 0x0105e2000c101910 */
[----:B------:R-:W-:Y:S01]  /*1fc90*/  ISETP.LT.AND P3, PT, R12, UR4, !P0 ;  /* 0x000000040c007c0c */ /* 0x000fe2000c761270 */
[----:B------:R-:W-:Y:S02]  /*1fca0*/  ULDC UR4, c[0x0][0x22c] ;  /* 0x00008b0000047ab9 */ /* 0x000fe40000000800 */
[----:B------:R4:W-:Y:S01]  /*1fcb0*/  @P5 STG.E desc[UR16][R244.64], R250 ;  /* 0x000000faf4005986 */ /* 0x0009e2000c101910 */
[----:B-1----:R-:W-:-:S03]  /*1fcc0*/  VIADD R2, R10, 0xc ;  /* 0x0000000c0a027836 */ /* 0x002fc60000000000 */
[----:B------:R1:W-:Y:S01]  /*1fcd0*/  @P6 STG.E desc[UR16][R246.64], R243 ;  /* 0x000000f3f6006986 */ /* 0x0003e2000c101910 */
[----:B--2---:R-:W-:Y:S01]  /*1fce0*/  VIADD R15, R0, UR28 ;  /* 0x0000001c000f7c36 */ /* 0x004fe20008000000 */
[----:B------:R-:W-:Y:S01]  /*1fcf0*/  ISETP.GE.AND P1, PT, R2, UR4, PT ;  /* 0x0000000402007c0c */ /* 0x000fe2000bf26270 */
[----:B------:R-:W-:Y:S01]  /*1fd00*/  IMAD.WIDE R2, R0, 0x4, R148 ;  /* 0x0000000400027825 */ /* 0x000fe200078e0294 */
[----:B----4-:R-:W2:Y:S01]  /*1fd10*/  LDL.LU R250, [R1+0x404] ;  /* 0x0004040001fa7983 */ /* 0x010ea20000300800 */
[----:B------:R-:W-:Y:S02]  /*1fd20*/  ISETP.LT.AND P0, PT, R11, UR6, !P2 ;  /* 0x000000060b007c0c */ /* 0x000fe4000d701270 */
[----:B------:R-:W-:Y:S02]  /*1fd30*/  ISETP.LT.AND P5, PT, R14, UR8, !P2 ;  /* 0x000000080e007c0c */ /* 0x000fe4000d7a1270 */
[----:B------:R-:W-:Y:S01]  /*1fd40*/  ISETP.LT.AND P6, PT, R13, UR10, !P2 ;  /* 0x0000000a0d007c0c */ /* 0x000fe2000d7c1270 */
[----:B-1----:R-:W4:Y:S01]  /*1fd50*/  LDL.LU R243, [R1+0x314] ;  /* 0x0003140001f37983 */ /* 0x002f220000300800 */
[----:B------:R-:W-:Y:S01]  /*1fd60*/  VIADD R248, R10, 0xd ;  /* 0x0000000d0af87836 */ /* 0x000fe20000000000 */
[----:B------:R-:W-:Y:S01]  /*1fd70*/  ULDC UR4, c[0x0][0x22c] ;  /* 0x00008b0000047ab9 */ /* 0x000fe20000000800 */
[C---:B------:R-:W-:Y:S01]  /*1fd80*/  IMAD.WIDE R226, R15.reuse, 0x4, R224 ;  /* 0x000000040fe27825 */ /* 0x040fe200078e02e0 */
[----:B------:R-:W3:Y:S01]  /*1fd90*/  LDL.LU R0, [R1+0x210] ;  /* 0x0002100001007983 */ /* 0x000ee20000300800 */
[----:B------:R-:W-:Y:S01]  /*1fda0*/  ULDC UR6, c[0x0][0x228] ;  /* 0x00008a0000067ab9 */ /* 0x000fe20000000800 */
[----:B------:R-:W-:Y:S01]  /*1fdb0*/  ULDC UR8, c[0x0][0x228] ;  /* 0x00008a0000087ab9 */ /* 0x000fe20000000800 */
[----:B------:R-:W-:Y:S01]  /*1fdc0*/  IMAD.WIDE R244, R15, 0x4, R8 ;  /* 0x000000040ff47825 */ /* 0x000fe200078e0208 */
[----:B------:R-:W-:-:S03]  /*1fdd0*/  ULDC UR10, c[0x0][0x228] ;  /* 0x00008a00000a7ab9 */ /* 0x000fc60000000800 */
[----:B------:R-:W-:Y:S01]  /*1fde0*/  IMAD.WIDE R246, R15, 0x4, R150 ;  /* 0x000000040ff67825 */ /* 0x000fe200078e0296 */
[----:B---3--:R-:W-:Y:S01]  /*1fdf0*/  @P3 STG.E desc[UR16][R2.64], R0 ;  /* 0x0000000002003986 */ /* 0x008fe2000c101910 */
[----:B------:R-:W-:Y:S01]  /*1fe00*/  ISETP.GE.AND P3, PT, R248, UR4, PT ;  /* 0x00000004f8007c0c */ /* 0x000fe2000bf66270 */
[----:B------:R-:W-:Y:S02]  /*1fe10*/  ULDC UR4, c[0x0][0x228] ;  /* 0x00008a0000047ab9 */ /* 0x000fe40000000800 */
[----:B------:R-:W-:Y:S04]  /*1fe20*/  @P0 STG.E desc[UR16][R226.64], R251 ;  /* 0x000000fbe2000986 */ /* 0x000fe8000c101910 */
[----:B------:R1:W-:Y:S04]  /*1fe30*/  @P5 STG.E desc[UR16][R244.64], R249 ;  /* 0x000000f9f4005986 */ /* 0x0003e8000c101910 */
[----:B------:R-:W3:Y:S04]  /*1fe40*/  LDL.LU R248, [R1+0x14] ;  /* 0x0000140001f87983 */ /* 0x000ee80000300800 */
[----:B------:R2:W-:Y:S04]  /*1fe50*/  @P6 STG.E desc[UR16][R246.64], R242 ;  /* 0x000000f2f6006986 */ /* 0x0005e8000c101910 */
[----:B-1----:R-:W3:Y:S04]  /*1fe60*/  LDL.LU R249, [R1+0x214] ;  /* 0x0002140001f97983 */ /* 0x002ee80000300800 */
[----:B--2---:R-:W2:Y:S04]  /*1fe70*/  LDL.LU R247, [R1+0x114] ;  /* 0x0001140001f77983 */ /* 0x004ea80000300800 */
[----:B------:R-:W3:Y:S01]  /*1fe80*/  LDL.LU R242, [R1+0x558] ;  /* 0x0005580001f27983 */ /* 0x000ee20000300800 */
[----:B------:R-:W-:Y:S01]  /*1fe90*/  ISETP.LT.AND P2, PT, R12, UR4, !P2 ;  /* 0x000000040c007c0c */ /* 0x000fe2000d741270 */
[----:B------:R-:W-:-:S02]  /*1fea0*/  ULDC UR4, c[0x0][0x228] ;  /* 0x00008a0000047ab9 */ /* 0x000fc40000000800 */
[----:B------:R-:W-:Y:S02]  /*1feb0*/  ISETP.LT.AND P0, PT, R11, UR4, !P4 ;  /* 0x000000040b007c0c */ /* 0x000fe4000e701270 */
[C---:B------:R-:W-:Y:S01]  /*1fec0*/  IADD3 R0, R15.reuse, UR28, RZ ;  /* 0x0000001c0f007c10 */ /* 0x040fe2000fffe0ff */
[----:B------:R-:W-:Y:S01]  /*1fed0*/  IMAD.WIDE R2, R15, 0x4, R148 ;  /* 0x000000040f027825 */ /* 0x000fe200078e0294 */
[----:B------:R-:W-:Y:S01]  /*1fee0*/  ULDC UR4, c[0x0][0x228] ;  /* 0x00008a0000047ab9 */ /* 0x000fe20000000800 */
[----:B------:R-:W-:Y:S01]  /*1fef0*/  ISETP.LT.AND P6, PT, R14, UR6, !P4 ;  /* 0x000000060e007c0c */ /* 0x000fe2000e7c1270 */
[----:B------:R-:W3:Y:S01]  /*1ff00*/  LDL.LU R251, [R1+0x548] ;  /* 0x0005480001fb7983 */ /* 0x000ee20000300800 */
[----:B------:R-:W-:Y:S01]  /*1ff10*/  VIADD R244, R10, 0xe ;  /* 0x0000000e0af47836 */ /* 0x000fe20000000000 */
[----:B------:R-:W-:Y:S01]  /*1ff20*/  ISETP.LT.AND P5, PT, R13, UR4, !P4 ;  /* 0x000000040d007c0c */ /* 0x000fe2000e7a1270 */
[----:B------:R-:W-:Y:S01]  /*1ff30*/  IMAD.WIDE R226, R0, 0x4, R224 ;  /* 0x0000000400e27825 */ /* 0x000fe200078e02e0 */
[----:B------:R-:W-:Y:S01]  /*1ff40*/  ULDC UR4, c[0x0][0x22c] ;  /* 0x00008b0000047ab9 */ /* 0x000fe20000000800 */
[----:B------:R1:W-:Y:S01]  /*1ff50*/  @P2 STG.E desc[UR16][R2.64], R250 ;  /* 0x000000fa02002986 */ /* 0x0003e2000c101910 */
[----:B------:R-:W-:Y:S01]  /*1ff60*/  ISETP.GE.AND P2, PT, R244, UR4, PT ;  /* 0x00000004f4007c0c */ /* 0x000fe2000bf46270 */
[----:B------:R-:W-:Y:S01]  /*1ff70*/  ULDC UR4, c[0x0][0x228] ;  /* 0x00008a0000047ab9 */ /* 0x000fe20000000800 */
[----:B------:R-:W-:Y:S01]  /*1ff80*/  ISETP.LT.AND P4, PT, R12, UR8, !P4 ;  /* 0x000000080c007c0c */ /* 0x000fe2000e781270 */
[----:B----4-:R4:W-:Y:S01]  /*1ff90*/  @P0 STG.E desc[UR16][R226.64], R243 ;  /* 0x000000f3e2000986 */ /* 0x0109e2000c101910 */
[----:B------:R-:W-:Y:S01]  /*1ffa0*/  ISETP.LT.AND P0, PT, R11, UR4, !P1 ;  /* 0x000000040b007c0c */ /* 0x000fe2000cf01270 */
[C---:B------:R-:W-:Y:S01]  /*1ffb0*/  VIADD R15, R0.reuse, UR28 ;  /* 0x0000001c000f7c36 */ /* 0x040fe20008000000 */
[----:B------:R-:W-:Y:S01]  /*1ffc0*/  ULDC UR4, c[0x0][0x228] ;  /* 0x00008a0000047ab9 */ /* 0x000fe20000000800 */
[----:B------:R-:W-:Y:S01]  /*1ffd0*/  ULDC UR6, c[0x0][0x228] ;  /* 0x00008a0000067ab9 */ /* 0x000fe20000000800 */
[----:B-1----:R-:W-:Y:S01]  /*1ffe0*/  IMAD.WIDE R2, R0, 0x4, R8 ;  /* 0x0000000400027825 */ /* 0x002fe200078e0208 */
[----:B------:R-:W3:Y:S01]  /*1fff0*/  LDL.LU R250, [R1+0x408] ;  /* 0x0004080001fa7983 */ /* 0x000ee20000300800 */
[----:B------:R-:W-:-:S02]  /*20000*/  ULDC UR8, c[0x0][0x228] ;  /* 0x00008a0000087ab9 */ /* 0x000fc40000000800 */
[C---:B----4-:R-:W-:Y:S01]  /*20010*/  IMAD.WIDE R226, R0.reuse, 0x4, R150 ;  /* 0x0000000400e27825 */ /* 0x050fe200078e0296 */
[----:B------:R-:W4:Y:S03]  /*20020*/  LDL.LU R243, [R1+0x318] ;  /* 0x0003180001f37983 */ /* 0x000f260000300800 */
[----:B------:R-:W-:-:S04]  /*20030*/  IMAD.WIDE R244, R0, 0x4, R148 ;  /* 0x0000000400f47825 */ /* 0x000fc800078e0294 */
[C---:B------:R-:W-:Y:S01]  /*20040*/  VIADD R0, R15.reuse, UR28 ;  /* 0x0000001c0f007c36 */ /* 0x040fe20008000000 */
[----:B--2---:R1:W-:Y:S04]  /*20050*/  @P6 STG.E desc[UR16][R2.64], R247 ;  /* 0x000000f702006986 */ /* 0x0043e8000c101910 */
[----:B---3--:R2:W-:Y:S04]  /*20060*/  @P5 STG.E desc[UR16][R226.64], R248 ;  /* 0x000000f8e2005986 */ /* 0x0085e8000c101910 */
[----:B------:R3:W-:Y:S01]  /*20070*/  @P4 STG.E desc[UR16][R244.64], R249 ;  /* 0x000000f9f4004986 */ /* 0x0007e2000c101910 */
[----:B-1----:R-:W-:-:S04]  /*20080*/  IMAD.WIDE R2, R15, 0x4, R224 ;  /* 0x000000040f027825 */ /* 0x002fc800078e02e0 */
[C---:B--2---:R-:W-:Y:S01]  /*20090*/  IMAD.WIDE R226, R15.reuse, 0x4, R150 ;  /* 0x000000040fe27825 */ /* 0x044fe200078e0296 */
[----:B------:R1:W-:Y:S03]  /*200a0*/  @P0 STG.E desc[UR16][R2.64], R242 ;  /* 0x000000f202000986 */ /* 0x0003e6000c101910 */
[C---:B---3--:R-:W-:Y:S01]  /*200b0*/  IMAD.WIDE R244, R15.reuse, 0x4, R148 ;  /* 0x000000040ff47825 */ /* 0x048fe200078e0294 */
[----:B------:R-:W2:Y:S04]  /*200c0*/  LDL.LU R249, [R1+0x118] ;  /* 0x0001180001f97983 */ /* 0x000ea80000300800 */
[----:B-1----:R-:W3:Y:S01]  /*200d0*/  LDL.LU R242, [R1+0x18] ;  /* 0x0000180001f27983 */ /* 0x002ee20000300800 */
[----:B------:R-:W-:-:S03]  /*200e0*/  IMAD.WIDE R2, R15, 0x4, R8 ;  /* 0x000000040f027825 */ /* 0x000fc600078e0208 */
[----:B------:R-:W4:Y:S01]  /*200f0*/  LDL.LU R15, [R1+0x538] ;  /* 0x00053800010f7983 */ /* 0x000f220000300800 */
[----:B------:R-:W-:Y:S02]  /*20100*/  ISETP.LT.AND P4, PT, R14, UR4, !P1 ;  /* 0x000000040e007c0c */ /* 0x000fe4000cf81270 */
[----:B------:R-:W-:Y:S01]  /*20110*/  ISETP.LT.AND P6, PT, R11, UR10, !P3 ;  /* 0x0000000a0b007c0c */ /* 0x000fe2000dfc1270 */
[----:B------:R-:W-:Y:S01]  /*20120*/  VIADD R248, R10, 0xf ;  /* 0x0000000f0af87836 */ /* 0x000fe20000000000 */
[----:B------:R-:W-:Y:S01]  /*20130*/  ISETP.LT.AND P5, PT, R13, UR6, !P1 ;  /* 0x000000060d007c0c */ /* 0x000fe2000cfa1270 */
[----:B------:R-:W-:Y:S01]  /*20140*/  IMAD.WIDE R246, R0, 0x4, R224 ;  /* 0x0000000400f67825 */ /* 0x000fe200078e02e0 */
[----:B------:R-:W-:Y:S01]  /*20150*/  ISETP.LT.AND P1, PT, R12, UR8, !P1 ;  /* 0x000000080c007c0c */ /* 0x000fe2000cf21270 */
[----:B------:R-:W-:Y:S01]  /*20160*/  ULDC UR4, c[0x0][0x22c] ;  /* 0x00008b0000047ab9 */ /* 0x000fe20000000800 */
[----:B------:R-:W-:Y:S01]  /*20170*/  ULDC UR6, c[0x0][0x228] ;  /* 0x00008a0000067ab9 */ /* 0x000fe20000000800 */
[----:B------:R-:W-:Y:S01]  /*20180*/  ISETP.GE.AND P0, PT, R248, UR4, PT ;  /* 0x00000004f8007c0c */ /* 0x000fe2000bf06270 */
[----:B------:R-:W-:Y:S01]  /*20190*/  ULDC UR4, c[0x0][0x228] ;  /* 0x00008a0000047ab9 */ /* 0x000fe20000000800 */
[----:B------:R-:W3:Y:S01]  /*201a0*/  LDL.LU R248, [R1+0x55c] ;  /* 0x00055c0001f87983 */ /* 0x000ee20000300800 */
[----:B------:R-:W-:Y:S01]  /*201b0*/  ULDC UR8, c[0x0][0x228] ;  /* 0x00008a0000087ab9 */ /* 0x000fe20000000800 */
[----:B------:R-:W-:-:S02]  /*201c0*/  ULDC UR10, c[0x0][0x228] ;  /* 0x00008a00000a7ab9 */ /* 0x000fc40000000800 */
[----:B----4-:R-:W-:Y:S04]  /*201d0*/  @P4 STG.E desc[UR16][R2.64], R15 ;  /* 0x0000000f02004986 */ /* 0x010fe8000c101910 */
[----:B------:R-:W-:Y:S04]  /*201e0*/  @P5 STG.E desc[UR16][R226.64], R251 ;  /* 0x000000fbe2005986 */ /* 0x000fe8000c101910 */
[----:B------:R1:W-:Y:S04]  /*201f0*/  @P1 STG.E desc[UR16][R244.64], R250 ;  /* 0x000000faf4001986 */ /* 0x0003e8000c101910 */
[----:B------:R4:W-:Y:S04]  /*20200*/  @P6 STG.E desc[UR16][R246.64], R243 ;  /* 0x000000f3f6006986 */ /* 0x0009e8000c101910 */
[----:B-1----:R-:W3:Y:S04]  /*20210*/  LDL.LU R250, [R1+0x53c] ;  /* 0x00053c0001fa7983 */ /* 0x002ee80000300800 */
[----:B----4-:R-:W4:Y:S04]  /*20220*/  LDL.LU R247, [R1+0x218] ;  /* 0x0002180001f77983 */ /* 0x010f280000300800 */
[----:B------:R-:W4:Y:S01]  /*20230*/  LDL.LU R243, [R1+0x54c] ;  /* 0x00054c0001f37983 */ /* 0x000f220000300800 */
[----:B------:R-:W-:Y:S01]  /*20240*/  ISETP.LT.AND P1, PT, R14, UR4, !P3 ;  /* 0x000000040e007c0c */ /* 0x000fe2000df21270 */
[----:B------:R-:W-:-:S02]  /*20250*/  ULDC UR4, c[0x0][0x228] ;  /* 0x00008a0000047ab9 */ /* 0x000fc40000000800 */
[----:B------:R-:W-:Y:S01]  /*20260*/  ISETP.LT.AND P4, PT, R13, UR4, !P3 ;  /* 0x000000040d007c0c */ /* 0x000fe2000df81270 */
[----:B------:R-:W-:Y:S01]  /*20270*/  IMAD.WIDE R226, R0, 0x4, R8 ;  /* 0x0000000400e27825 */ /* 0x000fe200078e0208 */
[----:B------:R-:W-:Y:S01]  /*20280*/  ISETP.LT.AND P3, PT, R12, UR6, !P3 ;  /* 0x000000060c007c0c */ /* 0x000fe2000df61270 */
[----:B------:R-:W-:Y:S02]  /*20290*/  ULDC UR4, c[0x0][0x22c] ;  /* 0x00008b0000047ab9 */ /* 0x000fe40000000800 */
[----:B------:R-:W-:Y:S01]  /*202a0*/  VIADD R244, R10, 0x10 ;  /* 0x000000100af47836 */ /* 0x000fe20000000000 */
[----:B------:R-:W-:Y:S01]  /*202b0*/  ISETP.LT.AND P5, PT, R11, UR8, !P2 ;  /* 0x000000080b007c0c */ /* 0x000fe2000d7a1270 */
[C---:B------:R-:W-:Y:S01]  /*202c0*/  IMAD.WIDE R2, R0.reuse, 0x4, R150 ;  /* 0x0000000400027825 */ /* 0x040fe200078e0296 */
[----:B------:R-:W-:Y:S01]  /*202d0*/  IADD3 R15, R0, UR28, RZ ;  /* 0x0000001c000f7c10 */ /* 0x000fe2000fffe0ff */
[----:B------:R-:W-:Y:S01]  /*202e0*/  ULDC UR6, c[0x0][0x228] ;  /* 0x00008a0000067ab9 */ /* 0x000fe20000000800 */
[----:B--2---:R1:W-:Y:S01]  /*202f0*/  @P1 STG.E desc[UR16][R226.64], R249 ;  /* 0x000000f9e2001986 */ /* 0x0043e2000c101910 */
[----:B------:R-:W-:Y:S01]  /*20300*/  ISETP.GE.AND P1, PT, R244, UR4, PT ;  /* 0x00000004f4007c0c */ /* 0x000fe2000bf26270 */
[----:B------:R-:W-:Y:S01]  /*20310*/  ULDC UR4, c[0x0][0x228] ;  /* 0x00008a0000047ab9 */ /* 0x000fe20000000800 */
[----:B------:R-:W-:Y:S01]  /*20320*/  ISETP.LT.AND P6, PT, R14, UR10, !P2 ;  /* 0x0000000a0e007c0c */ /* 0x000fe2000d7c1270 */
[----:B---3--:R2:W-:Y:S01]  /*20330*/  @P4 STG.E desc[UR16][R2.64], R242 ;  /* 0x000000f202004986 */ /* 0x0085e2000c101910 */
[----:B------:R-:W-:Y:S01]  /*20340*/  ISETP.LT.AND P4, PT, R13, UR4, !P2 ;  /* 0x000000040d007c0c */ /* 0x000fe2000d781270 */
[----:B------:R-:W-:Y:S01]  /*20350*/  IMAD.WIDE R244, R15, 0x4, R8 ;  /* 0x000000040ff47825 */ /* 0x000fe200078e0208 */
[----:B------:R-:W-:Y:S01]  /*20360*/  ULDC UR4, c[0x0][0x228] ;  /* 0x00008a0000047ab9 */ /* 0x000fe20000000800 */
[----:B------:R-:W-:Y:S01]  /*20370*/  ULDC UR8, c[0x0][0x228] ;  /* 0x00008a0000087ab9 */ /* 0x000fe20000000800 */
[----:B------:R-:W-:Y:S01]  /*20380*/  ULDC UR10, c[0x0][0x228] ;  /* 0x00008a00000a7ab9 */ /* 0x000fe20000000800 */
[----:B-1----:R-:W-:-:S04]  /*20390*/  IMAD.WIDE R226, R0, 0x4, R148 ;  /* 0x0000000400e27825 */ /* 0x002fc800078e0294 */
[C---:B--2---:R-:W-:Y:S01]  /*203a0*/  IMAD.WIDE R2, R15.reuse, 0x4, R224 ;  /* 0x000000040f027825 */ /* 0x044fe200078e02e0 */
[----:B------:R-:W2:Y:S04]  /*203b0*/  LDL.LU R242, [R1+0x40c] ;  /* 0x00040c0001f27983 */ /* 0x000ea80000300800 */
[----:B------:R-:W3:Y:S01]  /*203c0*/  LDL.LU R251, [R1+0x11c] ;  /* 0x00011c0001fb7983 */ /* 0x000ee20000300800 */
[----:B------:R-:W-:-:S03]  /*203d0*/  VIADD R0, R15, UR28 ;  /* 0x0000001c0f007c36 */ /* 0x000fc60008000000 */
[----:B------:R-:W3:Y:S04]  /*203e0*/  LDL.LU R249, [R1+0x1c] ;  /* 0x00001c0001f97983 */ /* 0x000ee80000300800 */
[----:B----4-:R-:W-:Y:S04]  /*203f0*/  @P3 STG.E desc[UR16][R226.64], R247 ;  /* 0x000000f7e2003986 */ /* 0x010fe8000c101910 */
[----:B------:R1:W-:Y:S04]  /*20400*/  @P5 STG.E desc[UR16][R2.64], R248 ;  /* 0x000000f802005986 */ /* 0x0003e8000c101910 */
[----:B------:R-:W-:Y:S01]  /*20410*/  @P6 STG.E desc[UR16][R244.64], R250 ;  /* 0x000000faf4006986 */ /* 0x000fe2000c101910 */
[----:B-1----:R-:W-:-:S05]  /*20420*/  IMAD.WIDE R2, R15, 0x4, R150 ;  /* 0x000000040f027825 */ /* 0x002fca00078e0296 */
[----:B------:R1:W-:Y:S04]  /*20430*/  @P4 STG.E desc[UR16][R2.64], R243 ;  /* 0x000000f302004986 */ /* 0x0003e8000c101910 */
[----:B-1----:R-:W4:Y:S01]  /*20440*/  LDL.LU R243, [R1+0x21c] ;  /* 0x00021c0001f37983 */ /* 0x002f220000300800 */
[----:B------:R-:W-:-:S03]  /*20450*/  IMAD.WIDE R2, R15, 0x4, R148 ;  /* 0x000000040f027825 */ /* 0x000fc600078e0294 */
[----:B------:R-:W4:Y:S04]  /*20460*/  LDL.LU R250, [R1+0x570] ;  /* 0x0005700001fa7983 */ /* 0x000f280000300800 */
[----:B------:R-:W3:Y:S01]  /*20470*/  LDL.LU R15, [R1+0x31c] ;  /* 0x00031c00010f7983 */ /* 0x000ee20000300800 */
[----:B------:R-:W-:Y:S02]  /*20480*/  ISETP.LT.AND P2, PT, R12, UR4, !P2 ;  /* 0x000000040c007c0c */ /* 0x000fe4000d741270 */
[----:B------:R-:W-:Y:S01]  /*20490*/  ISETP.LT.AND P3, PT, R11, UR6, !P0 ;  /* 0x000000060b007c0c */ /* 0x000fe2000c761270 */
[----:B------:R-:W-:Y:S01]  /*204a0*/  VIADD R248, R10, 0x11 ;  /* 0x000000110af87836 */ /* 0x000fe20000000000 */
[----:B------:R-:W-:Y:S01]  /*204b0*/  ISETP.LT.AND P5, PT, R14, UR8, !P0 ;  /* 0x000000080e007c0c */ /* 0x000fe2000c7a1270 */
[C---:B------:R-:W-:Y:S01]  /*204c0*/  IMAD.WIDE R226, R0.reuse, 0x4, R224 ;  /* 0x0000000400e27825 */ /* 0x040fe200078e02e0 */
[----:B------:R-:W-:Y:S01]  /*204d0*/  ISETP.LT.AND P6, PT, R13, UR10, !P0 ;  /* 0x0000000a0d007c0c */ /* 0x000fe2000c7c1270 */
[----:B------:R-:W-:Y:S01]  /*204e0*/  ULDC UR4, c[0x0][0x22c] ;  /* 0x00008b0000047ab9 */ /* 0x000fe20000000800 */
[----:B------:R-:W-:Y:S01]  /*204f0*/  ULDC UR6, c[0x0][0x228] ;  /* 0x00008a0000067ab9 */ /* 0x000fe20000000800 */
[----:B------:R-:W-:Y:S01]  /*20500*/  IMAD.WIDE R244, R0, 0x4, R8 ;  /* 0x0000000400f47825 */ /* 0x000fe200078e0208 */
[----:B------:R-:W-:Y:S01]  /*20510*/  ISETP.GE.AND P4, PT, R248, UR4, PT ;  /* 0x00000004f8007c0c */ /* 0x000fe2000bf86270 */
[----:B------:R-:W-:Y:S01]  /*20520*/  ULDC UR4, c[0x0][0x228] ;  /* 0x00008a0000047ab9 */ /* 0x000fe20000000800 */
[----:B------:R-:W-:Y:S01]  /*20530*/  ULDC UR8, c[0x0][0x228] ;  /* 0x00008a0000087ab9 */ /* 0x000fe20000000800 */
[----:B--2---:R1:W-:Y:S01]  /*20540*/  @P2 STG.E desc[UR16][R2.64], R242 ;  /* 0x000000f202002986 */ /* 0x0043e2000c101910 */
[----:B------:R-:W-:Y:S01]  /*20550*/  IMAD.WIDE R246, R0, 0x4, R150 ;  /* 0x0000000400f67825 */ /* 0x000fe200078e0296 */
[----:B------:R-:W-:-:S03]  /*20560*/  ULDC UR10, c[0x0][0x228] ;  /* 0x00008a00000a7ab9 */ /* 0x000fc60000000800 */
[----:B-1----:R-:W-:Y:S01]  /*20570*/  VIADD R2, R10, 0x12 ;  /* 0x000000120a027836 */ /* 0x002fe20000000000 */
[----:B------:R-:W2:Y:S04]  /*20580*/  LDL.LU R242, [R1+0x560] ;  /* 0x0005600001f27983 */ /* 0x000ea80000300800 */
[----:B---3--:R1:W-:Y:S01]  /*20590*/  @P3 STG.E desc[UR16][R226.64], R15 ;  /* 0x0000000fe2003986 */ /* 0x0083e2000c101910 */
[----:B------:R-:W-:Y:S01]  /*205a0*/  ISETP.LT.AND P3, PT, R12, UR4, !P0 ;  /* 0x000000040c007c0c */ /* 0x000fe2000c761270 */
[----:B------:R-:W-:Y:S02]  /*205b0*/  ULDC UR4, c[0x0][0x22c] ;  /* 0x00008b0000047ab9 */ /* 0x000fe40000000800 */
[----:B------:R3:W-:Y:S01]  /*205c0*/  @P5 STG.E desc[UR16][R244.64], R251 ;  /* 0x000000fbf4005986 */ /* 0x0007e2000c101910 */
[----:B------:R-:W-:Y:S01]  /*205d0*/  ISETP.GE.AND P2, PT, R2, UR4, PT ;  /* 0x0000000402007c0c */ /* 0x000fe2000bf46270 */
[----:B------:R-:W-:-:S04]  /*205e0*/  IMAD.WIDE R2, R0, 0x4, R148 ;  /* 0x0000000400027825 */ /* 0x000fc800078e0294 */
[----:B-1----:R-:W-:Y:S01]  /*205f0*/  VIADD R15, R0, UR28 ;  /* 0x0000001c000f7c36 */ /* 0x002fe20008000000 */
[----:B------:R1:W-:Y:S04]  /*20600*/  @P6 STG.E desc[UR16][R246.64], R249 ;  /* 0x000000f9f6006986 */ /* 0x0003e8000c101910 */
[----:B---3--:R-:W3:Y:S01]  /*20610*/  LDL.LU R251, [R1+0x410] ;  /* 0x0004100001fb7983 */ /* 0x008ee20000300800 */
[----:B------:R-:W-:Y:S02]  /*20620*/  ISETP.LT.AND P0, PT, R11, UR6, !P1 ;  /* 0x000000060b007c0c */ /* 0x000fe4000cf01270 */
[----:B------:R-:W-:Y:S01]  /*20630*/  ISETP.LT.AND P5, PT, R14, UR8, !P1 ;  /* 0x000000080e007c0c */ /* 0x000fe2000cfa1270 */
[----:B------:R-:W-:Y:S01]  /*20640*/  ULDC UR4, c[0x0][0x22c] ;  /* 0x00008b0000047ab9 */ /* 0x000fe20000000800 */
[----:B------:R-:W-:Y:S01]  /*20650*/  ISETP.LT.AND P6, PT, R13, UR10, !P1 ;  /* 0x0000000a0d007c0c */ /* 0x000fe2000cfc1270 */
[C---:B------:R-:W-:Y:S01]  /*20660*/  IMAD.WIDE R226, R15.reuse, 0x4, R224 ;  /* 0x000000040fe27825 */ /* 0x040fe200078e02e0 */
[----:B------:R-:W-:Y:S01]  /*20670*/  IADD3 R248, R10, 0x13, RZ ;  /* 0x000000130af87810 */ /* 0x000fe20007ffe0ff */
[----:B-1----:R-:W3:Y:S01]  /*20680*/  LDL.LU R249, [R1+0x320] ;  /* 0x0003200001f97983 */ /* 0x002ee20000300800 */
[----:B------:R-:W-:Y:S01]  /*20690*/  ULDC UR6, c[0x0][0x228] ;  /* 0x00008a0000067ab9 */ /* 0x000fe20000000800 */
[C---:B------:R-:W-:Y:S01]  /*206a0*/  IMAD.WIDE R244, R15.reuse, 0x4, R8 ;  /* 0x000000040ff47825 */ /* 0x040fe200078e0208 */
[----:B------:R-:W-:Y:S01]  /*206b0*/  ULDC UR8, c[0x0][0x228] ;  /* 0x00008a0000087ab9 */ /* 0x000fe20000000800 */
[----:B------:R-:W2:Y:S01]  /*206c0*/  LDL.LU R0, [R1+0x580] ;  /* 0x0005800001007983 */ /* 0x000ea20000300800 */
[----:B------:R-:W-:Y:S01]  /*206d0*/  ULDC UR10, c[0x0][0x228] ;  /* 0x00008a00000a7ab9 */ /* 0x000fe20000000800 */
[----:B------:R-:W-:-:S02]  /*206e0*/  IMAD.WIDE R246, R15, 0x4, R150 ;  /* 0x000000040ff67825 */ /* 0x000fc400078e0296 */
[----:B----4-:R1:W-:Y:S01]  /*206f0*/  @P3 STG.E desc[UR16][R2.64], R243 ;  /* 0x000000f302003986 */ /* 0x0103e2000c101910 */
[----:B------:R-:W-:Y:S01]  /*20700*/  ISETP.GE.AND P3, PT, R248, UR4, PT ;  /* 0x00000004f8007c0c */ /* 0x000fe2000bf66270 */
[----:B------:R-:W-:Y:S02]  /*20710*/  ULDC UR4, c[0x0][0x228] ;  /* 0x00008a0000047ab9 */ /* 0x000fe40000000800 */
[----:B-1----:R-:W4:Y:S04]  /*20720*/  LDL.LU R243, [R1+0x220] ;  /* 0x0002200001f37983 */ /* 0x002f280000300800 */
[----:B------:R-:W4:Y:S01]  /*20730*/  LDL.LU R248, [R1+0x120] ;  /* 0x0001200001f87983 */ /* 0x000f220000300800 */
[----:B------:R-:W-:Y:S01]  /*20740*/  ISETP.LT.AND P1, PT, R12, UR4, !P1 ;  /* 0x000000040c007c0c */ /* 0x000fe2000cf21270 */
[----:B------:R-:W-:-:S02]  /*20750*/  ULDC UR4, c[0x0][0x228] ;  /* 0x00008a0000047ab9 */ /* 0x000fc40000000800 */
[----:B--2---:R-:W-:Y:S04]  /*20760*/  @P0 STG.E desc[UR16][R226.64], R0 ;  /* 0x00000000e2000986 */ /* 0x004fe8000c101910 */
[----:B------:R1:W-:Y:S04]  /*20770*/  @P5 STG.E desc[UR16][R244.64], R250 ;  /* 0x000000faf4005986 */ /* 0x0003e8000c101910 */
[----:B------:R2:W-:Y:S04]  /*20780*/  @P6 STG.E desc[UR16][R246.64], R242 ;  /* 0x000000f2f6006986 */ /* 0x0005e8000c101910 */
[----:B-1----:R-:W4:Y:S04]  /*20790*/  LDL.LU R250, [R1+0x20] ;  /* 0x0000200001fa7983 */ /* 0x002f280000300800 */
[----:B--2---:R-:W2:Y:S01]  /*207a0*/  LDL.LU R242, [R1+0x584] ;  /* 0x0005840001f27983 */ /* 0x004ea20000300800 */
        /* <DEDUP_REMOVED lines=16> */
[C---:B------:R-:W-:Y:S01]  /*208b0*/  VIADD R15, R0.reuse, UR28 ;  /* 0x0000001c000f7c36 */ /* 0x040fe20008000000 */
[----:B------:R-:W-:Y:S01]  /*208c0*/  ULDC UR4, c[0x0][0x228] ;  /* 0x00008a0000047ab9 */ /* 0x000fe20000000800 */
[----:B-1----:R-:W-:Y:S01]  /*208d0*/  IMAD.WIDE R2, R0, 0x4, R8 ;  /* 0x0000000400027825 */ /* 0x002fe200078e0208 */
[----:B------:R-:W2:Y:S01]  /*208e0*/  LDL.LU R251, [R1+0x574] ;  /* 0x0005740001fb7983 */ /* 0x000ea20000300800 */
[----:B------:R-:W-:-:S02]  /*208f0*/  ULDC UR8, c[0x0][0x228] ;  /* 0x00008a0000087ab9 */ /* 0x000fc40000000800 */
[C---:B---3--:R-:W-:Y:S01]  /*20900*/  IMAD.WIDE R226, R0.reuse, 0x4, R150 ;  /* 0x0000000400e27825 */ /* 0x048fe200078e0296 */
[----:B----4-:R1:W-:Y:S03]  /*20910*/  @P6 STG.E desc[UR16][R2.64], R243 ;  /* 0x000000f302006986 */ /* 0x0103e6000c101910 */
[----:B------:R-:W-:Y:S01]  /*20920*/  IMAD.WIDE R244, R0, 0x4, R148 ;  /* 0x0000000400f47825 */ /* 0x000fe200078e0294 */
[----:B------:R-:W3:Y:S01]  /*20930*/  LDL.LU R249, [R1+0x564] ;  /* 0x0005640001f97983 */ /* 0x000ee20000300800 */
[----:B------:R-:W-:-:S03]  /*20940*/  IADD3 R0, R15, UR28, RZ ;  /* 0x0000001c0f007c10 */ /* 0x000fc6000fffe0ff */
[----:B------:R4:W-:Y:S01]  /*20950*/  @P5 STG.E desc[UR16][R226.64], R248 ;  /* 0x000000f8e2005986 */ /* 0x0009e2000c101910 */
[----:B-1----:R-:W-:-:S03]  /*20960*/  IMAD.WIDE R2, R15, 0x4, R224 ;  /* 0x000000040f027825 */ /* 0x002fc600078e02e0 */
[----:B------:R-:W3:Y:S01]  /*20970*/  LDL.LU R243, [R1+0x324] ;  /* 0x0003240001f37983 */ /* 0x000ee20000300800 */
[----:B----4-:R-:W-:-:S03]  /*20980*/  IMAD.WIDE R226, R15, 0x4, R150 ;  /* 0x000000040fe27825 */ /* 0x010fc600078e0296 */
[----:B------:R1:W-:Y:S04]  /*20990*/  @P4 STG.E desc[UR16][R244.64], R250 ;  /* 0x000000faf4004986 */ /* 0x0003e8000c101910 */
[----:B--2---:R2:W-:Y:S04]  /*209a0*/  @P0 STG.E desc[UR16][R2.64], R242 ;  /* 0x000000f202000986 */ /* 0x0045e8000c101910 */
[----:B-1----:R-:W4:Y:S01]  /*209b0*/  LDL.LU R250, [R1+0x224] ;  /* 0x0002240001fa7983 */ /* 0x002f220000300800 */
[----:B------:R-:W-:-:S03]  /*209c0*/  IMAD.WIDE R244, R15, 0x4, R148 ;  /* 0x000000040ff47825 */ /* 0x000fc600078e0294 */
[----:B--2---:R-:W2:Y:S01]  /*209d0*/  LDL.LU R242, [R1+0x124] ;  /* 0x0001240001f27983 */ /* 0x004ea20000300800 */
[----:B------:R-:W-:-:S03]  /*209e0*/  IMAD.WIDE R2, R15, 0x4, R8 ;  /* 0x000000040f027825 */ /* 0x000fc600078e0208 */
[----:B------:R-:W4:Y:S01]  /*209f0*/  LDL.LU R15, [R1+0x414] ;  /* 0x00041400010f7983 */ /* 0x000f220000300800 */
[----:B------:R-:W-:Y:S01]  /*20a00*/  ISETP.LT.AND P4, PT, R14, UR4, !P2 ;  /* 0x000000040e007c0c */ /* 0x000fe2000d781270 */
[----:B------:R-:W-:Y:S01]  /*20a10*/  VIADD R248, R10, 0x15 ;  /* 0x000000150af87836 */ /* 0x000fe20000000000 */
[----:B------:R-:W-:Y:S01]  /*20a20*/  ISETP.LT.AND P5, PT, R13, UR6, !P2 ;  /* 0x000000060d007c0c */ /* 0x000fe2000d7a1270 */
[----:B------:R-:W-:Y:S01]  /*20a30*/  ULDC UR4, c[0x0][0x22c] ;  /* 0x00008b0000047ab9 */ /* 0x000fe20000000800 */
[----:B------:R-:W-:Y:S02]  /*20a40*/  ISETP.LT.AND P2, PT, R12, UR8, !P2 ;  /* 0x000000080c007c0c */ /* 0x000fe4000d741270 */
[----:B------:R-:W-:Y:S01]  /*20a50*/  ISETP.LT.AND P6, PT, R11, UR10, !P3 ;  /* 0x0000000a0b007c0c */ /* 0x000fe2000dfc1270 */
[----:B------:R-:W-:Y:S01]  /*20a60*/  IMAD.WIDE R246, R0, 0x4, R224 ;  /* 0x0000000400f67825 */ /* 0x000fe200078e02e0 */
[----:B------:R-:W-:Y:S01]  /*20a70*/  ISETP.GE.AND P0, PT, R248, UR4, PT ;  /* 0x00000004f8007c0c */ /* 0x000fe2000bf06270 */
[----:B------:R-:W-:Y:S01]  /*20a80*/  ULDC UR4, c[0x0][0x228] ;  /* 0x00008a0000047ab9 */ /* 0x000fe20000000800 */
[----:B------:R-:W2:Y:S01]  /*20a90*/  LDL.LU R248, [R1+0x24] ;  /* 0x0000240001f87983 */ /* 0x000ea20000300800 */
[----:B------:R-:W-:Y:S01]  /*20aa0*/  ULDC UR6, c[0x0][0x228] ;  /* 0x00008a0000067ab9 */ /* 0x000fe20000000800 */
[----:B------:R-:W-:Y:S01]  /*20ab0*/  ULDC UR8, c[0x0][0x228] ;  /* 0x00008a0000087ab9 */ /* 0x000fe20000000800 */
[----:B------:R-:W-:Y:S01]  /*20ac0*/  ULDC UR10, c[0x0][0x228] ;  /* 0x00008a00000a7ab9 */ /* 0x000fe20000000800 */
[----:B------:R1:W-:Y:S04]  /*20ad0*/  @P4 STG.E desc[UR16][R2.64], R251 ;  /* 0x000000fb02004986 */ /* 0x0003e8000c101910 */
[----:B---3--:R3:W-:Y:S04]  /*20ae0*/  @P5 STG.E desc[UR16][R226.64], R249 ;  /* 0x000000f9e2005986 */ /* 0x0087e8000c101910 */
[----:B-1----:R-:W2:Y:S04]  /*20af0*/  LDL.LU R251, [R1+0x588] ;  /* 0x0005880001fb7983 */ /* 0x002ea80000300800 */
[----:B---3--:R-:W3:Y:S04]  /*20b00*/  LDL.LU R249, [R1+0x578] ;  /* 0x0005780001f97983 */ /* 0x008ee80000300800 */
[----:B----4-:R-:W-:Y:S04]  /*20b10*/  @P2 STG.E desc[UR16][R244.64], R15 ;  /* 0x0000000ff4002986 */ /* 0x010fe8000c101910 */
[----:B------:R1:W-:Y:S04]  /*20b20*/  @P6 STG.E desc[UR16][R246.64], R243 ;  /* 0x000000f3f6006986 */ /* 0x0003e8000c101910 */
[----:B-1----:R-:W4:Y:S01]  /*20b30*/  LDL.LU R243, [R1+0x568] ;  /* 0x0005680001f37983 */ /* 0x002f220000300800 */
        /* <DEDUP_REMOVED lines=8> */
[----:B------:R-:W-:Y:S01]  /*20bc0*/  IMAD.WIDE R2, R0, 0x4, R150 ;  /* 0x0000000400027825 */ /* 0x000fe200078e0296 */
[----:B------:R-:W-:Y:S01]  /*20bd0*/  ISETP.LT.AND P6, PT, R14, UR10, !P1 ;  /* 0x0000000a0e007c0c */ /* 0x000fe2000cfc1270 */
[----:B------:R-:W-:Y:S01]  /*20be0*/  ULDC UR6, c[0x0][0x228] ;  /* 0x00008a0000067ab9 */ /* 0x000fe20000000800 */
[----:B------:R1:W-:Y:S01]  /*20bf0*/  @P2 STG.E desc[UR16][R226.64], R250 ;  /* 0x000000fae2002986 */ /* 0x0003e2000c101910 */
[----:B------:R-:W-:Y:S01]  /*20c00*/  ISETP.GE.AND P2, PT, R244, UR4, PT ;  /* 0x00000004f4007c0c */ /* 0x000fe2000bf46270 */
[C---:B------:R-:W-:Y:S01]  /*20c10*/  VIADD R15, R0.reuse, UR28 ;  /* 0x0000001c000f7c36 */ /* 0x040fe20008000000 */
[----:B------:R-:W-:Y:S01]  /*20c20*/  ULDC UR4, c[0x0][0x228] ;  /* 0x00008a0000047ab9 */ /* 0x000fe20000000800 */
[----:B--2---:R2:W-:Y:S01]  /*20c30*/  @P4 STG.E desc[UR16][R2.64], R242 ;  /* 0x000000f202004986 */ /* 0x0045e2000c101910 */
[----:B------:R-:W-:Y:S01]  /*20c40*/  ISETP.LT.AND P4, PT, R13, UR4, !P1 ;  /* 0x000000040d007c0c */ /* 0x000fe2000cf81270 */
[C---:B------:R-:W-:Y:S01]  /*20c50*/  IMAD.WIDE R244, R15.reuse, 0x4, R8 ;  /* 0x000000040ff47825 */ /* 0x040fe200078e0208 */
[----:B------:R-:W-:Y:S01]  /*20c60*/  ULDC UR4, c[0x0][0x228] ;  /* 0x00008a0000047ab9 */ /* 0x000fe20000000800 */
[----:B------:R-:W-:Y:S01]  /*20c70*/  ULDC UR8, c[0x0][0x228] ;  /* 0x00008a0000087ab9 */ /* 0x000fe20000000800 */
[----:B------:R-:W-:Y:S01]  /*20c80*/  ULDC UR10, c[0x0][0x228] ;  /* 0x00008a00000a7ab9 */ /* 0x000fe20000000800 */
[----:B-1----:R-:W-:Y:S01]  /*20c90*/  IMAD.WIDE R226, R0, 0x4, R148 ;  /* 0x0000000400e27825 */ /* 0x002fe200078e0294 */
[----:B------:R-:W4:Y:S03]  /*20ca0*/  LDL.LU R250, [R1+0x228] ;  /* 0x0002280001fa7983 */ /* 0x000f260000300800 */
[----:B--2---:R-:W-:Y:S01]  /*20cb0*/  IMAD.WIDE R2, R15, 0x4, R224 ;  /* 0x000000040f027825 */ /* 0x004fe200078e02e0 */
[----:B------:R1:W-:Y:S04]  /*20cc0*/  @P3 STG.E desc[UR16][R226.64], R248 ;  /* 0x000000f8e2003986 */ /* 0x0003e8000c101910 */
[----:B------:R2:W-:Y:S01]  /*20cd0*/  @P5 STG.E desc[UR16][R2.64], R251 ;  /* 0x000000fb02005986 */ /* 0x0005e2000c101910 */
[----:B------:R-:W-:Y:S01]  /*20ce0*/  ISETP.LT.AND P1, PT, R12, UR4, !P1 ;  /* 0x000000040c007c0c */ /* 0x000fe2000cf21270 */
[----:B------:R-:W-:-:S02]  /*20cf0*/  ULDC UR4, c[0x0][0x22c] ;  /* 0x00008b0000047ab9 */ /* 0x000fc40000000800 */
[----:B------:R-:W4:Y:S01]  /*20d00*/  LDL.LU R242, [R1+0x128] ;  /* 0x0001280001f27983 */ /* 0x000f220000300800 */
[----:B-1----:R-:W-:Y:S02]  /*20d10*/  VIADD R248, R10, 0x17 ;  /* 0x000000170af87836 */ /* 0x002fe40000000000 */
[C---:B--2---:R-:W-:Y:S01]  /*20d20*/  IMAD.WIDE R2, R15.reuse, 0x4, R150 ;  /* 0x000000040f027825 */ /* 0x044fe200078e0296 */
[----:B---3--:R1:W-:Y:S04]  /*20d30*/  @P6 STG.E desc[UR16][R244.64], R249 ;  /* 0x000000f9f4006986 */ /* 0x0083e8000c101910 */
[----:B------:R-:W2:Y:S01]  /*20d40*/  LDL.LU R251, [R1+0x58c] ;  /* 0x00058c0001fb7983 */ /* 0x000ea20000300800 */
[----:B------:R-:W-:-:S03]  /*20d50*/  VIADD R0, R15, UR28 ;  /* 0x0000001c0f007c36 */ /* 0x000fc60008000000 */
[----:B-1----:R-:W3:Y:S04]  /*20d60*/  LDL.LU R249, [R1+0x57c] ;  /* 0x00057c0001f97983 */ /* 0x002ee80000300800 */
[----:B----4-:R1:W-:Y:S01]  /*20d70*/  @P4 STG.E desc[UR16][R2.64], R243 ;  /* 0x000000f302004986 */ /* 0x0103e2000c101910 */
[----:B------:R-:W-:Y:S02]  /*20d80*/  ISETP.GE.AND P4, PT, R248, UR4, PT ;  /* 0x00000004f8007c0c */ /* 0x000fe4000bf86270 */
[----:B------:R-:W-:Y:S02]  /*20d90*/  ISETP.LT.AND P3, PT, R11, UR6, !P0 ;  /* 0x000000060b007c0c */ /* 0x000fe4000c761270 */
[----:B------:R-:W-:Y:S02]  /*20da0*/  ISETP.LT.AND P5, PT, R14, UR8, !P0 ;  /* 0x000000080e007c0c */ /* 0x000fe4000c7a1270 */
[----:B------:R-:W-:Y:S01]  /*20db0*/  ISETP.LT.AND P6, PT, R13, UR10, !P0 ;  /* 0x0000000a0d007c0c */ /* 0x000fe2000c7c1270 */
[----:B------:R-:W-:Y:S01]  /*20dc0*/  IMAD.WIDE R226, R0, 0x4, R224 ;  /* 0x0000000400e27825 */ /* 0x000fe200078e02e0 */
[----:B------:R-:W-:Y:S01]  /*20dd0*/  ULDC UR4, c[0x0][0x228] ;  /* 0x00008a0000047ab9 */ /* 0x000fe20000000800 */
[----:B------:R-:W-:Y:S01]  /*20de0*/  ULDC UR6, c[0x0][0x228] ;  /* 0x00008a0000067ab9 */ /* 0x000fe20000000800 */
[----:B------:R-:W-:Y:S01]  /*20df0*/  ULDC UR8, c[0x0][0x228] ;  /* 0x00008a0000087ab9 */ /* 0x000fe20000000800 */
[----:B-1----:R-:W4:Y:S01]  /*20e00*/  LDL.LU R243, [R1+0x56c] ;  /* 0x00056c0001f37983 */ /* 0x002f220000300800 */
[----:B------:R-:W-:Y:S01]  /*20e10*/  IMAD.WIDE R2, R15, 0x4, R148 ;  /* 0x000000040f027825 */ /* 0x000fe200078e0294 */
[----:B------:R-:W-:-:S02]  /*20e20*/  ULDC UR10, c[0x0][0x228] ;  /* 0x00008a00000a7ab9 */ /* 0x000fc40000000800 */
[----:B------:R-:W2:Y:S04]  /*20e30*/  LDL.LU R15, [R1+0x328] ;  /* 0x00032800010f7983 */ /* 0x000ea80000300800 */
[----:B------:R-:W3:Y:S01]  /*20e40*/  LDL.LU R248, [R1+0x418] ;  /* 0x0004180001f87983 */ /* 0x000ee20000300800 */
[----:B------:R-:W-:-:S04]  /*20e50*/  IMAD.WIDE R244, R0, 0x4, R8 ;  /* 0x0000000400f47825 */ /* 0x000fc800078e0208 */
[----:B------:R-:W-:Y:S01]  /*20e60*/  IMAD.WIDE R246, R0, 0x4, R150 ;  /* 0x0000000400f67825 */ /* 0x000fe200078e0296 */
[----:B---3--:R1:W-:Y:S04]  /*20e70*/  @P1 STG.E desc[UR16][R2.64], R248 ;  /* 0x000000f802001986 */ /* 0x0083e8000c101910 */
[----:B--2---:R2:W-:Y:S01]  /*20e80*/  @P3 STG.E desc[UR16][R226.64], R15 ;  /* 0x0000000fe2003986 */ /* 0x0045e2000c101910 */
[----:B------:R-:W-:Y:S01]  /*20e90*/  ISETP.LT.AND P3, PT, R12, UR4, !P0 ;  /* 0x000000040c007c0c */ /* 0x000fe2000c761270 */
[----:B------:R-:W-:Y:S02]  /*20ea0*/  ULDC UR4, c[0x0][0x22c] ;  /* 0x00008b0000047ab9 */ /* 0x000fe40000000800 */
[----:B------:R3:W-:Y:S01]  /*20eb0*/  @P5 STG.E desc[UR16][R244.64], R250 ;  /* 0x000000faf4005986 */ /* 0x0007e2000c101910 */
[----:B-1----:R-:W-:-:S03]  /*20ec0*/  IADD3 R2, R10, 0x18, RZ ;  /* 0x000000180a027810 */ /* 0x002fc60007ffe0ff */
[----:B------:R1:W-:Y:S01]  /*20ed0*/  @P6 STG.E desc[UR16][R246.64], R242 ;  /* 0x000000f2f6006986 */ /* 0x0003e2000c101910 */
[----:B------:R-:W-:Y:S01]  /*20ee0*/  ISETP.GE.AND P1, PT, R2, UR4, PT ;  /* 0x0000000402007c0c */ /* 0x000fe2000bf26270 */
[C---:B--2---:R-:W-:Y:S02]  /*20ef0*/  VIADD R15, R0.reuse, UR28 ;  /* 0x0000001c000f7c36 */ /* 0x044fe40008000000 */
[----:B---3--:R-:W2:Y:S01]  /*20f00*/  LDL.LU R250, [R1+0x41c] ;  /* 0x00041c0001fa7983 */ /* 0x008ea20000300800 */
[----:B------:R-:W-:Y:S01]  /*20f10*/  IMAD.WIDE R2, R0, 0x4, R148 ;  /* 0x0000000400027825 */ /* 0x000fe200078e0294 */
[----:B------:R-:W-:Y:S01]  /*20f20*/  ISETP.LT.AND P0, PT, R11, UR6, !P2 ;  /* 0x000000060b007c0c */ /* 0x000fe2000d701270 */
[----:B------:R-:W-:Y:S01]  /*20f30*/  ULDC UR4, c[0x0][0x22c] ;  /* 0x00008b0000047ab9 */ /* 0x000fe20000000800 */
[----:B------:R-:W-:Y:S01]  /*20f40*/  ISETP.LT.AND P5, PT, R14, UR8, !P2 ;  /* 0x000000080e007c0c */ /* 0x000fe2000d7a1270 */
[----:B-1----:R-:W3:Y:S01]  /*20f50*/  LDL.LU R242, [R1+0x32c] ;  /* 0x00032c0001f27983 */ /* 0x002ee20000300800 */
[----:B------:R-:W-:Y:S01]  /*20f60*/  ISETP.LT.AND P6, PT, R13, UR10, !P2 ;  /* 0x0000000a0d007c0c */ /* 0x000fe2000d7c1270 */
[----:B------:R-:W-:Y:S01]  /*20f70*/  VIADD R248, R10, 0x19 ;  /* 0x000000190af87836 */ /* 0x000fe20000000000 */
[----:B------:R-:W-:Y:S01]  /*20f80*/  ULDC UR6, c[0x0][0x228] ;  /* 0x00008a0000067ab9 */ /* 0x000fe20000000800 */
[----:B------:R-:W4:Y:S01]  /*20f90*/  LDL.LU R0, [R1+0x28] ;  /* 0x0000280001007983 */ /* 0x000f220000300800 */
[----:B------:R-:W-:Y:S01]  /*20fa0*/  IMAD.WIDE R226, R15, 0x4, R224 ;  /* 0x000000040fe27825 */ /* 0x000fe200078e02e0 */
[----:B------:R-:W-:Y:S01]  /*20fb0*/  ULDC UR8, c[0x0][0x228] ;  /* 0x00008a0000087ab9 */ /* 0x000fe20000000800 */
[----:B------:R-:W-:-:S02]  /*20fc0*/  ULDC UR10, c[0x0][0x228] ;  /* 0x00008a00000a7ab9 */ /* 0x000fc40000000800 */
[----:B------:R-:W-:-:S04]  /*20fd0*/  IMAD.WIDE R244, R15, 0x4, R8 ;  /* 0x000000040ff47825 */ /* 0x000fc800078e0208 */
[----:B------:R-:W-:Y:S01]  /*20fe0*/  IMAD.WIDE R246, R15, 0x4, R150 ;  /* 0x000000040ff67825 */ /* 0x000fe200078e0296 */
[----:B----4-:R-:W-:Y:S01]  /*20ff0*/  @P3 STG.E desc[UR16][R2.64], R0 ;  /* 0x0000000002003986 */ /* 0x010fe2000c101910 */
[----:B------:R-:W-:Y:S01]  /*21000*/  ISETP.GE.AND P3, PT, R248, UR4, PT ;  /* 0x00000004f8007c0c */ /* 0x000fe2000bf66270 */
[----:B------:R-:W-:Y:S02]  /*21010*/  ULDC UR4, c[0x0][0x228] ;  /* 0x00008a0000047ab9 */ /* 0x000fe40000000800 */
[----:B------:R-:W-:Y:S04]  /*21020*/  @P0 STG.E desc[UR16][R226.64], R251 ;  /* 0x000000fbe2000986 */ /* 0x000fe8000c101910 */
[----:B------:R1:W-:Y:S04]  /*21030*/  @P5 STG.E desc[UR16][R244.64], R249 ;  /* 0x000000f9f4005986 */ /* 0x0003e8000c101910 */
[----:B------:R-:W4:Y:S04]  /*21040*/  LDL.LU R248, [R1+0x12c] ;  /* 0x00012c0001f87983 */ /* 0x000f280000300800 */
[----:B------:R2:W-:Y:S04]  /*21050*/  @P6 STG.E desc[UR16][R246.64], R243 ;  /* 0x000000f3f6006986 */ /* 0x0005e8000c101910 */
[----:B-1----:R-:W4:Y:S04]  /*21060*/  LDL.LU R249, [R1+0x2c] ;  /* 0x00002c0001f97983 */ /* 0x002f280000300800 */
[----:B--2---:R-:W2:Y:S04]  /*21070*/  LDL.LU R247, [R1+0x22c] ;  /* 0x00022c0001f77983 */ /* 0x004ea80000300800 */
[----:B------:R-:W4:Y:S01]  /*21080*/  LDL.LU R243, [R1+0x590] ;  /* 0x0005900001f37983 */ /* 0x000f220000300800 */
[----:B------:R-:W-:Y:S01]  /*21090*/  ISETP.LT.AND P2, PT, R12, UR4, !P2 ;  /* 0x000000040c007c0c */ /* 0x000fe2000d741270 */
[----:B------:R-:W-:-:S02]  /*210a0*/  ULDC UR4, c[0x0][0x228] ;  /* 0x00008a0000047ab9 */ /* 0x000fc40000000800 */
[----:B------:R-:W-:Y:S01]  /*210b0*/  ISETP.LT.AND P0, PT, R11, UR4, !P4 ;  /* 0x000000040b007c0c */ /* 0x000fe2000e701270 */
[C---:B------:R-:W-:Y:S01]  /*210c0*/  VIADD R0, R15.reuse, UR28 ;  /* 0x0000001c0f007c36 */ /* 0x040fe20008000000 */
[----:B------:R-:W-:Y:S01]  /*210d0*/  ULDC UR4, c[0x0][0x228] ;  /* 0x00008a0000047ab9 */ /* 0x000fe20000000800 */
[----:B------:R-:W-:Y:S01]  /*210e0*/  IMAD.WIDE R2, R15, 0x4, R148 ;  /* 0x000000040f027825 */ /* 0x000fe200078e0294 */
[----:B------:R-:W-:Y:S01]  /*210f0*/  ISETP.LT.AND P6, PT, R14, UR6, !P4 ;  /* 0x000000060e007c0c */ /* 0x000fe2000e7c1270 */
[----:B------:R-:W4:Y:S02]  /*21100*/  LDL.LU R251, [R1+0x5a0] ;  /* 0x0005a00001fb7983 */ /* 0x000f240000300800 */
        /* <DEDUP_REMOVED lines=8> */
[----:B---3--:R3:W-:Y:S01]  /*21190*/  @P0 STG.E desc[UR16][R226.64], R242 ;  /* 0x000000f2e2000986 */ /* 0x0087e2000c101910 */
[----:B------:R-:W-:-:S02]  /*211a0*/  ISETP.LT.AND P0, PT, R11, UR4, !P1 ;  /* 0x000000040b007c0c */ /* 0x000fc4000cf01270 */
[C---:B------:R-:W-:Y:S01]  /*211b0*/  IADD3 R15, R0.reuse, UR28, RZ ;  /* 0x0000001c000f7c10 */ /* 0x040fe2000fffe0ff */
[----:B------:R-:W-:Y:S01]  /*211c0*/  ULDC UR6, c[0x0][0x228] ;  /* 0x00008a0000067ab9 */ /* 0x000fe20000000800 */
[C---:B-1----:R-:W-:Y:S01]  /*211d0*/  IMAD.WIDE R2, R0.reuse, 0x4, R8 ;  /* 0x0000000400027825 */ /* 0x042fe200078e0208 */
[----:B------:R-:W4:Y:S01]  /*211e0*/  LDL.LU R250, [R1+0x420] ;  /* 0x0004200001fa7983 */ /* 0x000f220000300800 */
[----:B------:R-:W-:Y:S01]  /*211f0*/  ULDC UR4, c[0x0][0x228] ;  /* 0x00008a0000047ab9 */ /* 0x000fe20000000800 */
[----:B------:R-:W-:Y:S01]  /*21200*/  ULDC UR8, c[0x0][0x228] ;  /* 0x00008a0000087ab9 */ /* 0x000fe20000000800 */
[C---:B---3--:R-:W-:Y:S01]  /*21210*/  IMAD.WIDE R226, R0.reuse, 0x4, R150 ;  /* 0x0000000400e27825 */ /* 0x048fe200078e0296 */
[----:B------:R-:W3:Y:S03]  /*21220*/  LDL.LU R242, [R1+0x330] ;  /* 0x0003300001f27983 */ /* 0x000ee60000300800 */
[----:B------:R-:W-:-:S04]  /*21230*/  IMAD.WIDE R244, R0, 0x4, R148 ;  /* 0x0000000400f47825 */ /* 0x000fc800078e0294 */
[C---:B------:R-:W-:Y:S01]  /*21240*/  VIADD R0, R15.reuse, UR28 ;  /* 0x0000001c0f007c36 */ /* 0x040fe20008000000 */
[----:B--2---:R1:W-:Y:S04]  /*21250*/  @P6 STG.E desc[UR16][R2.64], R247 ;  /* 0x000000f702006986 */ /* 0x0043e8000c101910 */
[----:B----4-:R2:W-:Y:S04]  /*21260*/  @P5 STG.E desc[UR16][R226.64], R248 ;  /* 0x000000f8e2005986 */ /* 0x0105e8000c101910 */
[----:B------:R4:W-:Y:S01]  /*21270*/  @P4 STG.E desc[UR16][R244.64], R249 ;  /* 0x000000f9f4004986 */ /* 0x0009e2000c101910 */
[----:B-1----:R-:W-:-:S04]  /*21280*/  IMAD.WIDE R2, R15, 0x4, R224 ;  /* 0x000000040f027825 */ /* 0x002fc800078e02e0 */
[C---:B--2---:R-:W-:Y:S01]  /*21290*/  IMAD.WIDE R226, R15.reuse, 0x4, R150 ;  /* 0x000000040fe27825 */ /* 0x044fe200078e0296 */
[----:B------:R1:W-:Y:S03]  /*212a0*/  @P0 STG.E desc[UR16][R2.64], R243 ;  /* 0x000000f302000986 */ /* 0x0003e6000c101910 */
[C---:B----4-:R-:W-:Y:S01]  /*212b0*/  IMAD.WIDE R244, R15.reuse, 0x4, R148 ;  /* 0x000000040ff47825 */ /* 0x050fe200078e0294 */
[----:B------:R-:W2:Y:S04]  /*212c0*/  LDL.LU R249, [R1+0x230] ;  /* 0x0002300001f97983 */ /* 0x000ea80000300800 */
[----:B-1----:R-:W4:Y:S01]  /*212d0*/  LDL.LU R243, [R1+0x130] ;  /* 0x0001300001f37983 */ /* 0x002f220000300800 */
[----:B------:R-:W-:-:S03]  /*212e0*/  IMAD.WIDE R2, R15, 0x4, R8 ;  /* 0x000000040f027825 */ /* 0x000fc600078e0208 */
[----:B------:R-:W3:Y:S01]  /*212f0*/  LDL.LU R15, [R1+0x5b0] ;  /* 0x0005b000010f7983 */ /* 0x000ee20000300800 */
[----:B------:R-:W-:Y:S01]  /*21300*/  ISETP.LT.AND P4, PT, R14, UR4, !P1 ;  /* 0x000000040e007c0c */ /* 0x000fe2000cf81270 */
[----:B------:R-:W-:Y:S01]  /*21310*/  VIADD R248, R10, 0x1b ;  /* 0x0000001b0af87836 */ /* 0x000fe20000000000 */
[----:B------:R-:W-:Y:S01]  /*21320*/  ISETP.LT.AND P5, PT, R13, UR6, !P1 ;  /* 0x000000060d007c0c */ /* 0x000fe2000cfa1270 */
[----:B------:R-:W-:Y:S01]  /*21330*/  ULDC UR4, c[0x0][0x22c] ;  /* 0x00008b0000047ab9 */ /* 0x000fe20000000800 */
[----:B------:R-:W-:Y:S01]  /*21340*/  ISETP.LT.AND P1, PT, R12, UR8, !P1 ;  /* 0x000000080c007c0c */ /* 0x000fe2000cf21270 */
[----:B------:R-:W-:Y:S01]  /*21350*/  IMAD.WIDE R246, R0, 0x4, R224 ;  /* 0x0000000400f67825 */ /* 0x000fe200078e02e0 */
[----:B------:R-:W-:Y:S01]  /*21360*/  ISETP.GE.AND P0, PT, R248, UR4, PT ;  /* 0x00000004f8007c0c */ /* 0x000fe2000bf06270 */
[----:B------:R-:W-:Y:S01]  /*21370*/  ULDC UR4, c[0x0][0x228] ;  /* 0x00008a0000047ab9 */ /* 0x000fe20000000800 */
[----:B------:R-:W-:Y:S01]  /*21380*/  ISETP.LT.AND P6, PT, R11, UR10, !P3 ;  /* 0x0000000a0b007c0c */ /* 0x000fe2000dfc1270 */
[----:B------:R-:W-:Y:S01]  /*21390*/  ULDC UR6, c[0x0][0x228] ;  /* 0x00008a0000067ab9 */ /* 0x000fe20000000800 */
[----:B------:R-:W-:Y:S01]  /*213a0*/  ULDC UR8, c[0x0][0x228] ;  /* 0x00008a0000087ab9 */ /* 0x000fe20000000800 */
[----:B------:R-:W-:-:S02]  /*213b0*/  ULDC UR10, c[0x0][0x228] ;  /* 0x00008a00000a7ab9 */ /* 0x000fc40000000800 */
[----:B---3--:R1:W-:Y:S04]  /*213c0*/  @P4 STG.E desc[UR16][R2.64], R15 ;  /* 0x0000000f02004986 */ /* 0x0083e8000c101910 */
[----:B------:R-:W-:Y:S04]  /*213d0*/  @P5 STG.E desc[UR16][R226.64], R251 ;  /* 0x000000fbe2005986 */ /* 0x000fe8000c101910 */
[----:B------:R3:W-:Y:S01]  /*213e0*/  @P1 STG.E desc[UR16][R244.64], R250 ;  /* 0x000000faf4001986 */ /* 0x0007e2000c101910 */
[----:B------:R-:W-:Y:S01]  /*213f0*/  ISETP.LT.AND P1, PT, R14, UR4, !P3 ;  /* 0x000000040e007c0c */ /* 0x000fe2000df21270 */
[----:B------:R-:W-:Y:S01]  /*21400*/  ULDC UR4, c[0x0][0x228] ;  /* 0x00008a0000047ab9 */ /* 0x000fe20000000800 */
[----:B-1----:R-:W-:Y:S01]  /*21410*/  VIADD R3, R10, 0x1c ;  /* 0x0000001c0a037836 */ /* 0x002fe20000000000 */
[----:B------:R-:W-:Y:S01]  /*21420*/  ISETP.LT.AND P4, PT, R13, UR4, !P3 ;  /* 0x000000040d007c0c */ /* 0x000fe2000df81270 */
[----:B------:R1:W-:Y:S01]  /*21430*/  @P6 STG.E desc[UR16][R246.64], R242 ;  /* 0x000000f2f6006986 */ /* 0x0003e2000c101910 */
[----:B------:R-:W-:-:S03]  /*21440*/  ULDC UR4, c[0x0][0x22c] ;  /* 0x00008b0000047ab9 */ /* 0x000fc60000000800 */
[----:B------:R-:W4:Y:S01]  /*21450*/  LDL.LU R15, [R1+0x594] ;  /* 0x00059400010f7983 */ /* 0x000f220000300800 */
[----:B---3--:R-:W-:-:S03]  /*21460*/  IMAD.WIDE R244, R0, 0x4, R8 ;  /* 0x0000000400f47825 */ /* 0x008fc600078e0208 */
[----:B------:R-:W3:Y:S04]  /*21470*/  LDL.LU R250, [R1+0x5b4] ;  /* 0x0005b40001fa7983 */ /* 0x000ee80000300800 */
[----:B--2---:R2:W-:Y:S01]  /*21480*/  @P1 STG.E desc[UR16][R244.64], R249 ;  /* 0x000000f9f4001986 */ /* 0x0045e2000c101910 */
[----:B------:R-:W-:Y:S01]  /*21490*/  ISETP.GE.AND P1, PT, R3, UR4, PT ;  /* 0x0000000403007c0c */ /* 0x000fe2000bf26270 */
[----:B------:R-:W-:Y:S01]  /*214a0*/  IMAD.WIDE R226, R0, 0x4, R150 ;  /* 0x0000000400e27825 */ /* 0x000fe200078e0296 */
[----:B------:R-:W-:Y:S01]  /*214b0*/  ISETP.LT.AND P3, PT, R12, UR6, !P3 ;  /* 0x000000060c007c0c */ /* 0x000fe2000df61270 */
[----:B-1----:R-:W3:Y:S01]  /*214c0*/  LDL.LU R242, [R1+0x5a4] ;  /* 0x0005a40001f27983 */ /* 0x002ee20000300800 */
[----:B------:R-:W-:Y:S01]  /*214d0*/  ISETP.LT.AND P5, PT, R11, UR8, !P2 ;  /* 0x000000080b007c0c */ /* 0x000fe2000d7a1270 */
[----:B------:R-:W-:Y:S01]  /*214e0*/  VIADD R2, R0, UR28 ;  /* 0x0000001c00027c36 */ /* 0x000fe20008000000 */
[----:B------:R-:W-:Y:S01]  /*214f0*/  ISETP.LT.AND P6, PT, R14, UR10, !P2 ;  /* 0x0000000a0e007c0c */ /* 0x000fe2000d7c1270 */
[----:B------:R-:W3:Y:S01]  /*21500*/  LDL.LU R3, [R1+0x30] ;  /* 0x0000300001037983 */ /* 0x000ee20000300800 */
[----:B------:R-:W-:-:S03]  /*21510*/  ULDC UR4, c[0x0][0x228] ;  /* 0x00008a0000047ab9 */ /* 0x000fc60000000800 */
[----:B----4-:R1:W-:Y:S01]  /*21520*/  @P4 STG.E desc[UR16][R226.64], R243 ;  /* 0x000000f3e2004986 */ /* 0x0103e2000c101910 */
[----:B--2---:R-:W-:Y:S01]  /*21530*/  IMAD.WIDE R244, R0, 0x4, R148 ;  /* 0x0000000400f47825 */ /* 0x004fe200078e0294 */
[----:B------:R-:W-:Y:S01]  /*21540*/  ULDC UR6, c[0x0][0x228] ;  /* 0x00008a0000067ab9 */ /* 0x000fe20000000800 */
[----:B------:R-:W-:Y:S01]  /*21550*/  ULDC UR8, c[0x0][0x228] ;  /* 0x00008a0000087ab9 */ /* 0x000fe20000000800 */
[----:B------:R-:W-:Y:S01]  /*21560*/  ULDC UR10, c[0x0][0x228] ;  /* 0x00008a00000a7ab9 */ /* 0x000fe20000000800 */
[----:B-1----:R-:W2:Y:S04]  /*21570*/  LDL.LU R243, [R1+0x424] ;  /* 0x0004240001f37983 */ /* 0x002ea80000300800 */
[----:B------:R-:W4:Y:S04]  /*21580*/  LDL.LU R248, [R1+0x334] ;  /* 0x0003340001f87983 */ /* 0x000f280000300800 */
[----:B------:R-:W4:Y:S04]  /*21590*/  LDL.LU R251, [R1+0x234] ;  /* 0x0002340001fb7983 */ /* 0x000f280000300800 */
[----:B------:R-:W4:Y:S01]  /*215a0*/  LDL.LU R249, [R1+0x134] ;  /* 0x0001340001f97983 */ /* 0x000f220000300800 */
[----:B------:R-:W-:Y:S01]  /*215b0*/  ISETP.LT.AND P4, PT, R13, UR4, !P2 ;  /* 0x000000040d007c0c */ /* 0x000fe2000d781270 */
[----:B------:R-:W-:Y:S01]  /*215c0*/  IMAD.WIDE R226, R2, 0x4, R224 ;  /* 0x0000000402e27825 */ /* 0x000fe200078e02e0 */
[----:B------:R-:W-:-:S02]  /*215d0*/  ULDC UR4, c[0x0][0x228] ;  /* 0x00008a0000047ab9 */ /* 0x000fc40000000800 */
[----:B------:R-:W-:Y:S01]  /*215e0*/  ISETP.LT.AND P2, PT, R12, UR4, !P2 ;  /* 0x000000040c007c0c */ /* 0x000fe2000d741270 */
[C---:B------:R-:W-:Y:S01]  /*215f0*/  IMAD.WIDE R246, R2.reuse, 0x4, R8 ;  /* 0x0000000402f67825 */ /* 0x040fe200078e0208 */
[----:B------:R-:W-:Y:S01]  /*21600*/  IADD3 R0, R2, UR28, RZ ;  /* 0x0000001c02007c10 */ /* 0x000fe2000fffe0ff */
[----:B------:R-:W-:Y:S01]  /*21610*/  ULDC UR4, c[0x0][0x22c] ;  /* 0x00008b0000047ab9 */ /* 0x000fe20000000800 */
[----:B---3--:R-:W-:Y:S01]  /*21620*/  @P3 STG.E desc[UR16][R244.64], R3 ;  /* 0x00000003f4003986 */ /* 0x008fe2000c101910 */
[----:B------:R-:W-:Y:S01]  /*21630*/  ISETP.LT.AND P3, PT, R11, UR6, !P0 ;  /* 0x000000060b007c0c */ /* 0x000fe2000c761270 */
[----:B------:R-:W-:Y:S02]  /*21640*/  ULDC UR6, c[0x0][0x228] ;  /* 0x00008a0000067ab9 */ /* 0x000fe40000000800 */
[----:B------:R1:W-:Y:S01]  /*21650*/  @P5 STG.E desc[UR16][R226.64], R15 ;  /* 0x0000000fe2005986 */ /* 0x0003e2000c101910 */
[----:B------:R-:W-:Y:S01]  /*21660*/  ISETP.LT.AND P5, PT, R14, UR8, !P0 ;  /* 0x000000080e007c0c */ /* 0x000fe2000c7a1270 */
[----:B------:R-:W-:-:S02]  /*21670*/  ULDC UR8, c[0x0][0x228] ;  /* 0x00008a0000087ab9 */ /* 0x000fc40000000800 */
[----:B------:R-:W-:Y:S01]  /*21680*/  @P6 STG.E desc[UR16][R246.64], R250 ;  /* 0x000000faf6006986 */ /* 0x000fe2000c101910 */
[----:B------:R-:W-:Y:S01]  /*21690*/  ISETP.LT.AND P6, PT, R13, UR10, !P0 ;  /* 0x0000000a0d007c0c */ /* 0x000fe2000c7c1270 */
[----:B------:R-:W-:Y:S01]  /*216a0*/  ULDC UR10, c[0x0][0x228] ;  /* 0x00008a00000a7ab9 */ /* 0x000fe20000000800 */
[----:B-1----:R-:W-:-:S04]  /*216b0*/  IMAD.WIDE R226, R2, 0x4, R150 ;  /* 0x0000000402e27825 */ /* 0x002fc800078e0296 */
[----:B------:R-:W-:Y:S01]  /*216c0*/  VIADD R15, R10, 0x1d ;  /* 0x0000001d0a0f7836 */ /* 0x000fe20000000000 */
[----:B------:R1:W-:Y:S01]  /*216d0*/  @P4 STG.E desc[UR16][R226.64], R242 ;  /* 0x000000f2e2004986 */ /* 0x0003e2000c101910 */
[----:B------:R-:W-:-:S03]  /*216e0*/  IMAD.WIDE R2, R2, 0x4, R148 ;  /* 0x0000000402027825 */ /* 0x000fc600078e0294 */
[----:B------:R-:W-:Y:S01]  /*216f0*/  ISETP.GE.AND P4, PT, R15, UR4, PT ;  /* 0x000000040f007c0c */ /* 0x000fe2000bf86270 */
[C---:B------:R-:W-:Y:S01]  /*21700*/  IMAD.WIDE R244, R0.reuse, 0x4, R8 ;  /* 0x0000000400f47825 */ /* 0x040fe200078e0208 */
[----:B--2---:R2:W-:Y:S01]  /*21710*/  @P2 STG.E desc[UR16][R2.64], R243 ;  /* 0x000000f302002986 */ /* 0x0045e2000c101910 */
[----:B------:R-:W-:Y:S02]  /*21720*/  ULDC UR4, c[0x0][0x228] ;  /* 0x00008a0000047ab9 */ /* 0x000fe40000000800 */
[C---:B-1----:R-:W-:Y:S01]  /*21730*/  IMAD.WIDE R226, R0.reuse, 0x4, R224 ;  /* 0x0000000400e27825 */ /* 0x042fe200078e02e0 */
[----:B------:R-:W3:Y:S03]  /*21740*/  LDL.LU R242, [R1+0x34] ;  /* 0x0000340001f27983 */ /* 0x000ee60000300800 */
[----:B------:R-:W-:Y:S01]  /*21750*/  IMAD.WIDE R246, R0, 0x4, R150 ;  /* 0x0000000400f67825 */ /* 0x000fe200078e0296 */
[----:B----4-:R1:W-:Y:S01]  /*21760*/  @P3 STG.E desc[UR16][R226.64], R248 ;  /* 0x000000f8e2003986 */ /* 0x0103e2000c101910 */
[----:B------:R-:W-:Y:S01]  /*21770*/  ISETP.LT.AND P3, PT, R12, UR4, !P0 ;  /* 0x000000040c007c0c */ /* 0x000fe2000c761270 */
[----:B------:R-:W-:Y:S01]  /*21780*/  ULDC UR4, c[0x0][0x22c] ;  /* 0x00008b0000047ab9 */ /* 0x000fe20000000800 */
[----:B--2---:R-:W-:Y:S01]  /*21790*/  VIADD R2, R10, 0x1e ;  /* 0x0000001e0a027836 */ /* 0x004fe20000000000 */
[----:B------:R-:W2:Y:S01]  /*217a0*/  LDL.LU R250, [R1+0x5b8] ;  /* 0x0005b80001fa7983 */ /* 0x000ea20000300800 */
[----:B------:R-:W-:-:S03]  /*217b0*/  VIADD R15, R0, UR28 ;  /* 0x0000001c000f7c36 */ /* 0x000fc60008000000 */
[----:B------:R-:W4:Y:S01]  /*217c0*/  LDL.LU R243, [R1+0x5a8] ;  /* 0x0005a80001f37983 */ /* 0x000f220000300800 */
[----:B------:R-:W-:Y:S01]  /*217d0*/  ISETP.GE.AND P2, PT, R2, UR4, PT ;  /* 0x0000000402007c0c */ /* 0x000fe2000bf46270 */
[----:B------:R-:W-:Y:S02]  /*217e0*/  IMAD.WIDE R2, R0, 0x4, R148 ;  /* 0x0000000400027825 */ /* 0x000fe400078e0294 */
[----:B------:R1:W-:Y:S01]  /*217f0*/  @P5 STG.E desc[UR16][R244.64], R251 ;  /* 0x000000fbf4005986 */ /* 0x0003e2000c101910 */
[----:B------:R-:W-:Y:S01]  /*21800*/  ISETP.LT.AND P0, PT, R11, UR6, !P1 ;  /* 0x000000060b007c0c */ /* 0x000fe2000cf01270 */
[----:B-1----:R-:W-:Y:S01]  /*21810*/  VIADD R248, R10, 0x1f ;  /* 0x0000001f0af87836 */ /* 0x002fe20000000000 */
[----:B------:R-:W-:Y:S01]  /*21820*/  ULDC UR4, c[0x0][0x22c] ;  /* 0x00008b0000047ab9 */ /* 0x000fe20000000800 */
[----:B------:R1:W-:Y:S04]  /*21830*/  @P6 STG.E desc[UR16][R246.64], R249 ;  /* 0x000000f9f6006986 */ /* 0x0003e8000c101910 */
[----:B------:R-:W4:Y:S01]  /*21840*/  LDL.LU R251, [R1+0x428] ;  /* 0x0004280001fb7983 */ /* 0x000f220000300800 */
[----:B------:R-:W-:Y:S01]  /*21850*/  ISETP.LT.AND P5, PT, R14, UR8, !P1 ;  /* 0x000000080e007c0c */ /* 0x000fe2000cfa1270 */
[----:B------:R-:W-:Y:S01]  /*21860*/  IMAD.WIDE R226, R15, 0x4, R224 ;  /* 0x000000040fe27825 */ /* 0x000fe200078e02e0 */
[----:B------:R-:W-:Y:S01]  /*21870*/  ISETP.LT.AND P6, PT, R13, UR10, !P1 ;  /* 0x0000000a0d007c0c */ /* 0x000fe2000cfc1270 */
[----:B-1----:R-:W4:Y:S01]  /*21880*/  LDL.LU R249, [R1+0x338] ;  /* 0x0003380001f97983 */ /* 0x002f220000300800 */
[----:B------:R-:W-:Y:S01]  /*21890*/  ULDC UR6, c[0x0][0x228] ;  /* 0x00008a0000067ab9 */ /* 0x000fe20000000800 */
[C---:B------:R-:W-:Y:S01]  /*218a0*/  IMAD.WIDE R244, R15.reuse, 0x4, R8 ;  /* 0x000000040ff47825 */ /* 0x040fe200078e0208 */
[----:B------:R-:W-:Y:S01]  /*218b0*/  ULDC UR8, c[0x0][0x228] ;  /* 0x00008a0000087ab9 */ /* 0x000fe20000000800 */
[----:B------:R-:W2:Y:S01]  /*218c0*/  LDL.LU R0, [R1+0x598] ;  /* 0x0005980001007983 */ /* 0x000ea20000300800 */
[----:B------:R-:W-:Y:S01]  /*218d0*/  ULDC UR10, c[0x0][0x228] ;  /* 0x00008a00000a7ab9 */ /* 0x000fe20000000800 */
[----:B------:R-:W-:-:S02]  /*218e0*/  IMAD.WIDE R246, R15, 0x4, R150 ;  /* 0x000000040ff67825 */ /* 0x000fc400078e0296 */
[----:B---3--:R1:W-:Y:S01]  /*218f0*/  @P3 STG.E desc[UR16][R2.64], R242 ;  /* 0x000000f202003986 */ /* 0x0083e2000c101910 */
[----:B------:R-:W-:Y:S01]  /*21900*/  ISETP.GE.AND P3, PT, R248, UR4, PT ;  /* 0x00000004f8007c0c */ /* 0x000fe2000bf66270 */
[----:B------:R-:W-:Y:S02]  /*21910*/  ULDC UR4, c[0x0][0x228] ;  /* 0x00008a0000047ab9 */ /* 0x000fe40000000800 */
[----:B-1----:R-:W3:Y:S04]  /*21920*/  LDL.LU R242, [R1+0x238] ;  /* 0x0002380001f27983 */ /* 0x002ee80000300800 */
[----:B------:R-:W3:Y:S04]  /*21930*/  LDL.LU R248, [R1+0x138] ;  /* 0x0001380001f87983 */ /* 0x000ee80000300800 */
[----:B--2---:R-:W-:Y:S04]  /*21940*/  @P0 STG.E desc[UR16][R226.64], R0 ;  /* 0x00000000e2000986 */ /* 0x004fe8000c101910 */
[----:B------:R1:W-:Y:S04]  /*21950*/  @P5 STG.E desc[UR16][R244.64], R250 ;  /* 0x000000faf4005986 */ /* 0x0003e8000c101910 */
[----:B----4-:R2:W-:Y:S04]  /*21960*/  @P6 STG.E desc[UR16][R246.64], R243 ;  /* 0x000000f3f6006986 */ /* 0x0105e8000c101910 */
[----:B-1----:R-:W4:Y:S04]  /*21970*/  LDL.LU R250, [R1+0x38] ;  /* 0x0000380001fa7983 */ /* 0x002f280000300800 */
[----:B--2---:R-:W2:Y:S01]  /*21980*/  LDL.LU R243, [R1+0x59c] ;  /* 0x00059c0001f37983 */ /* 0x004ea20000300800 */
[----:B------:R-:W-:Y:S01]  /*21990*/  ISETP.LT.AND P1, PT, R12, UR4, !P1 ;  /* 0x000000040c007c0c */ /* 0x000fe2000cf21270 */
[----:B------:R-:W-:-:S02]  /*219a0*/  ULDC UR4, c[0x0][0x228] ;  /* 0x00008a0000047ab9 */ /* 0x000fc40000000800 */
[----:B------:R-:W-:Y:S01]  /*219b0*/  ISETP.LT.AND P0, PT, R11, UR4, !P4 ;  /* 0x000000040b007c0c */ /* 0x000fe2000e701270 */
[C---:B------:R-:W-:Y:S01]  /*219c0*/  VIADD R0, R15.reuse, UR28 ;  /* 0x0000001c0f007c36 */ /* 0x040fe20008000000 */
[----:B------:R-:W-:Y:S01]  /*219d0*/  ULDC UR4, c[0x0][0x228] ;  /* 0x00008a0000047ab9 */ /* 0x000fe20000000800 */
[----:B------:R-:W-:Y:S01]  /*219e0*/  IMAD.WIDE R2, R15, 0x4, R148 ;  /* 0x000000040f027825 */ /* 0x000fe200078e0294 */
[----:B------:R-:W-:Y:S02]  /*219f0*/  IADD3 R244, R10, 0x20, RZ ;  /* 0x000000200af47810 */ /* 0x000fe40007ffe0ff */
[----:B------:R-:W-:Y:S01]  /*21a00*/  ISETP.LT.AND P6, PT, R14, UR6, !P4 ;  /* 0x000000060e007c0c */ /* 0x000fe2000e7c1270 */
[----:B------:R-:W-:Y:S01]  /*21a10*/  IMAD.WIDE R226, R0, 0x4, R224 ;  /* 0x0000000400e27825 */ /* 0x000fe200078e02e0 */
[----:B------:R-:W-:Y:S01]  /*21a20*/  ISETP.LT.AND P5, PT, R13, UR4, !P4 ;  /* 0x000000040d007c0c */ /* 0x000fe2000e7a1270 */
[----:B------:R-:W-:Y:S01]  /*21a30*/  ULDC UR4, c[0x0][0x22c] ;  /* 0x00008b0000047ab9 */ /* 0x000fe20000000800 */
[----:B------:R1:W-:Y:S01]  /*21a40*/  @P1 STG.E desc[UR16][R2.64], R251 ;  /* 0x000000fb02001986 */ /* 0x0003e2000c101910 */
[----:B------:R-:W-:Y:S01]  /*21a50*/  ISETP.GE.AND P1, PT, R244, UR4, PT ;  /* 0x00000004f4007c0c */ /* 0x000fe2000bf26270 */
[----:B------:R-:W-:Y:S01]  /*21a60*/  ULDC UR4, c[0x0][0x228] ;  /* 0x00008a0000047ab9 */ /* 0x000fe20000000800 */
[----:B------:R-:W-:Y:S01]  /*21a70*/  ISETP.LT.AND P4, PT, R12, UR8, !P4 ;  /* 0x000000080c007c0c */ /* 0x000fe2000e781270 */
[----:B------:R1:W-:Y:S01]  /*21a80*/  @P0 STG.E desc[UR16][R226.64], R249 ;  /* 0x000000f9e2000986 */ /* 0x0003e2000c101910 */
[----:B------:R-:W-:Y:S01]  /*21a90*/  ISETP.LT.AND P0, PT, R11, UR4, !P2 ;  /* 0x000000040b007c0c */ /* 0x000fe2000d701270 */
[C---:B------:R-:W-:Y:S01]  /*21aa0*/  VIADD R15, R0.reuse, UR28 ;  /* 0x0000001c000f7c36 */ /* 0x040fe20008000000 */
[----:B------:R-:W-:Y:S01]  /*21ab0*/  ULDC UR4, c[0x0][0x228] ;  /* 0x00008a0000047ab9 */ /* 0x000fe20000000800 */
[----:B------:R-:W-:Y:S01]  /*21ac0*/  ULDC UR6, c[0x0][0x228] ;  /* 0x00008a0000067ab9 */ /* 0x000fe20000000800 */
[----:B-1----:R-:W-:Y:S01]  /*21ad0*/  IMAD.WIDE R2, R0, 0x4, R8 ;  /* 0x0000000400027825 */ /* 0x002fe200078e0208 */
[----:B------:R-:W2:Y:S01]  /*21ae0*/  LDL.LU R251, [R1+0x5bc] ;  /* 0x0005bc0001fb7983 */ /* 0x000ea20000300800 */
[----:B------:R-:W-:-:S02]  /*21af0*/  ULDC UR8, c[0x0][0x228] ;  /* 0x00008a0000087ab9 */ /* 0x000fc40000000800 */
[C---:B------:R-:W-:Y:S01]  /*21b00*/  IMAD.WIDE R226, R0.reuse, 0x4, R150 ;  /* 0x0000000400e27825 */ /* 0x040fe200078e0296 */
[----:B------:R-:W2:Y:S03]  /*21b10*/  LDL.LU R249, [R1+0x5ac] ;  /* 0x0005ac0001f97983 */ /* 0x000ea60000300800 */
[----:B------:R-:W-:-:S04]  /*21b20*/  IMAD.WIDE R244, R0, 0x4, R148 ;  /* 0x0000000400f47825 */ /* 0x000fc800078e0294 */
[C---:B------:R-:W-:Y:S01]  /*21b30*/  VIADD R0, R15.reuse, UR28 ;  /* 0x0000001c0f007c36 */ /* 0x040fe20008000000 */
[----:B---3--:R1:W-:Y:S04]  /*21b40*/  @P6 STG.E desc[UR16][R2.64], R242 ;  /* 0x000000f202006986 */ /* 0x0083e8000c101910 */
[----:B------:R3:W-:Y:S01]  /*21b50*/  @P5 STG.E desc[UR16][R226.64], R248 ;  /* 0x000000f8e2005986 */ /* 0x0007e2000c101910 */
[----:B-1----:R-:W-:-:S03]  /*21b60*/  IMAD.WIDE R2, R15, 0x4, R224 ;  /* 0x000000040f027825 */ /* 0x002fc600078e02e0 */
[----:B------:R-:W2:Y:S01]  /*21b70*/  LDL.LU R242, [R1+0x33c] ;  /* 0x00033c0001f27983 */ /* 0x000ea20000300800 */
[----:B---3--:R-:W-:-:S03]  /*21b80*/  IMAD.WIDE R226, R15, 0x4, R150 ;  /* 0x000000040fe27825 */ /* 0x008fc600078e0296 */
[----:B----4-:R1:W-:Y:S04]  /*21b90*/  @P4 STG.E desc[UR16][R244.64], R250 ;  /* 0x000000faf4004986 */ /* 0x0103e8000c101910 */
[----:B--2---:R2:W-:Y:S04]  /*21ba0*/  @P0 STG.E desc[UR16][R2.64], R243 ;  /* 0x000000f302000986 */ /* 0x0045e8000c101910 */
[----:B-1----:R-:W3:Y:S01]  /*21bb0*/  LDL.LU R250, [R1+0x23c] ;  /* 0x00023c0001fa7983 */ /* 0x002ee20000300800 */
[----:B------:R-:W-:-:S03]  /*21bc0*/  IMAD.WIDE R244, R15, 0x4, R148 ;  /* 0x000000040ff47825 */ /* 0x000fc600078e0294 */
[----:B--2---:R-:W2:Y:S01]  /*21bd0*/  LDL.LU R243, [R1+0x13c] ;  /* 0x00013c0001f37983 */ /* 0x004ea20000300800 */
[----:B------:R-:W-:-:S03]  /*21be0*/  IMAD.WIDE R2, R15, 0x4, R8 ;  /* 0x000000040f027825 */ /* 0x000fc600078e0208 */
[----:B------:R-:W4:Y:S01]  /*21bf0*/  LDL.LU R15, [R1+0x42c] ;  /* 0x00042c00010f7983 */ /* 0x000f220000300800 */
[----:B------:R-:W-:Y:S02]  /*21c00*/  ISETP.LT.AND P4, PT, R14, UR4, !P2 ;  /* 0x000000040e007c0c */ /* 0x000fe4000d781270 */
        /* <DEDUP_REMOVED lines=13> */
[----:B------:R1:W-:Y:S04]  /*21ce0*/  @P5 STG.E desc[UR16][R226.64], R249 ;  /* 0x000000f9e2005986 */ /* 0x0003e8000c101910 */
[----:B-1----:R-:W2:Y:S04]  /*21cf0*/  LDL.LU R251, [R1+0x5e0] ;  /* 0x0005e00001fb7983 */ /* 0x002ea80000300800 */
[----:B------:R-:W2:Y:S04]  /*21d00*/  LDL.LU R249, [R1+0x5c0] ;  /* 0x0005c00001f97983 */ /* 0x000ea80000300800 */
[----:B----4-:R-:W-:Y:S04]  /*21d10*/  @P2 STG.E desc[UR16][R244.64], R15 ;  /* 0x0000000ff4002986 */ /* 0x010fe8000c101910 */
[----:B------:R1:W-:Y:S04]  /*21d20*/  @P6 STG.E desc[UR16][R246.64], R242 ;  /* 0x000000f2f6006986 */ /* 0x0003e8000c101910 */
[----:B-1----:R-:W4:Y:S01]  /*21d30*/  LDL.LU R242, [R1+0x5d0] ;  /* 0x0005d00001f27983 */ /* 0x002f220000300800 */
[----:B------:R-:W-:Y:S01]  /*21d40*/  ISETP.LT.AND P2, PT, R14, UR4, !P3 ;  /* 0x000000040e007c0c */ /* 0x000fe2000df41270 */
[----:B------:R-:W-:-:S02]  /*21d50*/  ULDC UR4, c[0x0][0x228] ;  /* 0x00008a0000047ab9 */ /* 0x000fc40000000800 */
[----:B------:R-:W-:Y:S01]  /*21d60*/  ISETP.LT.AND P4, PT, R13, UR4, !P3 ;  /* 0x000000040d007c0c */ /* 0x000fe2000df81270 */
[----:B------:R-:W-:Y:S01]  /*21d70*/  IMAD.WIDE R2, R0, 0x4, R8 ;  /* 0x0000000400027825 */ /* 0x000fe200078e0208 */
[----:B------:R-:W-:Y:S01]  /*21d80*/  IADD3 R244, R10, 0x22, RZ ;  /* 0x000000220af47810 */ /* 0x000fe20007ffe0ff */
[----:B------:R-:W-:Y:S01]  /*21d90*/  ULDC UR4, c[0x0][0x22c] ;  /* 0x00008b0000047ab9 */ /* 0x000fe20000000800 */
[----:B------:R-:W-:Y:S01]  /*21da0*/  ISETP.LT.AND P3, PT, R12, UR6, !P3 ;  /* 0x000000060c007c0c */ /* 0x000fe2000df61270 */
[----:B------:R-:W-:Y:S01]  /*21db0*/  IMAD.WIDE R226, R0, 0x4, R150 ;  /* 0x0000000400e27825 */ /* 0x000fe200078e0296 */
[----:B------:R-:W-:Y:S01]  /*21dc0*/  ISETP.LT.AND P5, PT, R11, UR8, !P1 ;  /* 0x000000080b007c0c */ /* 0x000fe2000cfa1270 */
[----:B------:R-:W-:Y:S01]  /*21dd0*/  ULDC UR6, c[0x0][0x228] ;  /* 0x00008a0000067ab9 */ /* 0x000fe20000000800 */
[----:B------:R-:W-:Y:S01]  /*21de0*/  ISETP.LT.AND P6, PT, R14, UR10, !P1 ;  /* 0x0000000a0e007c0c */ /* 0x000fe2000cfc1270 */
[----:B------:R-:W-:Y:S01]  /*21df0*/  VIADD R15, R0, UR28 ;  /* 0x0000001c000f7c36 */ /* 0x000fe20008000000 */
[----:B---3--:R1:W-:Y:S01]  /*21e00*/  @P2 STG.E desc[UR16][R2.64], R250 ;  /* 0x000000fa02002986 */ /* 0x0083e2000c101910 */
[----:B------:R-:W-:Y:S01]  /*21e10*/  ISETP.GE.AND P2, PT, R244, UR4, PT ;  /* 0x00000004f4007c0c */ /* 0x000fe2000bf46270 */
[----:B------:R-:W-:Y:S01]  /*21e20*/  ULDC UR4, c[0x0][0x228] ;  /* 0x00008a0000047ab9 */ /* 0x000fe20000000800 */
[----:B------:R-:W-:Y:S01]  /*21e30*/  ULDC UR8, c[0x0][0x228] ;  /* 0x00008a0000087ab9 */ /* 0x000fe20000000800 */
[----:B--2---:R2:W-:Y:S01]  /*21e40*/  @P4 STG.E desc[UR16][R226.64], R243 ;  /* 0x000000f3e2004986 */ /* 0x0045e2000c101910 */
[----:B------:R-:W-:Y:S01]  /*21e50*/  ISETP.LT.AND P4, PT, R13, UR4, !P1 ;  /* 0x000000040d007c0c */ /* 0x000fe2000cf81270 */
[----:B------:R-:W-:Y:S01]  /*21e60*/  IMAD.WIDE R244, R15, 0x4, R8 ;  /* 0x000000040ff47825 */ /* 0x000fe200078e0208 */
[----:B------:R-:W-:Y:S01]  /*21e70*/  ULDC UR4, c[0x0][0x228] ;  /* 0x00008a0000047ab9 */ /* 0x000fe20000000800 */
[----:B------:R-:W-:-:S02]  /*21e80*/  ULDC UR10, c[0x0][0x228] ;  /* 0x00008a00000a7ab9 */ /* 0x000fc40000000800 */
[----:B-1----:R-:W-:Y:S01]  /*21e90*/  IMAD.WIDE R2, R0, 0x4, R148 ;  /* 0x0000000400027825 */ /* 0x002fe200078e0294 */
[----:B------:R-:W3:Y:S03]  /*21ea0*/  LDL.LU R250, [R1+0x140] ;  /* 0x0001400001fa7983 */ /* 0x000ee60000300800 */
[C---:B--2---:R-:W-:Y:S01]  /*21eb0*/  IMAD.WIDE R226, R15.reuse, 0x4, R224 ;  /* 0x000000040fe27825 */ /* 0x044fe200078e02e0 */
[----:B------:R1:W-:Y:S01]  /*21ec0*/  @P3 STG.E desc[UR16][R2.64], R248 ;  /* 0x000000f802003986 */ /* 0x0003e2000c101910 */
[----:B------:R-:W-:Y:S01]  /*21ed0*/  ISETP.LT.AND P1, PT, R12, UR4, !P1 ;  /* 0x000000040c007c0c */ /* 0x000fe2000cf21270 */
[----:B------:R-:W-:Y:S02]  /*21ee0*/  ULDC UR4, c[0x0][0x22c] ;  /* 0x00008b0000047ab9 */ /* 0x000fe40000000800 */
[----:B------:R-:W2:Y:S01]  /*21ef0*/  LDL.LU R243, [R1+0x40] ;  /* 0x0000400001f37983 */ /* 0x000ea20000300800 */
[----:B------:R-:W-:-:S03]  /*21f00*/  VIADD R0, R15, UR28 ;  /* 0x0000001c0f007c36 */ /* 0x000fc60008000000 */
[----:B------:R1:W-:Y:S02]  /*21f10*/  @P5 STG.E desc[UR16][R226.64], R251 ;  /* 0x000000fbe2005986 */ /* 0x0003e4000c101910 */
[----:B-1----:R-:W-:Y:S02]  /*21f20*/  IMAD.WIDE R2, R15, 0x4, R150 ;  /* 0x000000040f027825 */ /* 0x002fe400078e0296 */
[----:B------:R1:W-:Y:S02]  /*21f30*/  @P6 STG.E desc[UR16][R244.64], R249 ;  /* 0x000000f9f4006986 */ /* 0x0003e4000c101910 */
[----:B------:R-:W-:Y:S02]  /*21f40*/  VIADD R248, R10, 0x23 ;  /* 0x000000230af87836 */ /* 0x000fe40000000000 */
[----:B------:R-:W2:Y:S04]  /*21f50*/  LDL.LU R251, [R1+0x5e4] ;  /* 0x0005e40001fb7983 */ /* 0x000ea80000300800 */
[----:B-1----:R-:W2:Y:S04]  /*21f60*/  LDL.LU R249, [R1+0x5c4] ;  /* 0x0005c40001f97983 */ /* 0x002ea80000300800 */
[----:B----4-:R1:W-:Y:S01]  /*21f70*/  @P4 STG.E desc[UR16][R2.64], R242 ;  /* 0x000000f202004986 */ /* 0x0103e2000c101910 */
[----:B------:R-:W-:-:S02]  /*21f80*/  ISETP.GE.AND P4, PT, R248, UR4, PT ;  /* 0x00000004f8007c0c */ /* 0x000fc4000bf86270 */
        /* <DEDUP_REMOVED lines=8> */
[----:B-1----:R-:W4:Y:S01]  /*22010*/  LDL.LU R242, [R1+0x5d4] ;  /* 0x0005d40001f27983 */ /* 0x002f220000300800 */
[----:B------:R-:W-:Y:S01]  /*22020*/  ULDC UR10, c[0x0][0x228] ;  /* 0x00008a00000a7ab9 */ /* 0x000fe20000000800 */
[----:B------:R-:W-:-:S02]  /*22030*/  IMAD.WIDE R2, R15, 0x4, R148 ;  /* 0x000000040f027825 */ /* 0x000fc400078e0294 */
[----:B------:R-:W3:Y:S04]  /*22040*/  LDL.LU R15, [R1+0x340] ;  /* 0x00034000010f7983 */ /* 0x000ee80000300800 */
[----:B------:R-:W2:Y:S01]  /*22050*/  LDL.LU R248, [R1+0x430] ;  /* 0x0004300001f87983 */ /* 0x000ea20000300800 */
[----:B------:R-:W-:-:S03]  /*22060*/  IMAD.WIDE R246, R0, 0x4, R150 ;  /* 0x0000000400f67825 */ /* 0x000fc600078e0296 */
[----:B--2---:R1:W-:Y:S04]  /*22070*/  @P1 STG.E desc[UR16][R2.64], R248 ;  /* 0x000000f802001986 */ /* 0x0043e8000c101910 */
[----:B---3--:R2:W-:Y:S01]  /*22080*/  @P3 STG.E desc[UR16][R226.64], R15 ;  /* 0x0000000fe2003986 */ /* 0x0085e2000c101910 */
[----:B------:R-:W-:Y:S01]  /*22090*/  ISETP.LT.AND P3, PT, R12, UR4, !P0 ;  /* 0x000000040c007c0c */ /* 0x000fe2000c761270 */
[----:B------:R-:W-:Y:S02]  /*220a0*/  ULDC UR4, c[0x0][0x22c] ;  /* 0x00008b0000047ab9 */ /* 0x000fe40000000800 */
[----:B------:R3:W-:Y:S01]  /*220b0*/  @P5 STG.E desc[UR16][R244.64], R250 ;  /* 0x000000faf4005986 */ /* 0x0007e2000c101910 */
[----:B-1----:R-:W-:-:S03]  /*220c0*/  VIADD R2, R10, 0x24 ;  /* 0x000000240a027836 */ /* 0x002fc60000000000 */
[----:B------:R1:W-:Y:S01]  /*220d0*/  @P6 STG.E desc[UR16][R246.64], R243 ;  /* 0x000000f3f6006986 */ /* 0x0003e2000c101910 */
[----:B--2---:R-:W-:Y:S02]  /*220e0*/  IADD3 R15, R0, UR28, RZ ;  /* 0x0000001c000f7c10 */ /* 0x004fe4000fffe0ff */
[----:B------:R-:W-:Y:S01]  /*220f0*/  ISETP.GE.AND P1, PT, R2, UR4, PT ;  /* 0x0000000402007c0c */ /* 0x000fe2000bf26270 */
[----:B------:R-:W-:Y:S01]  /*22100*/  IMAD.WIDE R2, R0, 0x4, R148 ;  /* 0x0000000400027825 */ /* 0x000fe200078e0294 */
[----:B---3--:R-:W2:Y:S01]  /*22110*/  LDL.LU R250, [R1+0x434] ;  /* 0x0004340001fa7983 */ /* 0x008ea20000300800 */
[----:B------:R-:W-:Y:S01]  /*22120*/  ISETP.LT.AND P0, PT, R11, UR6, !P2 ;  /* 0x000000060b007c0c */ /* 0x000fe2000d701270 */
[----:B------:R-:W-:Y:S01]  /*22130*/  ULDC UR4, c[0x0][0x22c] ;  /* 0x00008b0000047ab9 */ /* 0x000fe20000000800 */
[----:B------:R-:W-:Y:S02]  /*22140*/  ISETP.LT.AND P5, PT, R14, UR8, !P2 ;  /* 0x000000080e007c0c */ /* 0x000fe4000d7a1270 */
[----:B------:R-:W-:Y:S01]  /*22150*/  ISETP.LT.AND P6, PT, R13, UR10, !P2 ;  /* 0x0000000a0d007c0c */ /* 0x000fe2000d7c1270 */
[----:B-1----:R-:W3:Y:S01]  /*22160*/  LDL.LU R243, [R1+0x344] ;  /* 0x0003440001f37983 */ /* 0x002ee20000300800 */
[----:B------:R-:W-:Y:S01]  /*22170*/  VIADD R248, R10, 0x25 ;  /* 0x000000250af87836 */ /* 0x000fe20000000000 */
[----:B------:R-:W-:Y:S01]  /*22180*/  ULDC UR6, c[0x0][0x228] ;  /* 0x00008a0000067ab9 */ /* 0x000fe20000000800 */
[C---:B------:R-:W-:Y:S01]  /*22190*/  IMAD.WIDE R226, R15.reuse, 0x4, R224 ;  /* 0x000000040fe27825 */ /* 0x040fe200078e02e0 */
[----:B------:R-:W4:Y:S01]  /*221a0*/  LDL.LU R0, [R1+0x240] ;  /* 0x0002400001007983 */ /* 0x000f220000300800 */
[----:B------:R-:W-:Y:S01]  /*221b0*/  ULDC UR8, c[0x0][0x228] ;  /* 0x00008a0000087ab9 */ /* 0x000fe20000000800 */
[----:B------:R-:W-:Y:S01]  /*221c0*/  ULDC UR10, c[0x0][0x228] ;  /* 0x00008a00000a7ab9 */ /* 0x000fe20000000800 */
        /* <DEDUP_REMOVED lines=29> */
[----:B------:R-:W-:Y:S01]  /*223a0*/  ISETP.LT.AND P0, PT, R11, UR4, !P1 ;  /* 0x000000040b007c0c */ /* 0x000fe2000cf01270 */
[C---:B------:R-:W-:Y:S01]  /*223b0*/  VIADD R15, R0.reuse, UR28 ;  /* 0x0000001c000f7c36 */ /* 0x040fe20008000000 */
[----:B------:R-:W-:Y:S01]  /*223c0*/  ULDC UR4, c[0x0][0x228] ;  /* 0x00008a0000047ab9 */ /* 0x000fe20000000800 */
[----:B------:R-:W-:Y:S01]  /*223d0*/  ULDC UR6, c[0x0][0x228] ;  /* 0x00008a0000067ab9 */ /* 0x000fe20000000800 */
[----:B-1----:R-:W-:Y:S01]  /*223e0*/  IMAD.WIDE R2, R0, 0x4, R8 ;  /* 0x0000000400027825 */ /* 0x002fe200078e0208 */
[----:B------:R-:W4:Y:S01]  /*223f0*/  LDL.LU R250, [R1+0x438] ;  /* 0x0004380001fa7983 */ /* 0x000f220000300800 */
[----:B------:R-:W-:-:S02]  /*22400*/  ULDC UR8, c[0x0][0x228] ;  /* 0x00008a0000087ab9 */ /* 0x000fc40000000800 */
        /* <DEDUP_REMOVED lines=16> */
[----:B------:R-:W-:Y:S01]  /*22510*/  IMAD.WIDE R246, R0, 0x4, R224 ;  /* 0x0000000400f67825 */ /* 0x000fe200078e02e0 */
[----:B------:R-:W-:Y:S01]  /*22520*/  ISETP.LT.AND P5, PT, R13, UR6, !P1 ;  /* 0x000000060d007c0c */ /* 0x000fe2000cfa1270 */
[----:B------:R-:W-:Y:S01]  /*22530*/  ULDC UR4, c[0x0][0x22c] ;  /* 0x00008b0000047ab9 */ /* 0x000fe20000000800 */
[----:B------:R-:W-:Y:S01]  /*22540*/  ISETP.LT.AND P1, PT, R12, UR8, !P1 ;  /* 0x000000080c007c0c */ /* 0x000fe2000cf21270 */
[----:B------:R-:W-:Y:S01]  /*22550*/  ULDC UR6, c[0x0][0x228] ;  /* 0x00008a0000067ab9 */ /* 0x000fe20000000800 */
[----:B------:R-:W-:Y:S01]  /*22560*/  ISETP.LT.AND P6, PT, R11, UR10, !P3 ;  /* 0x0000000a0b007c0c */ /* 0x000fe2000dfc1270 */
[----:B------:R-:W-:Y:S01]  /*22570*/  ULDC UR8, c[0x0][0x228] ;  /* 0x00008a0000087ab9 */ /* 0x000fe20000000800 */
[----:B------:R-:W-:Y:S01]  /*22580*/  IADD3 R248, R10, 0x27, RZ ;  /* 0x000000270af87810 */ /* 0x000fe20007ffe0ff */
[----:B------:R-:W-:-:S03]  /*22590*/  ULDC UR10, c[0x0][0x228] ;  /* 0x00008a00000a7ab9 */ /* 0x000fc60000000800 */
[----:B------:R-:W-:Y:S01]  /*225a0*/  ISETP.GE.AND P0, PT, R248, UR4, PT ;  /* 0x00000004f8007c0c */ /* 0x000fe2000bf06270 */
[----:B------:R-:W-:Y:S01]  /*225b0*/  ULDC UR4, c[0x0][0x228] ;  /* 0x00008a0000047ab9 */ /* 0x000fe20000000800 */
[----:B------:R-:W4:Y:S04]  /*225c0*/  LDL.LU R248, [R1+0x5ec] ;  /* 0x0005ec0001f87983 */ /* 0x000f280000300800 */
[----:B---3--:R-:W-:Y:S04]  /*225d0*/  @P4 STG.E desc[UR16][R2.64], R15 ;  /* 0x0000000f02004986 */ /* 0x008fe8000c101910 */
[----:B------:R-:W-:Y:S04]  /*225e0*/  @P5 STG.E desc[UR16][R226.64], R251 ;  /* 0x000000fbe2005986 */ /* 0x000fe8000c101910 */
[----:B------:R1:W-:Y:S04]  /*225f0*/  @P1 STG.E desc[UR16][R244.64], R250 ;  /* 0x000000faf4001986 */ /* 0x0003e8000c101910 */
[----:B------:R3:W-:Y:S04]  /*22600*/  @P6 STG.E desc[UR16][R246.64], R243 ;  /* 0x000000f3f6006986 */ /* 0x0007e8000c101910 */
[----:B-1----:R-:W4:Y:S04]  /*22610*/  LDL.LU R250, [R1+0x5cc] ;  /* 0x0005cc0001fa7983 */ /* 0x002f280000300800 */
[----:B---3--:R-:W3:Y:S04]  /*22620*/  LDL.LU R247, [R1+0x248] ;  /* 0x0002480001f77983 */ /* 0x008ee80000300800 */
[----:B------:R-:W3:Y:S01]  /*22630*/  LDL.LU R243, [R1+0x5dc] ;  /* 0x0005dc0001f37983 */ /* 0x000ee20000300800 */
        /* <DEDUP_REMOVED lines=11> */
[----:B--2---:R1:W-:Y:S01]  /*226f0*/  @P1 STG.E desc[UR16][R226.64], R249 ;  /* 0x000000f9e2001986 */ /* 0x0043e2000c101910 */
[----:B------:R-:W-:Y:S01]  /*22700*/  ISETP.GE.AND P1, PT, R244, UR4, PT ;  /* 0x00000004f4007c0c */ /* 0x000fe2000bf26270 */
[C---:B------:R-:W-:Y:S01]  /*22710*/  VIADD R15, R0.reuse, UR28 ;  /* 0x0000001c000f7c36 */ /* 0x040fe20008000000 */
[----:B------:R-:W-:Y:S01]  /*22720*/  ULDC UR4, c[0x0][0x228] ;  /* 0x00008a0000047ab9 */ /* 0x000fe20000000800 */
[----:B----4-:R2:W-:Y:S01]  /*22730*/  @P4 STG.E desc[UR16][R2.64], R242 ;  /* 0x000000f202004986 */ /* 0x0105e2000c101910 */
        /* <DEDUP_REMOVED lines=8> */
[----:B------:R-:W4:Y:S01]  /*227c0*/  LDL.LU R251, [R1+0x14c] ;  /* 0x00014c0001fb7983 */ /* 0x000f220000300800 */
[----:B------:R-:W-:-:S03]  /*227d0*/  VIADD R0, R15, UR28 ;  /* 0x0000001c0f007c36 */ /* 0x000fc60008000000 */
[----:B------:R-:W4:Y:S04]  /*227e0*/  LDL.LU R249, [R1+0x4c] ;  /* 0x00004c0001f97983 */ /* 0x000f280000300800 */
[----:B---3--:R-:W-:Y:S04]  /*227f0*/  @P3 STG.E desc[UR16][R226.64], R247 ;  /* 0x000000f7e2003986 */ /* 0x008fe8000c101910 */
[----:B------:R1:W-:Y:S04]  /*22800*/  @P5 STG.E desc[UR16][R2.64], R248 ;  /* 0x000000f802005986 */ /* 0x0003e8000c101910 */
[----:B------:R-:W-:Y:S01]  /*22810*/  @P6 STG.E desc[UR16][R244.64], R250 ;  /* 0x000000faf4006986 */ /* 0x000fe2000c101910 */
[----:B-1----:R-:W-:-:S05]  /*22820*/  IMAD.WIDE R2, R15, 0x4, R150 ;  /* 0x000000040f027825 */ /* 0x002fca00078e0296 */
[----:B------:R1:W-:Y:S04]  /*22830*/  @P4 STG.E desc[UR16][R2.64], R243 ;  /* 0x000000f302004986 */ /* 0x0003e8000c101910 */
[----:B-1----:R-:W3:Y:S01]  /*22840*/  LDL.LU R243, [R1+0x24c] ;  /* 0x00024c0001f37983 */ /* 0x002ee20000300800 */
[----:B------:R-:W-:-:S03]  /*22850*/  IMAD.WIDE R2, R15, 0x4, R148 ;  /* 0x000000040f027825 */ /* 0x000fc600078e0294 */
[----:B------:R-:W3:Y:S04]  /*22860*/  LDL.LU R250, [R1+0x600] ;  /* 0x0006000001fa7983 */ /* 0x000ee80000300800 */
[----:B------:R-:W4:Y:S01]  /*22870*/  LDL.LU R15, [R1+0x34c] ;  /* 0x00034c00010f7983 */ /* 0x000f220000300800 */
[----:B------:R-:W-:Y:S01]  /*22880*/  ISETP.LT.AND P2, PT, R12, UR4, !P2 ;  /* 0x000000040c007c0c */ /* 0x000fe2000d741270 */
[----:B------:R-:W-:Y:S01]  /*22890*/  IMAD.WIDE R226, R0, 0x4, R224 ;  /* 0x0000000400e27825 */ /* 0x000fe200078e02e0 */
[----:B------:R-:W-:Y:S01]  /*228a0*/  ISETP.LT.AND P3, PT, R11, UR6, !P0 ;  /* 0x000000060b007c0c */ /* 0x000fe2000c761270 */
[----:B------:R-:W-:Y:S01]  /*228b0*/  ULDC UR4, c[0x0][0x22c] ;  /* 0x00008b0000047ab9 */ /* 0x000fe20000000800 */
[----:B------:R-:W-:Y:S02]  /*228c0*/  ISETP.LT.AND P5, PT, R14, UR8, !P0 ;  /* 0x000000080e007c0c */ /* 0x000fe4000c7a1270 */
[----:B------:R-:W-:Y:S01]  /*228d0*/  IADD3 R248, R10, 0x29, RZ ;  /* 0x000000290af87810 */ /* 0x000fe20007ffe0ff */
[----:B------:R-:W-:Y:S01]  /*228e0*/  IMAD.WIDE R244, R0, 0x4, R8 ;  /* 0x0000000400f47825 */ /* 0x000fe200078e0208 */
[----:B------:R-:W-:Y:S01]  /*228f0*/  ISETP.LT.AND P6, PT, R13, UR10, !P0 ;  /* 0x0000000a0d007c0c */ /* 0x000fe2000c7c1270 */
[----:B------:R-:W-:Y:S01]  /*22900*/  ULDC UR6, c[0x0][0x228] ;  /* 0x00008a0000067ab9 */ /* 0x000fe20000000800 */
[----:B------:R-:W-:Y:S01]  /*22910*/  ISETP.GE.AND P4, PT, R248, UR4, PT ;  /* 0x00000004f8007c0c */ /* 0x000fe2000bf86270 */
[----:B------:R-:W-:Y:S01]  /*22920*/  IMAD.WIDE R246, R0, 0x4, R150 ;  /* 0x0000000400f67825 */ /* 0x000fe200078e0296 */
[----:B------:R-:W-:Y:S01]  /*22930*/  ULDC UR4, c[0x0][0x228] ;  /* 0x00008a0000047ab9 */ /* 0x000fe20000000800 */
[----:B--2---:R1:W-:Y:S01]  /*22940*/  @P2 STG.E desc[UR16][R2.64], R242 ;  /* 0x000000f202002986 */ /* 0x0043e2000c101910 */
[----:B------:R-:W-:Y:S01]  /*22950*/  ULDC UR8, c[0x0][0x228] ;  /* 0x00008a0000087ab9 */ /* 0x000fe20000000800 */
[----:B------:R-:W-:Y:S01]  /*22960*/  ULDC UR10, c[0x0][0x228] ;  /* 0x00008a00000a7ab9 */ /* 0x000fe20000000800 */
[----:B-1----:R-:W-:Y:S01]  /*22970*/  VIADD R2, R10, 0x2a ;  /* 0x0000002a0a027836 */ /* 0x002fe20000000000 */
[----:B------:R-:W2:Y:S04]  /*22980*/  LDL.LU R242, [R1+0x5f0] ;  /* 0x0005f00001f27983 */ /* 0x000ea80000300800 */
[----:B----4-:R1:W-:Y:S01]  /*22990*/  @P3 STG.E desc[UR16][R226.64], R15 ;  /* 0x0000000fe2003986 */ /* 0x0103e2000c101910 */
[----:B------:R-:W-:Y:S01]  /*229a0*/  ISETP.LT.AND P3, PT, R12, UR4, !P0 ;  /* 0x000000040c007c0c */ /* 0x000fe2000c761270 */
[----:B------:R-:W-:-:S02]  /*229b0*/  ULDC UR4, c[0x0][0x22c] ;  /* 0x00008b0000047ab9 */ /* 0x000fc40000000800 */
[----:B------:R4:W-:Y:S01]  /*229c0*/  @P5 STG.E desc[UR16][R244.64], R251 ;  /* 0x000000fbf4005986 */ /* 0x0009e2000c101910 */
[----:B------:R-:W-:Y:S01]  /*229d0*/  ISETP.GE.AND P2, PT, R2, UR4, PT ;  /* 0x0000000402007c0c */ /* 0x000fe2000bf46270 */
[----:B------:R-:W-:-:S04]  /*229e0*/  IMAD.WIDE R2, R0, 0x4, R148 ;  /* 0x0000000400027825 */ /* 0x000fc800078e0294 */
[----:B-1----:R-:W-:Y:S01]  /*229f0*/  VIADD R15, R0, UR28 ;  /* 0x0000001c000f7c36 */ /* 0x002fe20008000000 */
[----:B------:R1:W-:Y:S04]  /*22a00*/  @P6 STG.E desc[UR16][R246.64], R249 ;  /* 0x000000f9f6006986 */ /* 0x0003e8000c101910 */
[----:B----4-:R-:W4:Y:S01]  /*22a10*/  LDL.LU R251, [R1+0x440] ;  /* 0x0004400001fb7983 */ /* 0x010f220000300800 */
[----:B------:R-:W-:Y:S02]  /*22a20*/  ISETP.LT.AND P0, PT, R11, UR6, !P1 ;  /* 0x000000060b007c0c */ /* 0x000fe4000cf01270 */
[----:B------:R-:W-:Y:S01]  /*22a30*/  ISETP.LT.AND P5, PT, R14, UR8, !P1 ;  /* 0x000000080e007c0c */ /* 0x000fe2000cfa1270 */
[----:B------:R-:W-:Y:S01]  /*22a40*/  VIADD R248, R10, 0x2b ;  /* 0x0000002b0af87836 */ /* 0x000fe20000000000 */
[----:B------:R-:W-:Y:S01]  /*22a50*/  ISETP.LT.AND P6, PT, R13, UR10, !P1 ;  /* 0x0000000a0d007c0c */ /* 0x000fe2000cfc1270 */
[----:B------:R-:W-:Y:S01]  /*22a60*/  IMAD.WIDE R226, R15, 0x4, R224 ;  /* 0x000000040fe27825 */ /* 0x000fe200078e02e0 */
[----:B---3--:R3:W-:Y:S01]  /*22a70*/  @P3 STG.E desc[UR16][R2.64], R243 ;  /* 0x000000f302003986 */ /* 0x0087e2000c101910 */
[----:B------:R-:W-:Y:S01]  /*22a80*/  ULDC UR4, c[0x0][0x22c] ;  /* 0x00008b0000047ab9 */ /* 0x000fe20000000800 */
[----:B------:R-:W-:-:S02]  /*22a90*/  ULDC UR6, c[0x0][0x228] ;  /* 0x00008a0000067ab9 */ /* 0x000fc40000000800 */
[----:B-1----:R-:W4:Y:S01]  /*22aa0*/  LDL.LU R249, [R1+0x350] ;  /* 0x0003500001f97983 */ /* 0x002f220000300800 */
[C---:B------:R-:W-:Y:S01]  /*22ab0*/  IMAD.WIDE R244, R15.reuse, 0x4, R8 ;  /* 0x000000040ff47825 */ /* 0x040fe200078e0208 */
[----:B------:R-:W-:Y:S01]  /*22ac0*/  ULDC UR8, c[0x0][0x228] ;  /* 0x00008a0000087ab9 */ /* 0x000fe20000000800 */
[----:B------:R-:W-:Y:S01]  /*22ad0*/  ULDC UR10, c[0x0][0x228] ;  /* 0x00008a00000a7ab9 */ /* 0x000fe20000000800 */
[----:B------:R-:W2:Y:S01]  /*22ae0*/  LDL.LU R0, [R1+0x610] ;  /* 0x0006100001007983 */ /* 0x000ea20000300800 */
[----:B------:R-:W-:-:S03]  /*22af0*/  IMAD.WIDE R246, R15, 0x4, R150 ;  /* 0x000000040ff67825 */ /* 0x000fc600078e0296 */
[----:B---3--:R-:W3:Y:S01]  /*22b00*/  LDL.LU R243, [R1+0x250] ;  /* 0x0002500001f37983 */ /* 0x008ee20000300800 */
[----:B------:R-:W-:Y:S01]  /*22b10*/  ISETP.GE.AND P3, PT, R248, UR4, PT ;  /* 0x00000004f8007c0c */ /* 0x000fe2000bf66270 */
[----:B------:R-:W-:Y:S02]  /*22b20*/  ULDC UR4, c[0x0][0x228] ;  /* 0x00008a0000047ab9 */ /* 0x000fe40000000800 */
[----:B------:R-:W3:Y:S01]  /*22b30*/  LDL.LU R248, [R1+0x150] ;  /* 0x0001500001f87983 */ /* 0x000ee20000300800 */
[----:B------:R-:W-:Y:S01]  /*22b40*/  ISETP.LT.AND P1, PT, R12, UR4, !P1 ;  /* 0x000000040c007c0c */ /* 0x000fe2000cf21270 */
[----:B------:R-:W-:Y:S01]  /*22b50*/  ULDC UR4, c[0x0][0x228] ;  /* 0x00008a0000047ab9 */ /* 0x000fe20000000800 */
[----:B------:R-:W-:Y:S01]  /*22b60*/  IMAD.WIDE R2, R15, 0x4, R148 ;  /* 0x000000040f027825 */ /* 0x000fe200078e0294 */
[----:B--2---:R-:W-:Y:S04]  /*22b70*/  @P0 STG.E desc[UR16][R226.64], R0 ;  /* 0x00000000e2000986 */ /* 0x004fe8000c101910 */
[----:B------:R1:W-:Y:S04]  /*22b80*/  @P5 STG.E desc[UR16][R244.64], R250 ;  /* 0x000000faf4005986 */ /* 0x0003e8000c101910 */
[----:B------:R2:W-:Y:S04]  /*22b90*/  @P6 STG.E desc[UR16][R246.64], R242 ;  /* 0x000000f2f6006986 */ /* 0x0005e8000c101910 */
[----:B-1----:R-:W3:Y:S04]  /*22ba0*/  LDL.LU R250, [R1+0x50] ;  /* 0x0000500001fa7983 */ /* 0x002ee80000300800 */
[----:B--2---:R-:W2:Y:S01]  /*22bb0*/  LDL.LU R242, [R1+0x614] ;  /* 0x0006140001f27983 */ /* 0x004ea20000300800 */
[----:B------:R-:W-:-:S02]  /*22bc0*/  ISETP.LT.AND P0, PT, R11, UR4, !P4 ;  /* 0x000000040b007c0c */ /* 0x000fc4000e701270 */
[----:B------:R-:W-:Y:S01]  /*22bd0*/  IADD3 R0, R15, UR28, RZ ;  /* 0x0000001c0f007c10 */ /* 0x000fe2000fffe0ff */
[----:B------:R-:W-:Y:S01]  /*22be0*/  VIADD R244, R10, 0x2c ;  /* 0x0000002c0af47836 */ /* 0x000fe20000000000 */
[----:B------:R-:W-:Y:S01]  /*22bf0*/  ULDC UR4, c[0x0][0x228] ;  /* 0x00008a0000047ab9 */ /* 0x000fe20000000800 */
[----:B------:R-:W-:Y:S01]  /*22c00*/  ISETP.LT.AND P6, PT, R14, UR6, !P4 ;  /* 0x000000060e007c0c */ /* 0x000fe2000e7c1270 */
[----:B----4-:R1:W-:Y:S01]  /*22c10*/  @P1 STG.E desc[UR16][R2.64], R251 ;  /* 0x000000fb02001986 */ /* 0x0103e2000c101910 */
[----:B------:R-:W-:Y:S01]  /*22c20*/  ISETP.LT.AND P5, PT, R13, UR4, !P4 ;  /* 0x000000040d007c0c */ /* 0x000fe2000e7a1270 */
[----:B------:R-:W-:Y:S01]  /*22c30*/  IMAD.WIDE R226, R0, 0x4, R224 ;  /* 0x0000000400e27825 */ /* 0x000fe200078e02e0 */
[----:B------:R-:W-:Y:S01]  /*22c40*/  ULDC UR4, c[0x0][0x22c] ;  /* 0x00008b0000047ab9 */ /* 0x000fe20000000800 */
[----:B------:R-:W-:Y:S01]  /*22c50*/  ULDC UR6, c[0x0][0x228] ;  /* 0x00008a0000067ab9 */ /* 0x000fe20000000800 */
        /* <DEDUP_REMOVED lines=10> */
[C---:B------:R-:W-:Y:S01]  /*22d00*/  IMAD.WIDE R244, R0.reuse, 0x4, R148 ;  /* 0x0000000400f47825 */ /* 0x040fe200078e0294 */
[----:B---3--:R1:W-:Y:S03]  /*22d10*/  @P6 STG.E desc[UR16][R2.64], R243 ;  /* 0x000000f302006986 */ /* 0x0083e6000c101910 */
[----:B----4-:R-:W-:Y:S01]  /*22d20*/  IMAD.WIDE R226, R0, 0x4, R150 ;  /* 0x0000000400e27825 */ /* 0x010fe200078e0296 */
[----:B------:R-:W3:Y:S04]  /*22d30*/  LDL.LU R249, [R1+0x5f4] ;  /* 0x0005f40001f97983 */ /* 0x000ee80000300800 */
[----:B------:R4:W-:Y:S01]  /*22d40*/  @P5 STG.E desc[UR16][R226.64], R248 ;  /* 0x000000f8e2005986 */ /* 0x0009e2000c101910 */
[----:B-1----:R-:W-:-:S03]  /*22d50*/  IMAD.WIDE R2, R15, 0x4, R224 ;  /* 0x000000040f027825 */ /* 0x002fc600078e02e0 */
[----:B------:R-:W3:Y:S01]  /*22d60*/  LDL.LU R243, [R1+0x354] ;  /* 0x0003540001f37983 */ /* 0x000ee20000300800 */
[C---:B------:R-:W-:Y:S02]  /*22d70*/  VIADD R0, R15.reuse, UR28 ;  /* 0x0000001c0f007c36 */ /* 0x040fe40008000000 */
[C---:B----4-:R-:W-:Y:S01]  /*22d80*/  IMAD.WIDE R226, R15.reuse, 0x4, R150 ;  /* 0x000000040fe27825 */ /* 0x050fe200078e0296 */
        /* <DEDUP_REMOVED lines=38> */
[----:B------:R1:W-:Y:S01]  /*22ff0*/  @P2 STG.E desc[UR16][R226.64], R250 ;  /* 0x000000fae2002986 */ /* 0x0003e2000c101910 */
[----:B------:R-:W-:Y:S01]  /*23000*/  ISETP.GE.AND P2, PT, R244, UR4, PT ;  /* 0x00000004f4007c0c */ /* 0x000fe2000bf46270 */
[----:B------:R-:W-:Y:S01]  /*23010*/  ULDC UR4, c[0x0][0x228] ;  /* 0x00008a0000047ab9 */ /* 0x000fe20000000800 */
[----:B------:R-:W-:Y:S01]  /*23020*/  ISETP.LT.AND P6, PT, R14, UR10, !P1 ;  /* 0x0000000a0e007c0c */ /* 0x000fe2000cfc1270 */
        /* <DEDUP_REMOVED lines=46> */
[----:B---3--:R-:W2:Y:S01]  /*23310*/  LDL.LU R250, [R1+0x44c] ;  /* 0x00044c0001fa7983 */ /* 0x008ea20000300800 */
[----:B------:R-:W-:Y:S02]  /*23320*/  ISETP.LT.AND P0, PT, R11, UR6, !P2 ;  /* 0x000000060b007c0c */ /* 0x000fe4000d701270 */
[----:B------:R-:W-:Y:S02]  /*23330*/  ISETP.LT.AND P5, PT, R14, UR8, !P2 ;  /* 0x000000080e007c0c */ /* 0x000fe4000d7a1270 */
[----:B------:R-:W-:Y:S01]  /*23340*/  ISETP.LT.AND P6, PT, R13, UR10, !P2 ;  /* 0x0000000a0d007c0c */ /* 0x000fe2000d7c1270 */
[----:B-1----:R-:W3:Y:S01]  /*23350*/  LDL.LU R242, [R1+0x35c] ;  /* 0x00035c0001f27983 */ /* 0x002ee20000300800 */
[----:B------:R-:W-:Y:S01]  /*23360*/  IADD3 R248, R10, 0x31, RZ ;  /* 0x000000310af87810 */ /* 0x000fe20007ffe0ff */
[C---:B------:R-:W-:Y:S01]  /*23370*/  IMAD.WIDE R226, R15.reuse, 0x4, R224 ;  /* 0x000000040fe27825 */ /* 0x040fe200078e02e0 */
[----:B------:R-:W-:Y:S01]  /*23380*/  ULDC UR4, c[0x0][0x22c] ;  /* 0x00008b0000047ab9 */ /* 0x000fe20000000800 */
[----:B------:R-:W4:Y:S01]  /*23390*/  LDL.LU R0, [R1+0x58] ;  /* 0x0000580001007983 */ /* 0x000f220000300800 */
[----:B------:R-:W-:Y:S01]  /*233a0*/  ULDC UR6, c[0x0][0x228] ;  /* 0x00008a0000067ab9 */ /* 0x000fe20000000800 */
[----:B------:R-:W-:Y:S01]  /*233b0*/  IMAD.WIDE R244, R15, 0x4, R8 ;  /* 0x000000040ff47825 */ /* 0x000fe200078e0208 */
[----:B------:R-:W-:Y:S01]  /*233c0*/  ULDC UR8, c[0x0][0x228] ;  /* 0x00008a0000087ab9 */ /* 0x000fe20000000800 */
[----:B------:R-:W-:-:S02]  /*233d0*/  ULDC UR10, c[0x0][0x228] ;  /* 0x00008a00000a7ab9 */ /* 0x000fc40000000800 */
        /* <DEDUP_REMOVED lines=37> */
[----:B------:R-:W-:Y:S01]  /*23630*/  IMAD.WIDE R244, R0, 0x4, R148 ;  /* 0x0000000400f47825 */ /* 0x000fe200078e0294 */
[C---:B------:R-:W-:Y:S01]  /*23640*/  IADD3 R0, R15.reuse, UR28, RZ ;  /* 0x0000001c0f007c10 */ /* 0x040fe2000fffe0ff */
        /* <DEDUP_REMOVED lines=49> */
[----:B------:R-:W2:Y:S01]  /*23960*/  LDL.LU R249, [R1+0x454] ;  /* 0x0004540001f97983 */ /* 0x000ea20000300800 */
[C---:B------:R-:W-:Y:S01]  /*23970*/  IMAD.WIDE R246, R2.reuse, 0x4, R8 ;  /* 0x0000000402f67825 */ /* 0x040fe200078e0208 */
[----:B------:R-:W-:Y:S02]  /*23980*/  ULDC UR10, c[0x0][0x228] ;  /* 0x00008a00000a7ab9 */ /* 0x000fe40000000800 */
[----:B------:R-:W4:Y:S04]  /*23990*/  LDL.LU R248, [R1+0x364] ;  /* 0x0003640001f87983 */ /* 0x000f280000300800 */
[----:B------:R-:W4:Y:S04]  /*239a0*/  LDL.LU R251, [R1+0x264] ;  /* 0x0002640001fb7983 */ /* 0x000f280000300800 */
[----:B-1----:R-:W4:Y:S01]  /*239b0*/  LDL.LU R243, [R1+0x164] ;  /* 0x0001640001f37983 */ /* 0x002f220000300800 */
[----:B------:R-:W-:Y:S01]  /*239c0*/  ISETP.LT.AND P4, PT, R13, UR4, !P2 ;  /* 0x000000040d007c0c */ /* 0x000fe2000d781270 */
[----:B------:R-:W-:Y:S01]  /*239d0*/  IMAD.WIDE R226, R2, 0x4, R224 ;  /* 0x0000000402e27825 */ /* 0x000fe200078e02e0 */
[----:B------:R-:W-:-:S02]  /*239e0*/  ULDC UR4, c[0x0][0x228] ;  /* 0x00008a0000047ab9 */ /* 0x000fc40000000800 */
[----:B------:R-:W-:Y:S01]  /*239f0*/  ISETP.LT.AND P2, PT, R12, UR4, !P2 ;  /* 0x000000040c007c0c */ /* 0x000fe2000d741270 */
[----:B------:R-:W-:Y:S01]  /*23a00*/  VIADD R0, R2, UR28 ;  /* 0x0000001c02007c36 */ /* 0x000fe20008000000 */
[----:B------:R-:W-:Y:S01]  /*23a10*/  ULDC UR4, c[0x0][0x22c] ;  /* 0x00008b0000047ab9 */ /* 0x000fe20000000800 */
[----:B---3--:R-:W-:Y:S01]  /*23a20*/  @P3 STG.E desc[UR16][R244.64], R3 ;  /* 0x00000003f4003986 */ /* 0x008fe2000c101910 */
[----:B------:R-:W-:Y:S01]  /*23a30*/  ISETP.LT.AND P3, PT, R11, UR6, !P0 ;  /* 0x000000060b007c0c */ /* 0x000fe2000c761270 */
[----:B------:R-:W-:Y:S02]  /*23a40*/  ULDC UR6, c[0x0][0x228] ;  /* 0x00008a0000067ab9 */ /* 0x000fe40000000800 */
[----:B------:R1:W-:Y:S01]  /*23a50*/  @P5 STG.E desc[UR16][R226.64], R15 ;  /* 0x0000000fe2005986 */ /* 0x0003e2000c101910 */
[----:B------:R-:W-:Y:S01]  /*23a60*/  ISETP.LT.AND P5, PT, R14, UR8, !P0 ;  /* 0x000000080e007c0c */ /* 0x000fe2000c7a1270 */
[----:B------:R-:W-:Y:S02]  /*23a70*/  ULDC UR8, c[0x0][0x228] ;  /* 0x00008a0000087ab9 */ /* 0x000fe40000000800 */
        /* <DEDUP_REMOVED lines=15> */
[----:B--2---:R-:W-:-:S02]  /*23b70*/  IADD3 R2, R10, 0x36, RZ ;  /* 0x000000360a027810 */ /* 0x004fc40007ffe0ff */
[----:B------:R-:W-:Y:S01]  /*23b80*/  ISETP.LT.AND P3, PT, R12, UR4, !P0 ;  /* 0x000000040c007c0c */ /* 0x000fe2000c761270 */
[----:B------:R-:W2:Y:S01]  /*23b90*/  LDL.LU R250, [R1+0x648] ;  /* 0x0006480001fa7983 */ /* 0x000ea20000300800 */
[----:B------:R-:W-:Y:S01]  /*23ba0*/  ULDC UR4, c[0x0][0x22c] ;  /* 0x00008b0000047ab9 */ /* 0x000fe20000000800 */
[----:B------:R-:W-:Y:S01]  /*23bb0*/  VIADD R15, R0, UR28 ;  /* 0x0000001c000f7c36 */ /* 0x000fe20008000000 */
[----:B------:R-:W-:Y:S01]  /*23bc0*/  ISETP.GE.AND P2, PT, R2, UR4, PT ;  /* 0x0000000402007c0c */ /* 0x000fe2000bf46270 */
[----:B------:R-:W4:Y:S01]  /*23bd0*/  LDL.LU R249, [R1+0x638] ;  /* 0x0006380001f97983 */ /* 0x000f220000300800 */
[----:B------:R-:W-:-:S03]  /*23be0*/  IMAD.WIDE R2, R0, 0x4, R148 ;  /* 0x0000000400027825 */ /* 0x000fc600078e0294 */
        /* <DEDUP_REMOVED lines=23> */
[----:B-1----:R-:W2:Y:S04]  /*23d60*/  LDL.LU R250, [R1+0x68] ;  /* 0x0000680001fa7983 */ /* 0x002ea80000300800 */
[----:B----4-:R1:W-:Y:S04]  /*23d70*/  @P6 STG.E desc[UR16][R246.64], R249 ;  /* 0x000000f9f6006986 */ /* 0x0103e8000c101910 */
[----:B-1----:R-:W4:Y:S01]  /*23d80*/  LDL.LU R249, [R1+0x62c] ;  /* 0x00062c0001f97983 */ /* 0x002f220000300800 */
[----:B------:R-:W-:Y:S01]  /*23d90*/  ISETP.LT.AND P1, PT, R12, UR4, !P1 ;  /* 0x000000040c007c0c */ /* 0x000fe2000cf21270 */
[----:B------:R-:W-:-:S02]  /*23da0*/  ULDC UR4, c[0x0][0x228] ;  /* 0x00008a0000047ab9 */ /* 0x000fc40000000800 */
[----:B------:R-:W-:Y:S01]  /*23db0*/  ISETP.LT.AND P0, PT, R11, UR4, !P4 ;  /* 0x000000040b007c0c */ /* 0x000fe2000e701270 */
[----:B------:R-:W-:Y:S01]  /*23dc0*/  ULDC UR4, c[0x0][0x228] ;  /* 0x00008a0000047ab9 */ /* 0x000fe20000000800 */
[C---:B------:R-:W-:Y:S01]  /*23dd0*/  VIADD R0, R15.reuse, UR28 ;  /* 0x0000001c0f007c36 */ /* 0x040fe20008000000 */
[----:B------:R-:W-:Y:S01]  /*23de0*/  ISETP.LT.AND P6, PT, R14, UR6, !P4 ;  /* 0x000000060e007c0c */ /* 0x000fe2000e7c1270 */
[----:B------:R-:W-:Y:S01]  /*23df0*/  IMAD.WIDE R2, R15, 0x4, R148 ;  /* 0x000000040f027825 */ /* 0x000fe200078e0294 */
[----:B------:R-:W-:Y:S01]  /*23e00*/  ISETP.LT.AND P5, PT, R13, UR4, !P4 ;  /* 0x000000040d007c0c */ /* 0x000fe2000e7a1270 */
[----:B------:R-:W-:Y:S01]  /*23e10*/  ULDC UR4, c[0x0][0x22c] ;  /* 0x00008b0000047ab9 */ /* 0x000fe20000000800 */
[----:B------:R-:W-:Y:S01]  /*23e20*/  ISETP.LT.AND P4, PT, R12, UR8, !P4 ;  /* 0x000000080c007c0c */ /* 0x000fe2000e781270 */
[----:B------:R-:W-:Y:S01]  /*23e30*/  IMAD.WIDE R226, R0, 0x4, R224 ;  /* 0x0000000400e27825 */ /* 0x000fe200078e02e0 */
[----:B------:R-:W-:-:S03]  /*23e40*/  ULDC UR6, c[0x0][0x228] ;  /* 0x00008a0000067ab9 */ /* 0x000fc60000000800 */
[C---:B------:R-:W-:Y:S01]  /*23e50*/  VIADD R244, R10.reuse, 0x38 ;  /* 0x000000380af47836 */ /* 0x040fe20000000000 */
[----:B------:R1:W-:Y:S01]  /*23e60*/  @P1 STG.E desc[UR16][R2.64], R251 ;  /* 0x000000fb02001986 */ /* 0x0003e2000c101910 */
[----:B------:R-:W-:Y:S01]  /*23e70*/  VIADD R15, R10, 0x39 ;  /* 0x000000390a0f7836 */ /* 0x000fe20000000000 */
[----:B------:R-:W-:Y:S02]  /*23e80*/  ULDC UR8, c[0x0][0x228] ;  /* 0x00008a0000087ab9 */ /* 0x000fe40000000800 */
[----:B------:R1:W-:Y:S01]  /*23e90*/  @P0 STG.E desc[UR16][R226.64], R243 ;  /* 0x000000f3e2000986 */ /* 0x0003e2000c101910 */
[----:B------:R-:W-:Y:S01]  /*23ea0*/  ISETP.GE.AND P1, PT, R244, UR4, PT ;  /* 0x00000004f4007c0c */ /* 0x000fe2000bf26270 */
[----:B------:R-:W-:Y:S01]  /*23eb0*/  IMAD.WIDE R244, R0, 0x4, R148 ;  /* 0x0000000400f47825 */ /* 0x000fe200078e0294 */
[----:B------:R-:W-:-:S03]  /*23ec0*/  ULDC UR4, c[0x0][0x228] ;  /* 0x00008a0000047ab9 */ /* 0x000fc60000000800 */
[C---:B-1----:R-:W-:Y:S01]  /*23ed0*/  IMAD.WIDE R2, R0.reuse, 0x4, R8 ;  /* 0x0000000400027825 */ /* 0x042fe200078e0208 */
[----:B------:R-:W4:Y:S03]  /*23ee0*/  LDL.LU R251, [R1+0x64c] ;  /* 0x00064c0001fb7983 */ /* 0x000f260000300800 */
[----:B------:R-:W-:Y:S01]  /*23ef0*/  IMAD.WIDE R226, R0, 0x4, R150 ;  /* 0x0000000400e27825 */ /* 0x000fe200078e0296 */
[----:B------:R-:W-:Y:S01]  /*23f00*/  ISETP.LT.AND P0, PT, R11, UR4, !P2 ;  /* 0x000000040b007c0c */ /* 0x000fe2000d701270 */
[----:B------:R-:W-:Y:S01]  /*23f10*/  ULDC UR4, c[0x0][0x228] ;  /* 0x00008a0000047ab9 */ /* 0x000fe20000000800 */
[----:B------:R-:W4:Y:S04]  /*23f20*/  LDL.LU R243, [R1+0x63c] ;  /* 0x00063c0001f37983 */ /* 0x000f280000300800 */
[----:B---3--:R1:W-:Y:S04]  /*23f30*/  @P6 STG.E desc[UR16][R2.64], R242 ;  /* 0x000000f202006986 */ /* 0x0083e8000c101910 */
[----:B------:R-:W-:Y:S04]  /*23f40*/  @P5 STG.E desc[UR16][R226.64], R248 ;  /* 0x000000f8e2005986 */ /* 0x000fe8000c101910 */
[----:B-1----:R-:W3:Y:S04]  /*23f50*/  LDL.LU R242, [R1+0x36c] ;  /* 0x00036c0001f27983 */ /* 0x002ee80000300800 */
[----:B--2---:R1:W-:Y:S01]  /*23f60*/  @P4 STG.E desc[UR16][R244.64], R250 ;  /* 0x000000faf4004986 */ /* 0x0043e2000c101910 */
[----:B------:R-:W-:Y:S01]  /*23f70*/  ISETP.LT.AND P4, PT, R14, UR4, !P2 ;  /* 0x000000040e007c0c */ /* 0x000fe2000d781270 */
[----:B------:R-:W-:Y:S01]  /*23f80*/  ULDC UR4, c[0x0][0x22c] ;  /* 0x00008b0000047ab9 */ /* 0x000fe20000000800 */
[----:B-1----:R-:W-:Y:S01]  /*23f90*/  IADD3 R244, R0, UR28, RZ ;  /* 0x0000001c00f47c10 */ /* 0x002fe2000fffe0ff */
[----:B------:R-:W2:Y:S04]  /*23fa0*/  LDL.LU R250, [R1+0x26c] ;  /* 0x00026c0001fa7983 */ /* 0x000ea80000300800 */
[----:B------:R-:W-:-:S05]  /*23fb0*/  IMAD.WIDE R2, R244, 0x4, R224 ;  /* 0x00000004f4027825 */ /* 0x000fca00078e02e0 */
[----:B----4-:R1:W-:Y:S01]  /*23fc0*/  @P0 STG.E desc[UR16][R2.64], R249 ;  /* 0x000000f902000986 */ /* 0x0103e2000c101910 */
[----:B------:R-:W-:Y:S02]  /*23fd0*/  ISETP.GE.AND P0, PT, R15, UR4, PT ;  /* 0x000000040f007c0c */ /* 0x000fe4000bf06270 */
[----:B------:R-:W-:Y:S02]  /*23fe0*/  ISETP.LT.AND P5, PT, R13, UR6, !P2 ;  /* 0x000000060d007c0c */ /* 0x000fe4000d7a1270 */
[----:B------:R-:W-:Y:S01]  /*23ff0*/  ISETP.LT.AND P6, PT, R11, UR10, !P3 ;  /* 0x0000000a0b007c0c */ /* 0x000fe2000dfc1270 */
[----:B------:R-:W-:Y:S01]  /*24000*/  VIADD R0, R244, UR28 ;  /* 0x0000001cf4007c36 */ /* 0x000fe20008000000 */
[----:B-1----:R-:W4:Y:S01]  /*24010*/  LDL.LU R249, [R1+0x16c] ;  /* 0x00016c0001f97983 */ /* 0x002f220000300800 */
[----:B------:R-:W-:Y:S01]  /*24020*/  ISETP.LT.AND P2, PT, R12, UR8, !P2 ;  /* 0x000000080c007c0c */ /* 0x000fe2000d741270 */
[C---:B------:R-:W-:Y:S01]  /*24030*/  IMAD.WIDE R2, R244.reuse, 0x4, R8 ;  /* 0x00000004f4027825 */ /* 0x040fe200078e0208 */
[----:B------:R-:W-:Y:S01]  /*24040*/  ULDC UR4, c[0x0][0x228] ;  /* 0x00008a0000047ab9 */ /* 0x000fe20000000800 */
[----:B------:R-:W3:Y:S01]  /*24050*/  LDL.LU R15, [R1+0x45c] ;  /* 0x00045c00010f7983 */ /* 0x000ee20000300800 */
[----:B------:R-:W-:Y:S01]  /*24060*/  ULDC UR6, c[0x0][0x228] ;  /* 0x00008a0000067ab9 */ /* 0x000fe20000000800 */
[C---:B------:R-:W-:Y:S01]  /*24070*/  IMAD.WIDE R226, R244.reuse, 0x4, R150 ;  /* 0x00000004f4e27825 */ /* 0x040fe200078e0296 */
[----:B------:R-:W-:Y:S01]  /*24080*/  ULDC UR8, c[0x0][0x228] ;  /* 0x00008a0000087ab9 */ /* 0x000fe20000000800 */
[----:B------:R-:W4:Y:S01]  /*24090*/  LDL.LU R248, [R1+0x6c] ;  /* 0x00006c0001f87983 */ /* 0x000f220000300800 */
[----:B------:R-:W-:Y:S01]  /*240a0*/  ULDC UR10, c[0x0][0x228] ;  /* 0x00008a00000a7ab9 */ /* 0x000fe20000000800 */
[----:B------:R-:W-:-:S02]  /*240b0*/  IMAD.WIDE R244, R244, 0x4, R148 ;  /* 0x00000004f4f47825 */ /* 0x000fc400078e0294 */
[----:B------:R1:W-:Y:S02]  /*240c0*/  @P4 STG.E desc[UR16][R2.64], R251 ;  /* 0x000000fb02004986 */ /* 0x0003e4000c101910 */
[----:B------:R-:W-:Y:S02]  /*240d0*/  IMAD.WIDE R246, R0, 0x4, R224 ;  /* 0x0000000400f67825 */ /* 0x000fe400078e02e0 */
[----:B------:R1:W-:Y:S04]  /*240e0*/  @P5 STG.E desc[UR16][R226.64], R243 ;  /* 0x000000f3e2005986 */ /* 0x0003e8000c101910 */
[----:B-1----:R-:W4:Y:S04]  /*240f0*/  LDL.LU R251, [R1+0x670] ;  /* 0x0006700001fb7983 */ /* 0x002f280000300800 */
[----:B------:R-:W4:Y:S04]  /*24100*/  LDL.LU R243, [R1+0x650] ;  /* 0x0006500001f37983 */ /* 0x000f280000300800 */
[----:B---3--:R-:W-:Y:S04]  /*24110*/  @P2 STG.E desc[UR16][R244.64], R15 ;  /* 0x0000000ff4002986 */ /* 0x008fe8000c101910 */
[----:B------:R1:W-:Y:S04]  /*24120*/  @P6 STG.E desc[UR16][R246.64], R242 ;  /* 0x000000f2f6006986 */ /* 0x0003e8000c101910 */
[----:B-1----:R-:W3:Y:S01]  /*24130*/  LDL.LU R242, [R1+0x660] ;  /* 0x0006600001f27983 */ /* 0x002ee20000300800 */
        /* <DEDUP_REMOVED lines=10> */
[----:B--2---:R1:W-:Y:S01]  /*241e0*/  @P2 STG.E desc[UR16][R2.64], R250 ;  /* 0x000000fa02002986 */ /* 0x0043e2000c101910 */
        /* <DEDUP_REMOVED lines=8> */
[----:B------:R-:W-:Y:S01]  /*24270*/  ULDC UR10, c[0x0][0x228] ;  /* 0x00008a00000a7ab9 */ /* 0x000fe20000000800 */
[----:B-1----:R-:W-:Y:S01]  /*24280*/  IMAD.WIDE R2, R0, 0x4, R148 ;  /* 0x0000000400027825 */ /* 0x002fe200078e0294 */
[----:B------:R-:W4:Y:S03]  /*24290*/  LDL.LU R250, [R1+0x270] ;  /* 0x0002700001fa7983 */ /* 0x000f260000300800 */
[C---:B--2---:R-:W-:Y:S01]  /*242a0*/  IMAD.WIDE R226, R15.reuse, 0x4, R224 ;  /* 0x000000040fe27825 */ /* 0x044fe200078e02e0 */
[----:B------:R1:W-:Y:S03]  /*242b0*/  @P3 STG.E desc[UR16][R2.64], R248 ;  /* 0x000000f802003986 */ /* 0x0003e6000c101910 */
[----:B------:R-:W-:Y:S01]  /*242c0*/  IMAD.WIDE R244, R15, 0x4, R8 ;  /* 0x000000040ff47825 */ /* 0x000fe200078e0208 */
[----:B------:R2:W-:Y:S01]  /*242d0*/  @P5 STG.E desc[UR16][R226.64], R251 ;  /* 0x000000fbe2005986 */ /* 0x0005e2000c101910 */
[----:B------:R-:W-:Y:S01]  /*242e0*/  ISETP.LT.AND P1, PT, R12, UR4, !P1 ;  /* 0x000000040c007c0c */ /* 0x000fe2000cf21270 */
[----:B------:R-:W-:-:S02]  /*242f0*/  ULDC UR4, c[0x0][0x22c] ;  /* 0x00008b0000047ab9 */ /* 0x000fc40000000800 */
[----:B------:R-:W-:Y:S01]  /*24300*/  @P6 STG.E desc[UR16][R244.64], R243 ;  /* 0x000000f3f4006986 */ /* 0x000fe2000c101910 */
[----:B-1----:R-:W-:-:S03]  /*24310*/  IMAD.WIDE R2, R15, 0x4, R150 ;  /* 0x000000040f027825 */ /* 0x002fc600078e0296 */
[----:B------:R-:W4:Y:S01]  /*24320*/  LDL.LU R249, [R1+0x170] ;  /* 0x0001700001f97983 */ /* 0x000f220000300800 */
[----:B------:R-:W-:Y:S01]  /*24330*/  VIADD R248, R10, 0x3b ;  /* 0x0000003b0af87836 */ /* 0x000fe20000000000 */
[----:B------:R-:W-:Y:S02]  /*24340*/  IADD3 R0, R15, UR28, RZ ;  /* 0x0000001c0f007c10 */ /* 0x000fe4000fffe0ff */
[----:B---3--:R1:W-:Y:S02]  /*24350*/  @P4 STG.E desc[UR16][R2.64], R242 ;  /* 0x000000f202004986 */ /* 0x0083e4000c101910 */
[----:B------:R-:W-:Y:S02]  /*24360*/  ISETP.GE.AND P4, PT, R248, UR4, PT ;  /* 0x00000004f8007c0c */ /* 0x000fe4000bf86270 */
[----:B------:R-:W-:Y:S02]  /*24370*/  ISETP.LT.AND P3, PT, R11, UR6, !P0 ;  /* 0x000000060b007c0c */ /* 0x000fe4000c761270 */
[----:B------:R-:W-:-:S02]  /*24380*/  ISETP.LT.AND P5, PT, R14, UR8, !P0 ;  /* 0x000000080e007c0c */ /* 0x000fc4000c7a1270 */
[----:B------:R-:W-:Y:S01]  /*24390*/  ISETP.LT.AND P6, PT, R13, UR10, !P0 ;  /* 0x0000000a0d007c0c */ /* 0x000fe2000c7c1270 */
[C---:B--2---:R-:W-:Y:S01]  /*243a0*/  IMAD.WIDE R226, R0.reuse, 0x4, R224 ;  /* 0x0000000400e27825 */ /* 0x044fe200078e02e0 */
[----:B------:R-:W-:Y:S01]  /*243b0*/  ULDC UR4, c[0x0][0x228] ;  /* 0x00008a0000047ab9 */ /* 0x000fe20000000800 */
[----:B------:R-:W-:Y:S01]  /*243c0*/  ULDC UR6, c[0x0][0x228] ;  /* 0x00008a0000067ab9 */ /* 0x000fe20000000800 */
[----:B------:R-:W-:Y:S01]  /*243d0*/  ULDC UR8, c[0x0][0x228] ;  /* 0x00008a0000087ab9 */ /* 0x000fe20000000800 */
[----:B-1----:R-:W2:Y:S01]  /*243e0*/  LDL.LU R242, [R1+0x370] ;  /* 0x0003700001f27983 */ /* 0x002ea20000300800 */
[----:B------:R-:W-:Y:S01]  /*243f0*/  IMAD.WIDE R2, R15, 0x4, R148 ;  /* 0x000000040f027825 */ /* 0x000fe200078e0294 */
[----:B------:R-:W-:Y:S02]  /*24400*/  ULDC UR10, c[0x0][0x228] ;  /* 0x00008a00000a7ab9 */ /* 0x000fe40000000800 */
[----:B------:R-:W3:Y:S04]  /*24410*/  LDL.LU R251, [R1+0x654] ;  /* 0x0006540001fb7983 */ /* 0x000ee80000300800 */
[----:B------:R-:W3:Y:S04]  /*24420*/  LDL.LU R243, [R1+0x664] ;  /* 0x0006640001f37983 */ /* 0x000ee80000300800 */
[----:B------:R-:W4:Y:S04]  /*24430*/  LDL.LU R15, [R1+0x460] ;  /* 0x00046000010f7983 */ /* 0x000f280000300800 */
[----:B------:R-:W2:Y:S01]  /*24440*/  LDL.LU R248, [R1+0x470] ;  /* 0x0004700001f87983 */ /* 0x000ea20000300800 */
[----:B------:R-:W-:-:S04]  /*24450*/  IMAD.WIDE R244, R0, 0x4, R8 ;  /* 0x0000000400f47825 */ /* 0x000fc800078e0208 */
[----:B------:R-:W-:Y:S01]  /*24460*/  IMAD.WIDE R246, R0, 0x4, R150 ;  /* 0x0000000400f67825 */ /* 0x000fe200078e0296 */
        /* <DEDUP_REMOVED lines=15> */
[C---:B------:R-:W-:Y:S01]  /*24560*/  IMAD.WIDE R226, R15.reuse, 0x4, R224 ;  /* 0x000000040fe27825 */ /* 0x040fe200078e02e0 */
[----:B------:R-:W-:Y:S01]  /*24570*/  ULDC UR4, c[0x0][0x22c] ;  /* 0x00008b0000047ab9 */ /* 0x000fe20000000800 */
[----:B------:R-:W-:Y:S01]  /*24580*/  ULDC UR6, c[0x0][0x228] ;  /* 0x00008a0000067ab9 */ /* 0x000fe20000000800 */
[----:B------:R-:W3:Y:S01]  /*24590*/  LDL.LU R0, [R1+0x674] ;  /* 0x0006740001007983 */ /* 0x000ee20000300800 */
[----:B------:R-:W-:Y:S01]  /*245a0*/  IMAD.WIDE R244, R15, 0x4, R8 ;  /* 0x000000040ff47825 */ /* 0x000fe200078e0208 */
[----:B------:R-:W-:Y:S01]  /*245b0*/  ULDC UR8, c[0x0][0x228] ;  /* 0x00008a0000087ab9 */ /* 0x000fe20000000800 */
[----:B------:R-:W-:-:S02]  /*245c0*/  ULDC UR10, c[0x0][0x228] ;  /* 0x00008a00000a7ab9 */ /* 0x000fc40000000800 */
[----:B------:R-:W-:Y:S01]  /*245d0*/  IMAD.WIDE R246, R15, 0x4, R150 ;  /* 0x000000040ff67825 */ /* 0x000fe200078e0296 */
[----:B------:R1:W-:Y:S04]  /*245e0*/  @P3 STG.E desc[UR16][R2.64], R242 ;  /* 0x000000f202003986 */ /* 0x0003e8000c101910 */
[----:B-1----:R-:W4:Y:S01]  /*245f0*/  LDL.LU R242, [R1+0xb5c] ;  /* 0x000b5c0001f27983 */ /* 0x002f220000300800 */
[----:B------:R-:W-:-:S03]  /*24600*/  VIADD R248, R10, 0x3d ;  /* 0x0000003d0af87836 */ /* 0x000fc60000000000 */
[----:B---3--:R-:W-:Y:S04]  /*24610*/  @P0 STG.E desc[UR16][R226.64], R0 ;  /* 0x00000000e2000986 */ /* 0x008fe8000c101910 */
[----:B------:R1:W-:Y:S04]  /*24620*/  @P5 STG.E desc[UR16][R244.64], R251 ;  /* 0x000000fbf4005986 */ /* 0x0003e8000c101910 */
[----:B------:R3:W-:Y:S04]  /*24630*/  @P6 STG.E desc[UR16][R246.64], R243 ;  /* 0x000000f3f6006986 */ /* 0x0007e8000c101910 */
[----:B-1----:R-:W4:Y:S04]  /*24640*/  LDL.LU R251, [R1+0x374] ;  /* 0x0003740001fb7983 */ /* 0x002f280000300800 */
[----:B---3--:R-:W3:Y:S04]  /*24650*/  LDL.LU R246, [R1+0x274] ;  /* 0x0002740001f67983 */ /* 0x008ee80000300800 */
[----:B------:R-:W3:Y:S04]  /*24660*/  LDL.LU R247, [R1+0x174] ;  /* 0x0001740001f77983 */ /* 0x000ee80000300800 */
[----:B------:R-:W3:Y:S01]  /*24670*/  LDL.LU R243, [R1+0x678] ;  /* 0x0006780001f37983 */ /* 0x000ee20000300800 */
[----:B------:R-:W-:Y:S01]  /*24680*/  ISETP.GE.AND P3, PT, R248, UR4, PT ;  /* 0x00000004f8007c0c */ /* 0x000fe2000bf66270 */
[----:B------:R-:W-:-:S02]  /*24690*/  ULDC UR4, c[0x0][0x228] ;  /* 0x00008a0000047ab9 */ /* 0x000fc40000000800 */
[----:B------:R-:W-:Y:S01]  /*246a0*/  ISETP.LT.AND P2, PT, R12, UR4, !P2 ;  /* 0x000000040c007c0c */ /* 0x000fe2000d741270 */
[----:B------:R-:W-:Y:S01]  /*246b0*/  ULDC UR4, c[0x0][0x228] ;  /* 0x00008a0000047ab9 */ /* 0x000fe20000000800 */
[----:B------:R-:W-:Y:S01]  /*246c0*/  VIADD R0, R15, UR28 ;  /* 0x0000001c0f007c36 */ /* 0x000fe20008000000 */
[----:B------:R-:W-:Y:S01]  /*246d0*/  ISETP.LT.AND P0, PT, R11, UR4, !P4 ;  /* 0x000000040b007c0c */ /* 0x000fe2000e701270 */
[----:B------:R-:W-:Y:S01]  /*246e0*/  ULDC UR4, c[0x0][0x228] ;  /* 0x00008a0000047ab9 */ /* 0x000fe20000000800 */
[----:B------:R-:W-:Y:S01]  /*246f0*/  ISETP.LT.AND P6, PT, R14, UR6, !P4 ;  /* 0x000000060e007c0c */ /* 0x000fe2000e7c1270 */
[----:B------:R-:W-:Y:S01]  /*24700*/  IMAD.WIDE R2, R15, 0x4, R148 ;  /* 0x000000040f027825 */ /* 0x000fe200078e0294 */
[----:B------:R-:W-:Y:S01]  /*24710*/  ISETP.LT.AND P5, PT, R13, UR4, !P4 ;  /* 0x000000040d007c0c */ /* 0x000fe2000e7a1270 */
[----:B------:R-:W-:Y:S01]  /*24720*/  ULDC UR4, c[0x0][0x22c] ;  /* 0x00008b0000047ab9 */ /* 0x000fe20000000800 */
[----:B------:R-:W-:Y:S01]  /*24730*/  ISETP.LT.AND P4, PT, R12, UR8, !P4 ;  /* 0x000000080c007c0c */ /* 0x000fe2000e781270 */
[----:B------:R-:W-:Y:S01]  /*24740*/  IMAD.WIDE R226, R0, 0x4, R224 ;  /* 0x0000000400e27825 */ /* 0x000fe200078e02e0 */
[C---:B------:R-:W-:Y:S01]  /*24750*/  IADD3 R244, R10.reuse, 0x3e, RZ ;  /* 0x0000003e0af47810 */ /* 0x040fe20007ffe0ff */
[----:B------:R-:W3:Y:S01]  /*24760*/  LDL.LU R248, [R1+0x668] ;  /* 0x0006680001f87983 */ /* 0x000ee20000300800 */
[----:B------:R-:W-:Y:S01]  /*24770*/  ULDC UR6, c[0x0][0x228] ;  /* 0x00008a0000067ab9 */ /* 0x000fe20000000800 */
[----:B------:R-:W-:Y:S01]  /*24780*/  VIADD R15, R10, 0x3f ;  /* 0x0000003f0a0f7836 */ /* 0x000fe20000000000 */
[----:B------:R-:W-:Y:S01]  /*24790*/  ULDC UR8, c[0x0][0x228] ;  /* 0x00008a0000087ab9 */ /* 0x000fe20000000800 */
[----:B--2---:R1:W-:Y:S01]  /*247a0*/  @P2 STG.E desc[UR16][R2.64], R250 ;  /* 0x000000fa02002986 */ /* 0x0043e2000c101910 */
[----:B------:R-:W-:Y:S01]  /*247b0*/  ISETP.GE.AND P2, PT, R244, UR4, PT ;  /* 0x00000004f4007c0c */ /* 0x000fe2000bf46270 */
[C---:B------:R-:W-:Y:S01]  /*247c0*/  IMAD.WIDE R244, R0.reuse, 0x4, R148 ;  /* 0x0000000400f47825 */ /* 0x040fe200078e0294 */
[----:B------:R-:W-:Y:S01]  /*247d0*/  ULDC UR4, c[0x0][0x228] ;  /* 0x00008a0000047ab9 */ /* 0x000fe20000000800 */
[----:B----4-:R2:W-:Y:S01]  /*247e0*/  @P0 STG.E desc[UR16][R226.64], R249 ;  /* 0x000000f9e2000986 */ /* 0x0105e2000c101910 */
[----:B------:R-:W-:Y:S01]  /*247f0*/  ISETP.LT.AND P0, PT, R11, UR4, !P1 ;  /* 0x000000040b007c0c */ /* 0x000fe2000cf01270 */
[----:B------:R-:W-:Y:S01]  /*24800*/  ULDC UR4, c[0x0][0x228] ;  /* 0x00008a0000047ab9 */ /* 0x000fe20000000800 */
[C---:B-1----:R-:W-:Y:S01]  /*24810*/  IMAD.WIDE R2, R0.reuse, 0x4, R8 ;  /* 0x0000000400027825 */ /* 0x042fe200078e0208 */
[----:B------:R-:W4:Y:S03]  /*24820*/  LDL.LU R250, [R1+0x478] ;  /* 0x0004780001fa7983 */ /* 0x000f260000300800 */
[----:B--2---:R-:W-:Y:S01]  /*24830*/  IMAD.WIDE R226, R0, 0x4, R150 ;  /* 0x0000000400e27825 */ /* 0x004fe200078e0296 */
[----:B------:R-:W2:Y:S04]  /*24840*/  LDL.LU R249, [R1+0x468] ;  /* 0x0004680001f97983 */ /* 0x000ea80000300800 */
[----:B---3--:R-:W-:Y:S04]  /*24850*/  @P6 STG.E desc[UR16][R2.64], R246 ;  /* 0x000000f602006986 */ /* 0x008fe8000c101910 */
[----:B------:R-:W-:Y:S04]  /*24860*/  @P5 STG.E desc[UR16][R226.64], R247 ;  /* 0x000000f7e2005986 */ /* 0x000fe8000c101910 */
[----:B------:R1:W-:Y:S01]  /*24870*/  @P4 STG.E desc[UR16][R244.64], R251 ;  /* 0x000000fbf4004986 */ /* 0x0003e2000c101910 */
[----:B------:R-:W-:Y:S01]  /*24880*/  ISETP.LT.AND P4, PT, R14, UR4, !P1 ;  /* 0x000000040e007c0c */ /* 0x000fe2000cf81270 */
[----:B------:R-:W-:Y:S01]  /*24890*/  ULDC UR4, c[0x0][0x22c] ;  /* 0x00008b0000047ab9 */ /* 0x000fe20000000800 */
[----:B-1----:R-:W-:Y:S01]  /*248a0*/  VIADD R244, R0, UR28 ;  /* 0x0000001c00f47c36 */ /* 0x002fe20008000000 */
[----:B------:R-:W3:Y:S03]  /*248b0*/  LDL.LU R251, [R1+0x278] ;  /* 0x0002780001fb7983 */ /* 0x000ee60000300800 */
[----:B------:R-:W-:-:S05]  /*248c0*/  IMAD.WIDE R2, R244, 0x4, R224 ;  /* 0x00000004f4027825 */ /* 0x000fca00078e02e0 */
[----:B------:R1:W-:Y:S01]  /*248d0*/  @P0 STG.E desc[UR16][R2.64], R243 ;  /* 0x000000f302000986 */ /* 0x0003e2000c101910 */
[----:B------:R-:W-:Y:S02]  /*248e0*/  ISETP.GE.AND P0, PT, R15, UR4, PT ;  /* 0x000000040f007c0c */ /* 0x000fe4000bf06270 */
[----:B------:R-:W-:Y:S01]  /*248f0*/  ISETP.LT.AND P5, PT, R13, UR6, !P1 ;  /* 0x000000060d007c0c */ /* 0x000fe2000cfa1270 */
[C---:B------:R-:W-:Y:S01]  /*24900*/  VIADD R0, R244.reuse, UR28 ;  /* 0x0000001cf4007c36 */ /* 0x040fe20008000000 */
[----:B-1----:R-:W3:Y:S01]  /*24910*/  LDL.LU R243, [R1+0x178] ;  /* 0x0001780001f37983 */ /* 0x002ee20000300800 */
[----:B------:R-:W-:Y:S01]  /*24920*/  IMAD.WIDE R2, R244, 0x4, R8 ;  /* 0x00000004f4027825 */ /* 0x000fe200078e0208 */
[----:B------:R-:W-:Y:S01]  /*24930*/  ULDC UR4, c[0x0][0x228] ;  /* 0x00008a0000047ab9 */ /* 0x000fe20000000800 */
[----:B------:R-:W-:Y:S01]  /*24940*/  ISETP.LT.AND P6, PT, R11, UR10, !P3 ;  /* 0x0000000a0b007c0c */ /* 0x000fe2000dfc1270 */
[----:B------:R-:W4:Y:S01]  /*24950*/  LDL.LU R15, [R1+0x658] ;  /* 0x00065800010f7983 */ /* 0x000f220000300800 */
[----:B------:R-:W-:Y:S01]  /*24960*/  ISETP.LT.AND P1, PT, R12, UR8, !P1 ;  /* 0x000000080c007c0c */ /* 0x000fe2000cf21270 */
[C---:B------:R-:W-:Y:S01]  /*24970*/  IMAD.WIDE R226, R244.reuse, 0x4, R150 ;  /* 0x00000004f4e27825 */ /* 0x040fe200078e0296 */
[----:B------:R-:W-:Y:S01]  /*24980*/  ULDC UR6, c[0x0][0x228] ;  /* 0x00008a0000067ab9 */ /* 0x000fe20000000800 */
[----:B------:R-:W-:Y:S01]  /*24990*/  ULDC UR8, c[0x0][0x228] ;  /* 0x00008a0000087ab9 */ /* 0x000fe20000000800 */
[----:B------:R-:W-:Y:S01]  /*249a0*/  ULDC UR10, c[0x0][0x228] ;  /* 0x00008a00000a7ab9 */ /* 0x000fe20000000800 */
[----:B------:R-:W-:-:S04]  /*249b0*/  IMAD.WIDE R244, R244, 0x4, R148 ;  /* 0x00000004f4f47825 */ /* 0x000fc800078e0294 */
[----:B------:R-:W-:Y:S01]  /*249c0*/  IMAD.WIDE R246, R0, 0x4, R224 ;  /* 0x0000000400f67825 */ /* 0x000fe200078e02e0 */
[----:B----4-:R1:W-:Y:S04]  /*249d0*/  @P4 STG.E desc[UR16][R2.64], R15 ;  /* 0x0000000f02004986 */ /* 0x0103e8000c101910 */
[----:B------:R-:W-:Y:S04]  /*249e0*/  @P5 STG.E desc[UR16][R226.64], R248 ;  /* 0x000000f8e2005986 */ /* 0x000fe8000c101910 */
[----:B------:R4:W-:Y:S01]  /*249f0*/  @P1 STG.E desc[UR16][R244.64], R250 ;  /* 0x000000faf4001986 */ /* 0x0009e2000c101910 */
[----:B------:R-:W-:Y:S01]  /*24a00*/  ISETP.LT.AND P1, PT, R14, UR4, !P3 ;  /* 0x000000040e007c0c */ /* 0x000fe2000df21270 */
[----:B------:R-:W-:Y:S01]  /*24a10*/  ULDC UR4, c[0x0][0x228] ;  /* 0x00008a0000047ab9 */ /* 0x000fe20000000800 */
[----:B-1----:R-:W-:Y:S01]  /*24a20*/  IADD3 R3, R10, 0x40, RZ ;  /* 0x000000400a037810 */ /* 0x002fe20007ffe0ff */
[----:B------:R-:W3:Y:S01]  /*24a30*/  LDL.LU R15, [R1+0x67c] ;  /* 0x00067c00010f7983 */ /* 0x000ee20000300800 */
[----:B------:R-:W-:Y:S01]  /*24a40*/  ISETP.LT.AND P4, PT, R13, UR4, !P3 ;  /* 0x000000040d007c0c */ /* 0x000fe2000df81270 */
[----:B------:R-:W-:Y:S01]  /*24a50*/  ULDC UR4, c[0x0][0x22c] ;  /* 0x00008b0000047ab9 */ /* 0x000fe20000000800 */
[C---:B----4-:R-:W-:Y:S01]  /*24a60*/  IMAD.WIDE R244, R0.reuse, 0x4, R8 ;  /* 0x0000000400f47825 */ /* 0x050fe200078e0208 */
[----:B--2---:R1:W-:Y:S04]  /*24a70*/  @P6 STG.E desc[UR16][R246.64], R249 ;  /* 0x000000f9f6006986 */ /* 0x0043e8000c101910 */
[----:B------:R-:W2:Y:S04]  /*24a80*/  LDL.LU R250, [R1+0x65c] ;  /* 0x00065c0001fa7983 */ /* 0x000ea80000300800 */
[----:B---3--:R3:W-:Y:S01]  /*24a90*/  @P1 STG.E desc[UR16][R244.64], R251 ;  /* 0x000000fbf4001986 */ /* 0x0087e2000c101910 */
[----:B------:R-:W-:Y:S01]  /*24aa0*/  ISETP.GE.AND P1, PT, R3, UR4, PT ;  /* 0x0000000403007c0c */ /* 0x000fe2000bf26270 */
[----:B------:R-:W-:Y:S01]  /*24ab0*/  IMAD.WIDE R226, R0, 0x4, R150 ;  /* 0x0000000400e27825 */ /* 0x000fe200078e0296 */
[----:B------:R-:W-:Y:S01]  /*24ac0*/  ISETP.LT.AND P3, PT, R12, UR6, !P3 ;  /* 0x000000060c007c0c */ /* 0x000fe2000df61270 */
[----:B-1----:R-:W4:Y:S01]  /*24ad0*/  LDL.LU R249, [R1+0x66c] ;  /* 0x00066c0001f97983 */ /* 0x002f220000300800 */
[----:B------:R-:W-:Y:S01]  /*24ae0*/  ISETP.LT.AND P5, PT, R11, UR8, !P2 ;  /* 0x000000080b007c0c */ /* 0x000fe2000d7a1270 */
[----:B------:R-:W-:Y:S01]  /*24af0*/  VIADD R2, R0, UR28 ;  /* 0x0000001c00027c36 */ /* 0x000fe20008000000 */
[----:B------:R-:W-:Y:S01]  /*24b00*/  ULDC UR4, c[0x0][0x228] ;  /* 0x00008a0000047ab9 */ /* 0x000fe20000000800 */
[----:B------:R-:W2:Y:S01]  /*24b10*/  LDL.LU R3, [R1+0x378] ;  /* 0x0003780001037983 */ /* 0x000ea20000300800 */
[----:B------:R-:W-:-:S03]  /*24b20*/  ISETP.LT.AND P6, PT, R14, UR10, !P2 ;  /* 0x0000000a0e007c0c */ /* 0x000fc6000d7c1270 */
[----:B------:R1:W-:Y:S01]  /*24b30*/  @P4 STG.E desc[UR16][R226.64], R243 ;  /* 0x000000f3e2004986 */ /* 0x0003e2000c101910 */
[----:B------:R-:W-:Y:S01]  /*24b40*/  ISETP.LT.AND P4, PT, R13, UR4, !P2 ;  /* 0x000000040d007c0c */ /* 0x000fe2000d781270 */
[----:B---3--:R-:W-:Y:S01]  /*24b50*/  IMAD.WIDE R244, R0, 0x4, R148 ;  /* 0x0000000400f47825 */ /* 0x008fe200078e0294 */
[----:B------:R-:W-:Y:S01]  /*24b60*/  ULDC UR4, c[0x0][0x228] ;  /* 0x00008a0000047ab9 */ /* 0x000fe20000000800 */
[----:B------:R-:W-:Y:S01]  /*24b70*/  ULDC UR6, c[0x0][0x228] ;  /* 0x00008a0000067ab9 */ /* 0x000fe20000000800 */
[----:B------:R-:W-:Y:S01]  /*24b80*/  ULDC UR8, c[0x0][0x228] ;  /* 0x00008a0000087ab9 */ /* 0x000fe20000000800 */
[----:B------:R-:W-:Y:S01]  /*24b90*/  IMAD.WIDE R246, R2, 0x4, R8 ;  /* 0x0000000402f67825 */ /* 0x000fe200078e0208 */
[----:B------:R-:W-:-:S03]  /*24ba0*/  ULDC UR10, c[0x0][0x228] ;  /* 0x00008a00000a7ab9 */ /* 0x000fc60000000800 */
[----:B-1----:R-:W-:Y:S01]  /*24bb0*/  IMAD.WIDE R226, R2, 0x4, R224 ;  /* 0x0000000402e27825 */ /* 0x002fe200078e02e0 */
[----:B------:R-:W3:Y:S01]  /*24bc0*/  LDL.LU R243, [R1+0x47c] ;  /* 0x00047c0001f37983 */ /* 0x000ee20000300800 */
[----:B------:R-:W-:Y:S01]  /*24bd0*/  ISETP.LT.AND P2, PT, R12, UR4, !P2 ;  /* 0x000000040c007c0c */ /* 0x000fe2000d741270 */
[----:B------:R-:W-:Y:S02]  /*24be0*/  ULDC UR4, c[0x0][0x22c] ;  /* 0x00008b0000047ab9 */ /* 0x000fe40000000800 */
[----:B------:R-:W3:Y:S04]  /*24bf0*/  LDL.LU R248, [R1+0x27c] ;  /* 0x00027c0001f87983 */ /* 0x000ee80000300800 */
[----:B------:R-:W3:Y:S04]  /*24c00*/  LDL.LU R251, [R1+0x17c] ;  /* 0x00017c0001fb7983 */ /* 0x000ee80000300800 */
[----:B--2---:R-:W-:Y:S04]  /*24c10*/  @P3 STG.E desc[UR16][R244.64], R3 ;  /* 0x00000003f4003986 */ /* 0x004fe8000c101910 */
[----:B------:R1:W-:Y:S04]  /*24c20*/  @P5 STG.E desc[UR16][R226.64], R15 ;  /* 0x0000000fe2005986 */ /* 0x0003e8000c101910 */
[----:B------:R-:W-:Y:S01]  /*24c30*/  @P6 STG.E desc[UR16][R246.64], R250 ;  /* 0x000000faf6006986 */ /* 0x000fe2000c101910 */
[----:B-1----:R-:W-:-:S04]  /*24c40*/  IMAD.WIDE R226, R2, 0x4, R150 ;  /* 0x0000000402e27825 */ /* 0x002fc800078e0296 */
[----:B------:R-:W-:Y:S01]  /*24c50*/  VIADD R15, R10, 0x41 ;  /* 0x000000410a0f7836 */ /* 0x000fe20000000000 */
[----:B----4-:R1:W-:Y:S04]  /*24c60*/  @P4 STG.E desc[UR16][R226.64], R249 ;  /* 0x000000f9e2004986 */ /* 0x0103e8000c101910 */
[----:B------:R-:W-:Y:S01]  /*24c70*/  ISETP.GE.AND P4, PT, R15, UR4, PT ;  /* 0x000000040f007c0c */ /* 0x000fe2000bf86270 */
[C---:B------:R-:W-:Y:S01]  /*24c80*/  VIADD R0, R2.reuse, UR28 ;  /* 0x0000001c02007c36 */ /* 0x040fe20008000000 */
[----:B------:R-:W-:Y:S01]  /*24c90*/  ISETP.LT.AND P3, PT, R11, UR6, !P0 ;  /* 0x000000060b007c0c */ /* 0x000fe2000c761270 */
[----:B-1----:R-:W2:Y:S01]  /*24ca0*/  LDL.LU R249, [R1+0x37c] ;  /* 0x00037c0001f97983 */ /* 0x002ea20000300800 */
[----:B------:R-:W-:Y:S01]  /*24cb0*/  IMAD.WIDE R2, R2, 0x4, R148 ;  /* 0x0000000402027825 */ /* 0x000fe200078e0294 */
[----:B------:R-:W-:Y:S01]  /*24cc0*/  ISETP.LT.AND P5, PT, R14, UR8, !P0 ;  /* 0x000000080e007c0c */ /* 0x000fe2000c7a1270 */
[----:B------:R-:W-:Y:S01]  /*24cd0*/  ULDC UR4, c[0x0][0x228] ;  /* 0x00008a0000047ab9 */ /* 0x000fe20000000800 */
[----:B------:R-:W4:Y:S01]  /*24ce0*/  LDL.LU R250, [R1+0x680] ;  /* 0x0006800001fa7983 */ /* 0x000f220000300800 */
[----:B------:R-:W-:Y:S01]  /*24cf0*/  ISETP.LT.AND P6, PT, R13, UR10, !P0 ;  /* 0x0000000a0d007c0c */ /* 0x000fe2000c7c1270 */
[C---:B------:R-:W-:Y:S01]  /*24d00*/  IMAD.WIDE R226, R0.reuse, 0x4, R224 ;  /* 0x0000000400e27825 */ /* 0x040fe200078e02e0 */
[----:B------:R-:W-:Y:S01]  /*24d10*/  ULDC UR6, c[0x0][0x228] ;  /* 0x00008a0000067ab9 */ /* 0x000fe20000000800 */
[----:B------:R-:W2:Y:S01]  /*24d20*/  LDL.LU R15, [R1+0x46c] ;  /* 0x00046c00010f7983 */ /* 0x000ea20000300800 */
[----:B------:R-:W-:Y:S01]  /*24d30*/  ULDC UR8, c[0x0][0x228] ;  /* 0x00008a0000087ab9 */ /* 0x000fe20000000800 */
[----:B------:R-:W-:Y:S01]  /*24d40*/  IMAD.WIDE R244, R0, 0x4, R8 ;  /* 0x0000000400f47825 */ /* 0x000fe200078e0208 */
[----:B------:R-:W-:Y:S01]  /*24d50*/  ULDC UR10, c[0x0][0x228] ;  /* 0x00008a00000a7ab9 */ /* 0x000fe20000000800 */
[----:B---3--:R1:W-:Y:S01]  /*24d60*/  @P2 STG.E desc[UR16][R2.64], R243 ;  /* 0x000000f302002986 */ /* 0x0083e2000c101910 */
[----:B------:R-:W-:Y:S01]  /*24d70*/  ISETP.LT.AND P2, PT, R12, UR4, !P0 ;  /* 0x000000040c007c0c */ /* 0x000fe2000c741270 */
[----:B------:R-:W-:Y:S01]  /*24d80*/  ULDC UR4, c[0x0][0x22c] ;  /* 0x00008b0000047ab9 */ /* 0x000fe20000000800 */
[----:B------:R-:W-:-:S04]  /*24d90*/  IMAD.WIDE R246, R0, 0x4, R150 ;  /* 0x0000000400f67825 */ /* 0x000fc800078e0296 */
[----:B-1----:R-:W-:Y:S01]  /*24da0*/  VIADD R2, R10, 0x42 ;  /* 0x000000420a027836 */ /* 0x002fe20000000000 */
[----:B------:R-:W3:Y:S04]  /*24db0*/  LDL.LU R243, [R1+0xb58] ;  /* 0x000b580001f37983 */ /* 0x000ee80000300800 */
[----:B--2---:R1:W-:Y:S01]  /*24dc0*/  @P3 STG.E desc[UR16][R226.64], R15 ;  /* 0x0000000fe2003986 */ /* 0x0043e2000c101910 */
[----:B------:R-:W-:Y:S01]  /*24dd0*/  ISETP.GE.AND P3, PT, R2, UR4, PT ;  /* 0x0000000402007c0c */ /* 0x000fe2000bf66270 */
[----:B------:R-:W-:Y:S01]  /*24de0*/  IMAD.WIDE R2, R0, 0x4, R148 ;  /* 0x0000000400027825 */ /* 0x000fe200078e0294 */
[----:B------:R-:W-:Y:S01]  /*24df0*/  ISETP.LT.AND P0, PT, R11, UR6, !P1 ;  /* 0x000000060b007c0c */ /* 0x000fe2000cf01270 */
[----:B------:R-:W-:Y:S01]  /*24e00*/  @P5 STG.E desc[UR16][R244.64], R248 ;  /* 0x000000f8f4005986 */ /* 0x000fe2000c101910 */
[----:B------:R-:W-:Y:S01]  /*24e10*/  ULDC UR4, c[0x0][0x22c] ;  /* 0x00008b0000047ab9 */ /* 0x000fe20000000800 */
[----:B------:R-:W-:-:S02]  /*24e20*/  ULDC UR6, c[0x0][0x228] ;  /* 0x00008a0000067ab9 */ /* 0x000fc40000000800 */
[----:B------:R2:W-:Y:S01]  /*24e30*/  @P6 STG.E desc[UR16][R246.64], R251 ;  /* 0x000000fbf6006986 */ /* 0x0005e2000c101910 */
[----:B-1----:R-:W-:-:S03]  /*24e40*/  IADD3 R15, R0, UR28, RZ ;  /* 0x0000001c000f7c10 */ /* 0x002fc6000fffe0ff */
[----:B------:R1:W-:Y:S04]  /*24e50*/  @P2 STG.E desc[UR16][R2.64], R249 ;  /* 0x000000f902002986 */ /* 0x0003e8000c101910 */
[----:B--2---:R-:W2:Y:S04]  /*24e60*/  LDL.LU R251, [R1+0x180] ;  /* 0x0001800001fb7983 */ /* 0x004ea80000300800 */
[----:B------:R-:W4:Y:S04]  /*24e70*/  LDL.LU R0, [R1+0x690] ;  /* 0x0006900001007983 */ /* 0x000f280000300800 */
[----:B-1----:R-:W3:Y:S01]  /*24e80*/  LDL.LU R3, [R1+0x6a0] ;  /* 0x0006a00001037983 */ /* 0x002ee20000300800 */
[----:B------:R-:W-:-:S02]  /*24e90*/  ISETP.LT.AND P5, PT, R14, UR8, !P1 ;  /* 0x000000080e007c0c */ /* 0x000fc4000cfa1270 */
[----:B------:R-:W-:Y:S01]  /*24ea0*/  ISETP.LT.AND P6, PT, R13, UR10, !P1 ;  /* 0x0000000a0d007c0c */ /* 0x000fe2000cfc1270 */
[----:B------:R-:W-:Y:S01]  /*24eb0*/  VIADD R248, R10, 0x43 ;  /* 0x000000430af87836 */ /* 0x000fe20000000000 */
[----:B------:R-:W2:Y:S01]  /*24ec0*/  LDL.LU R249, [R1+0x78] ;  /* 0x0000780001f97983 */ /* 0x000ea20000300800 */
[C---:B------:R-:W-:Y:S01]  /*24ed0*/  IMAD.WIDE R226, R15.reuse, 0x4, R224 ;  /* 0x000000040fe27825 */ /* 0x040fe200078e02e0 */
[----:B------:R-:W-:Y:S01]  /*24ee0*/  ULDC UR8, c[0x0][0x228] ;  /* 0x00008a0000087ab9 */ /* 0x000fe20000000800 */
[----:B------:R-:W-:Y:S01]  /*24ef0*/  ULDC UR10, c[0x0][0x228] ;  /* 0x00008a00000a7ab9 */ /* 0x000fe20000000800 */
[----:B------:R-:W-:Y:S01]  /*24f00*/  ISETP.GE.AND P2, PT, R248, UR4, PT ;  /* 0x00000004f8007c0c */ /* 0x000fe2000bf46270 */
[C---:B------:R-:W-:Y:S01]  /*24f10*/  IMAD.WIDE R244, R15.reuse, 0x4, R8 ;  /* 0x000000040ff47825 */ /* 0x040fe200078e0208 */
[----:B------:R-:W2:Y:S01]  /*24f20*/  LDL.LU R248, [R1+0x280] ;  /* 0x0002800001f87983 */ /* 0x000ea20000300800 */
[----:B------:R-:W-:Y:S02]  /*24f30*/  ULDC UR4, c[0x0][0x228] ;  /* 0x00008a0000047ab9 */ /* 0x000fe40000000800 */
[----:B------:R-:W-:Y:S01]  /*24f40*/  IMAD.WIDE R246, R15, 0x4, R150 ;  /* 0x000000040ff67825 */ /* 0x000fe200078e0296 */
[----:B------:R-:W-:Y:S01]  /*24f50*/  ISETP.LT.AND P1, PT, R12, UR4, !P1 ;  /* 0x000000040c007c0c */ /* 0x000fe2000cf21270 */
[----:B------:R-:W-:Y:S01]  /*24f60*/  ULDC UR4, c[0x0][0x228] ;  /* 0x00008a0000047ab9 */ /* 0x000fe20000000800 */
[----:B---3--:R-:W-:Y:S04]  /*24f70*/  @P0 STG.E desc[UR16][R226.64], R3 ;  /* 0x00000003e2000986 */ /* 0x008fe8000c101910 */
[----:B----4-:R-:W-:Y:S04]  /*24f80*/  @P5 STG.E desc[UR16][R244.64], R0 ;  /* 0x00000000f4005986 */ /* 0x010fe8000c101910 */
[----:B------:R1:W-:Y:S04]  /*24f90*/  @P6 STG.E desc[UR16][R246.64], R250 ;  /* 0x000000faf6006986 */ /* 0x0003e8000c101910 */
[----:B-1----:R-:W3:Y:S04]  /*24fa0*/  LDL.LU R246, [R1+0x80] ;  /* 0x0000800001f67983 */ /* 0x002ee80000300800 */
[----:B------:R-:W4:Y:S04]  /*24fb0*/  LDL.LU R247, [R1+0x70] ;  /* 0x0000700001f77983 */ /* 0x000f280000300800 */
[----:B------:R-:W4:Y:S01]  /*24fc0*/  LDL.LU R250, [R1+0x6a4] ;  /* 0x0006a40001fa7983 */ /* 0x000f220000300800 */
        /* <DEDUP_REMOVED lines=9> */
[----:B--2---:R1:W-:Y:S03]  /*25060*/  @P1 STG.E desc[UR16][R2.64], R248 ;  /* 0x000000f802001986 */ /* 0x0043e6000c101910 */
[C---:B------:R-:W-:Y:S01]  /*25070*/  VIADD R244, R10.reuse, 0x44 ;  /* 0x000000440af47836 */ /* 0x040fe20000000000 */
[----:B------:R2:W-:Y:S01]  /*25080*/  @P0 STG.E desc[UR16][R226.64], R251 ;  /* 0x000000fbe2000986 */ /* 0x0005e2000c101910 */
[----:B------:R-:W-:Y:S01]  /*25090*/  IADD3 R15, R10, 0x45, RZ ;  /* 0x000000450a0f7810 */ /* 0x000fe20007ffe0ff */
[----:B------:R-:W-:Y:S01]  /*250a0*/  ULDC UR6, c[0x0][0x228] ;  /* 0x00008a0000067ab9 */ /* 0x000fe20000000800 */
[----:B------:R-:W-:Y:S01]  /*250b0*/  ULDC UR8, c[0x0][0x228] ;  /* 0x00008a0000087ab9 */ /* 0x000fe20000000800 */
[----:B------:R-:W-:Y:S01]  /*250c0*/  ISETP.GE.AND P1, PT, R244, UR4, PT ;  /* 0x00000004f4007c0c */ /* 0x000fe2000bf26270 */
[C---:B------:R-:W-:Y:S01]  /*250d0*/  IMAD.WIDE R244, R0.reuse, 0x4, R148 ;  /* 0x0000000400f47825 */ /* 0x040fe200078e0294 */
[----:B------:R-:W-:Y:S01]  /*250e0*/  ULDC UR4, c[0x0][0x228] ;  /* 0x00008a0000047ab9 */ /* 0x000fe20000000800 */
[----:B-1----:R-:W4:Y:S02]  /*250f0*/  LDL.LU R248, [R1+0x284] ;  /* 0x0002840001f87983 */ /* 0x002f240000300800 */
[C---:B------:R-:W-:Y:S01]  /*25100*/  IMAD.WIDE R2, R0.reuse, 0x4, R8 ;  /* 0x0000000400027825 */ /* 0x040fe200078e0208 */
[----:B------:R-:W-:Y:S01]  /*25110*/  ISETP.LT.AND P0, PT, R11, UR4, !P3 ;  /* 0x000000040b007c0c */ /* 0x000fe2000df01270 */
[----:B------:R-:W-:Y:S01]  /*25120*/  ULDC UR4, c[0x0][0x228] ;  /* 0x00008a0000047ab9 */ /* 0x000fe20000000800 */
[----:B--2---:R-:W2:Y:S01]  /*25130*/  LDL.LU R251, [R1+0x184] ;  /* 0x0001840001fb7983 */ /* 0x004ea20000300800 */
[----:B------:R-:W-:-:S03]  /*25140*/  IMAD.WIDE R226, R0, 0x4, R150 ;  /* 0x0000000400e27825 */ /* 0x000fc600078e0296 */
[----:B---3--:R-:W-:Y:S04]  /*25150*/  @P6 STG.E desc[UR16][R2.64], R246 ;  /* 0x000000f602006986 */ /* 0x008fe8000c101910 */
[----:B----4-:R-:W-:Y:S04]  /*25160*/  @P5 STG.E desc[UR16][R226.64], R247 ;  /* 0x000000f7e2005986 */ /* 0x010fe8000c101910 */
        /* <DEDUP_REMOVED lines=10> */
[----:B-1----:R-:W4:Y:S01]  /*25210*/  LDL.LU R250, [R1+0x84] ;  /* 0x0000840001fa7983 */ /* 0x002f220000300800 */
[----:B------:R-:W-:Y:S01]  /*25220*/  IMAD.WIDE R2, R244, 0x4, R8 ;  /* 0x00000004f4027825 */ /* 0x000fe200078e0208 */
[----:B------:R-:W-:Y:S01]  /*25230*/  ISETP.LT.AND P6, PT, R11, UR10, !P2 ;  /* 0x0000000a0b007c0c */ /* 0x000fe2000d7c1270 */
[----:B------:R-:W-:Y:S01]  /*25240*/  ULDC UR4, c[0x0][0x228] ;  /* 0x00008a0000047ab9 */ /* 0x000fe20000000800 */
[----:B------:R-:W2:Y:S01]  /*25250*/  LDL.LU R15, [R1+0x694] ;  /* 0x00069400010f7983 */ /* 0x000ea20000300800 */
[----:B------:R-:W-:Y:S01]  /*25260*/  ISETP.LT.AND P3, PT, R12, UR8, !P3 ;  /* 0x000000080c007c0c */ /* 0x000fe2000df61270 */
[C---:B------:R-:W-:Y:S01]  /*25270*/  IMAD.WIDE R226, R244.reuse, 0x4, R150 ;  /* 0x00000004f4e27825 */ /* 0x040fe200078e0296 */
[----:B------:R-:W-:Y:S01]  /*25280*/  ULDC UR6, c[0x0][0x228] ;  /* 0x00008a0000067ab9 */ /* 0x000fe20000000800 */
[----:B------:R-:W-:Y:S01]  /*25290*/  ULDC UR8, c[0x0][0x228] ;  /* 0x00008a0000087ab9 */ /* 0x000fe20000000800 */
[----:B------:R-:W-:Y:S01]  /*252a0*/  ULDC UR10, c[0x0][0x228] ;  /* 0x00008a00000a7ab9 */ /* 0x000fe20000000800 */
[----:B------:R-:W-:-:S04]  /*252b0*/  IMAD.WIDE R244, R244, 0x4, R148 ;  /* 0x00000004f4f47825 */ /* 0x000fc800078e0294 */
[----:B------:R-:W-:Y:S01]  /*252c0*/  IMAD.WIDE R246, R0, 0x4, R224 ;  /* 0x0000000400f67825 */ /* 0x000fe200078e02e0 */
[----:B--2---:R1:W-:Y:S04]  /*252d0*/  @P4 STG.E desc[UR16][R2.64], R15 ;  /* 0x0000000f02004986 */ /* 0x0043e8000c101910 */
[----:B---3--:R2:W-:Y:S04]  /*252e0*/  @P5 STG.E desc[UR16][R226.64], R240 ;  /* 0x000000f0e2005986 */ /* 0x0085e8000c101910 */
[----:B------:R3:W-:Y:S01]  /*252f0*/  @P3 STG.E desc[UR16][R244.64], R248 ;  /* 0x000000f8f4003986 */ /* 0x0007e2000c101910 */
[----:B------:R-:W-:Y:S01]  /*25300*/  ISETP.LT.AND P3, PT, R14, UR4, !P2 ;  /* 0x000000040e007c0c */ /* 0x000fe2000d761270 */
[----:B------:R-:W-:Y:S01]  /*25310*/  ULDC UR4, c[0x0][0x228] ;  /* 0x00008a0000047ab9 */ /* 0x000fe20000000800 */
[----:B-1----:R-:W-:Y:S01]  /*25320*/  IMAD.WIDE R2, R0, 0x4, R8 ;  /* 0x0000000400027825 */ /* 0x002fe200078e0208 */
[----:B------:R1:W-:Y:S01]  /*25330*/  @P6 STG.E desc[UR16][R246.64], R251 ;  /* 0x000000fbf6006986 */ /* 0x0003e2000c101910 */
[----:B------:R-:W-:Y:S01]  /*25340*/  ISETP.LT.AND P4, PT, R13, UR4, !P2 ;  /* 0x000000040d007c0c */ /* 0x000fe2000d781270 */
[----:B------:R-:W-:Y:S01]  /*25350*/  ULDC UR4, c[0x0][0x22c] ;  /* 0x00008b0000047ab9 */ /* 0x000fe20000000800 */
[----:B--2---:R-:W-:Y:S01]  /*25360*/  VIADD R240, R10, 0x46 ;  /* 0x000000460af07836 */ /* 0x004fe20000000000 */
[----:B---3--:R-:W2:Y:S04]  /*25370*/  LDL.LU R245, [R1+0x74] ;  /* 0x0000740001f57983 */ /* 0x008ea80000300800 */
[----:B-1----:R-:W3:Y:S04]  /*25380*/  LDL.LU R246, [R1+0x698] ;  /* 0x0006980001f67983 */ /* 0x002ee80000300800 */
[----:B------:R-:W3:Y:S04]  /*25390*/  LDL.LU R247, [R1+0x688] ;  /* 0x0006880001f77983 */ /* 0x000ee80000300800 */
[----:B------:R-:W3:Y:S04]  /*253a0*/  LDL.LU R248, [R1+0x288] ;  /* 0x0002880001f87983 */ /* 0x000ee80000300800 */
[----:B----4-:R1:W-:Y:S01]  /*253b0*/  @P3 STG.E desc[UR16][R2.64], R250 ;  /* 0x000000fa02003986 */ /* 0x0103e2000c101910 */
[----:B------:R-:W-:Y:S01]  /*253c0*/  ISETP.GE.AND P3, PT, R240, UR4, PT ;  /* 0x00000004f0007c0c */ /* 0x000fe2000bf66270 */
[----:B------:R-:W-:Y:S01]  /*253d0*/  IMAD.WIDE R226, R0, 0x4, R150 ;  /* 0x0000000400e27825 */ /* 0x000fe200078e0296 */
[----:B------:R-:W-:Y:S01]  /*253e0*/  ISETP.LT.AND P2, PT, R12, UR6, !P2 ;  /* 0x000000060c007c0c */ /* 0x000fe2000d741270 */
[----:B------:R-:W4:Y:S01]  /*253f0*/  LDL.LU R251, [R1+0x188] ;  /* 0x0001880001fb7983 */ /* 0x000f220000300800 */
[----:B------:R-:W-:Y:S01]  /*25400*/  ISETP.LT.AND P5, PT, R11, UR8, !P1 ;  /* 0x000000080b007c0c */ /* 0x000fe2000cfa1270 */
[----:B------:R-:W-:Y:S01]  /*25410*/  ULDC UR4, c[0x0][0x228] ;  /* 0x00008a0000047ab9 */ /* 0x000fe20000000800 */
[----:B------:R-:W-:Y:S01]  /*25420*/  ISETP.LT.AND P6, PT, R14, UR10, !P1 ;  /* 0x0000000a0e007c0c */ /* 0x000fe2000cfc1270 */
[C---:B------:R-:W-:Y:S01]  /*25430*/  VIADD R15, R0.reuse, UR28 ;  /* 0x0000001c000f7c36 */ /* 0x040fe20008000000 */
[----:B------:R-:W-:Y:S01]  /*25440*/  ULDC UR6, c[0x0][0x228] ;  /* 0x00008a0000067ab9 */ /* 0x000fe20000000800 */
[----:B------:R-:W-:Y:S01]  /*25450*/  ULDC UR8, c[0x0][0x228] ;  /* 0x00008a0000087ab9 */ /* 0x000fe20000000800 */
[----:B------:R-:W-:Y:S01]  /*25460*/  ULDC UR10, c[0x0][0x228] ;  /* 0x00008a00000a7ab9 */ /* 0x000fe20000000800 */
[----:B-1----:R-:W4:Y:S04]  /*25470*/  LDL.LU R250, [R1+0x88] ;  /* 0x0000880001fa7983 */ /* 0x002f280000300800 */
[----:B------:R-:W3:Y:S01]  /*25480*/  LDL.LU R240, [R1+0x6a8] ;  /* 0x0006a80001f07983 */ /* 0x000ee20000300800 */
[----:B------:R-:W-:-:S04]  /*25490*/  IMAD.WIDE R2, R0, 0x4, R148 ;  /* 0x0000000400027825 */ /* 0x000fc800078e0294 */
[----:B------:R-:W-:Y:S01]  /*254a0*/  VIADD R0, R15, UR28 ;  /* 0x0000001c0f007c36 */ /* 0x000fe20008000000 */
[----:B--2---:R1:W-:Y:S04]  /*254b0*/  @P4 STG.E desc[UR16][R226.64], R245 ;  /* 0x000000f5e2004986 */ /* 0x0043e8000c101910 */
[----:B------:R2:W-:Y:S01]  /*254c0*/  @P2 STG.E desc[UR16][R2.64], R241 ;  /* 0x000000f102002986 */ /* 0x0005e2000c101910 */
[----:B------:R-:W-:Y:S01]  /*254d0*/  ISETP.LT.AND P2, PT, R13, UR4, !P1 ;  /* 0x000000040d007c0c */ /* 0x000fe2000cf41270 */
[----:B------:R-:W-:Y:S01]  /*254e0*/  ULDC UR4, c[0x0][0x228] ;  /* 0x00008a0000047ab9 */ /* 0x000fe20000000800 */
[----:B-1----:R-:W-:-:S04]  /*254f0*/  IMAD.WIDE R226, R15, 0x4, R224 ;  /* 0x000000040fe27825 */ /* 0x002fc800078e02e0 */
[C---:B------:R-:W-:Y:S01]  /*25500*/  IMAD.WIDE R244, R15.reuse, 0x4, R8 ;  /* 0x000000040ff47825 */ /* 0x040fe200078e0208 */
[----:B------:R-:W-:Y:S01]  /*25510*/  ISETP.LT.AND P1, PT, R12, UR4, !P1 ;  /* 0x000000040c007c0c */ /* 0x000fe2000cf21270 */
[----:B------:R-:W-:Y:S02]  /*25520*/  ULDC UR4, c[0x0][0x22c] ;  /* 0x00008b0000047ab9 */ /* 0x000fe40000000800 */
[----:B--2---:R-:W-:Y:S01]  /*25530*/  IMAD.WIDE R2, R15, 0x4, R150 ;  /* 0x000000040f027825 */ /* 0x004fe200078e0296 */
[----:B------:R-:W-:Y:S01]  /*25540*/  ISETP.LT.AND P4, PT, R13, UR10, !P0 ;  /* 0x0000000a0d007c0c */ /* 0x000fe2000c781270 */
[----:B------:R-:W-:Y:S01]  /*25550*/  ULDC UR10, c[0x0][0x228] ;  /* 0x00008a00000a7ab9 */ /* 0x000fe20000000800 */
[----:B---3--:R-:W-:Y:S04]  /*25560*/  @P5 STG.E desc[UR16][R226.64], R240 ;  /* 0x000000f0e2005986 */ /* 0x008fe8000c101910 */
[----:B------:R1:W-:Y:S01]  /*25570*/  @P6 STG.E desc[UR16][R244.64], R246 ;  /* 0x000000f6f4006986 */ /* 0x0003e2000c101910 */
[----:B------:R-:W-:Y:S01]  /*25580*/  ISETP.LT.AND P6, PT, R11, UR6, !P0 ;  /* 0x000000060b007c0c */ /* 0x000fe2000c7c1270 */
[----:B------:R-:W-:Y:S01]  /*25590*/  ULDC UR6, c[0x0][0x228] ;  /* 0x00008a0000067ab9 */ /* 0x000fe20000000800 */
[----:B------:R-:W-:Y:S01]  /*255a0*/  ISETP.LT.AND P5, PT, R14, UR8, !P0 ;  /* 0x000000080e007c0c */ /* 0x000fe2000c7a1270 */
[----:B------:R2:W-:Y:S01]  /*255b0*/  @P2 STG.E desc[UR16][R2.64], R247 ;  /* 0x000000f702002986 */ /* 0x0005e2000c101910 */
[----:B------:R-:W-:Y:S01]  /*255c0*/  ULDC UR8, c[0x0][0x228] ;  /* 0x00008a0000087ab9 */ /* 0x000fe20000000800 */
[----:B-1----:R-:W-:-:S04]  /*255d0*/  IADD3 R246, R10, 0x47, RZ ;  /* 0x000000470af67810 */ /* 0x002fc80007ffe0ff */
[----:B------:R-:W-:Y:S01]  /*255e0*/  ISETP.GE.AND P2, PT, R246, UR4, PT ;  /* 0x00000004f6007c0c */ /* 0x000fe2000bf46270 */
[----:B------:R-:W-:Y:S01]  /*255f0*/  ULDC UR4, c[0x0][0x228] ;  /* 0x00008a0000047ab9 */ /* 0x000fe20000000800 */
[----:B------:R-:W-:Y:S01]  /*25600*/  IMAD.WIDE R226, R0, 0x4, R224 ;  /* 0x0000000400e27825 */ /* 0x000fe200078e02e0 */
[----:B------:R-:W-:Y:S01]  /*25610*/  ISETP.LT.AND P0, PT, R12, UR4, !P0 ;  /* 0x000000040c007c0c */ /* 0x000fe2000c701270 */
[----:B--2---:R-:W2:Y:S01]  /*25620*/  LDL.LU R247, [R1+0x68c] ;  /* 0x00068c0001f77983 */ /* 0x004ea20000300800 */
[----:B------:R-:W-:Y:S01]  /*25630*/  ULDC UR4, c[0x0][0x22c] ;  /* 0x00008b0000047ab9 */ /* 0x000fe20000000800 */
[----:B------:R-:W-:-:S04]  /*25640*/  IMAD.WIDE R2, R15, 0x4, R148 ;  /* 0x000000040f027825 */ /* 0x000fc800078e0294 */
[C---:B------:R-:W-:Y:S01]  /*25650*/  IMAD.WIDE R240, R0.reuse, 0x4, R8 ;  /* 0x0000000400f07825 */ /* 0x040fe200078e0208 */
[----:B------:R1:W-:Y:S03]  /*25660*/  @P1 STG.E desc[UR16][R2.64], R248 ;  /* 0x000000f802001986 */ /* 0x0003e6000c101910 */
[C---:B------:R-:W-:Y:S01]  /*25670*/  IMAD.WIDE R244, R0.reuse, 0x4, R150 ;  /* 0x0000000400f47825 */ /* 0x040fe200078e0296 */
[----:B----4-:R3:W-:Y:S04]  /*25680*/  @P6 STG.E desc[UR16][R226.64], R251 ;  /* 0x000000fbe2006986 */ /* 0x0107e8000c101910 */
[----:B------:R4:W-:Y:S01]  /*25690*/  @P5 STG.E desc[UR16][R240.64], R250 ;  /* 0x000000faf0005986 */ /* 0x0009e2000c101910 */
[----:B-1----:R-:W-:-:S03]  /*256a0*/  IMAD.WIDE R2, R0, 0x4, R148 ;  /* 0x0000000400027825 */ /* 0x002fc600078e0294 */
[----:B------:R-:W2:Y:S04]  /*256b0*/  LDL.LU R248, [R1+0x28c] ;  /* 0x00028c0001f87983 */ /* 0x000ea80000300800 */
[----:B---3--:R-:W3:Y:S01]  /*256c0*/  LDL.LU R251, [R1+0x18c] ;  /* 0x00018c0001fb7983 */ /* 0x008ee20000300800 */
[----:B------:R-:W-:-:S03]  /*256d0*/  VIADD R15, R0, UR28 ;  /* 0x0000001c000f7c36 */ /* 0x000fc60008000000 */
[----:B------:R1:W-:Y:S04]  /*256e0*/  @P4 STG.E desc[UR16][R244.64], R249 ;  /* 0x000000f9f4004986 */ /* 0x0003e8000c101910 */
[----:B----4-:R-:W4:Y:S04]  /*256f0*/  LDL.LU R250, [R1+0x8c] ;  /* 0x00008c0001fa7983 */ /* 0x010f280000300800 */
[----:B------:R1:W-:Y:S04]  /*25700*/  @P0 STG.E desc[UR16][R2.64], R242 ;  /* 0x000000f202000986 */ /* 0x0003e8000c101910 */
[----:B-1----:R-:W4:Y:S04]  /*25710*/  LDL.LU R249, [R1+0x7c] ;  /* 0x00007c0001f97983 */ /* 0x002f280000300800 */
[----:B------:R-:W2:Y:S04]  /*25720*/  LDL.LU R0, [R1+0x69c] ;  /* 0x00069c0001007983 */ /* 0x000ea80000300800 */
[----:B------:R-:W3:Y:S01]  /*25730*/  LDL.LU R3, [R1+0x6ac] ;  /* 0x0006ac0001037983 */ /* 0x000ee20000300800 */
[----:B------:R-:W-:Y:S01]  /*25740*/  VIADD R246, R10, 0x48 ;  /* 0x000000480af67836 */ /* 0x000fe20000000000 */
[----:B------:R-:W-:-:S02]  /*25750*/  ISETP.LT.AND P4, PT, R11, UR6, !P3 ;  /* 0x000000060b007c0c */ /* 0x000fc4000df81270 */
[----:B------:R-:W-:Y:S02]  /*25760*/  ISETP.LT.AND P5, PT, R14, UR8, !P3 ;  /* 0x000000080e007c0c */ /* 0x000fe4000dfa1270 */
[----:B------:R-:W-:Y:S01]  /*25770*/  ISETP.LT.AND P6, PT, R13, UR10, !P3 ;  /* 0x0000000a0d007c0c */ /* 0x000fe2000dfc1270 */
[C---:B------:R-:W-:Y:S01]  /*25780*/  IMAD.WIDE R226, R15.reuse, 0x4, R224 ;  /* 0x000000040fe27825 */ /* 0x040fe200078e02e0 */
[----:B------:R-:W-:Y:S01]  /*25790*/  ISETP.GE.AND P1, PT, R246, UR4, PT ;  /* 0x00000004f6007c0c */ /* 0x000fe2000bf26270 */
[----:B------:R-:W-:Y:S01]  /*257a0*/  ULDC UR4, c[0x0][0x22c] ;  /* 0x00008b0000047ab9 */ /* 0x000fe20000000800 */
[----:B------:R-:W-:Y:S01]  /*257b0*/  ULDC UR6, c[0x0][0x228] ;  /* 0x00008a0000067ab9 */ /* 0x000fe20000000800 */
[----:B------:R-:W-:Y:S01]  /*257c0*/  VIADD R246, R10, 0x49 ;  /* 0x000000490af67836 */ /* 0x000fe20000000000 */
[----:B------:R-:W-:Y:S01]  /*257d0*/  ULDC UR8, c[0x0][0x228] ;  /* 0x00008a0000087ab9 */ /* 0x000fe20000000800 */
[----:B------:R-:W-:Y:S01]  /*257e0*/  IMAD.WIDE R240, R15, 0x4, R8 ;  /* 0x000000040ff07825 */ /* 0x000fe200078e0208 */
[----:B------:R-:W-:-:S02]  /*257f0*/  ULDC UR10, c[0x0][0x228] ;  /* 0x00008a00000a7ab9 */ /* 0x000fc40000000800 */
[----:B------:R-:W-:Y:S01]  /*25800*/  ISETP.GE.AND P0, PT, R246, UR4, PT ;  /* 0x00000004f6007c0c */ /* 0x000fe2000bf06270 */
[----:B------:R-:W-:Y:S01]  /*25810*/  ULDC UR4, c[0x0][0x228] ;  /* 0x00008a0000047ab9 */ /* 0x000fe20000000800 */
[----:B------:R-:W-:Y:S01]  /*25820*/  IMAD.WIDE R244, R15, 0x4, R150 ;  /* 0x000000040ff47825 */ /* 0x000fe200078e0296 */
[----:B------:R-:W-:Y:S01]  /*25830*/  ISETP.LT.AND P3, PT, R12, UR4, !P3 ;  /* 0x000000040c007c0c */ /* 0x000fe2000df61270 */
[----:B------:R-:W-:Y:S01]  /*25840*/  ULDC UR4, c[0x0][0x228] ;  /* 0x00008a0000047ab9 */ /* 0x000fe20000000800 */
[----:B---3--:R1:W-:Y:S01]  /*25850*/  @P4 STG.E desc[UR16][R226.64], R3 ;  /* 0x00000003e2004986 */ /* 0x0083e2000c101910 */
[----:B------:R-:W-:Y:S01]  /*25860*/  ISETP.LT.AND P4, PT, R11, UR4, !P2 ;  /* 0x000000040b007c0c */ /* 0x000fe2000d781270 */
[----:B------:R-:W-:Y:S02]  /*25870*/  ULDC UR4, c[0x0][0x228] ;  /* 0x00008a0000047ab9 */ /* 0x000fe40000000800 */
[----:B--2---:R-:W-:Y:S04]  /*25880*/  @P5 STG.E desc[UR16][R240.64], R0 ;  /* 0x00000000f0005986 */ /* 0x004fe8000c101910 */
[----:B------:R2:W-:Y:S01]  /*25890*/  @P6 STG.E desc[UR16][R244.64], R247 ;  /* 0x000000f7f4006986 */ /* 0x0005e2000c101910 */
[----:B------:R-:W-:Y:S01]  /*258a0*/  ISETP.LT.AND P6, PT, R14, UR6, !P2 ;  /* 0x000000060e007c0c */ /* 0x000fe2000d7c1270 */
[----:B------:R-:W-:Y:S01]  /*258b0*/  ULDC UR6, c[0x0][0x228] ;  /* 0x00008a0000067ab9 */ /* 0x000fe20000000800 */
[----:B------:R-:W-:Y:S01]  /*258c0*/  ISETP.LT.AND P5, PT, R13, UR4, !P2 ;  /* 0x000000040d007c0c */ /* 0x000fe2000d7a1270 */
[C---:B-1----:R-:W-:Y:S01]  /*258d0*/  IMAD.WIDE R2, R15.reuse, 0x4, R148 ;  /* 0x000000040f027825 */ /* 0x042fe200078e0294 */
[----:B------:R-:W-:Y:S01]  /*258e0*/  ISETP.LT.AND P2, PT, R12, UR8, !P2 ;  /* 0x000000080c007c0c */ /* 0x000fe2000d741270 */
[----:B------:R-:W-:Y:S01]  /*258f0*/  ULDC UR4, c[0x0][0x22c] ;  /* 0x00008b0000047ab9 */ /* 0x000fe20000000800 */
[----:B------:R-:W-:Y:S01]  /*25900*/  ULDC UR8, c[0x0][0x228] ;  /* 0x00008a0000087ab9 */ /* 0x000fe20000000800 */
[----:B--2---:R-:W-:Y:S01]  /*25910*/  IADD3 R247, R15, UR28, RZ ;  /* 0x0000001c0ff77c10 */ /* 0x004fe2000fffe0ff */
[----:B------:R-:W-:-:S04]  /*25920*/  VIADD R0, R10, 0x4a ;  /* 0x0000004a0a007836 */ /* 0x000fc80000000000 */
[C---:B------:R-:W-:Y:S01]  /*25930*/  IMAD.WIDE R226, R247.reuse, 0x4, R224 ;  /* 0x00000004f7e27825 */ /* 0x040fe200078e02e0 */
[----:B------:R1:W-:Y:S01]  /*25940*/  @P3 STG.E desc[UR16][R2.64], R248 ;  /* 0x000000f802003986 */ /* 0x0003e2000c101910 */
[----:B------:R-:W-:Y:S01]  /*25950*/  ISETP.GE.AND P3, PT, R0, UR4, PT ;  /* 0x0000000400007c0c */ /* 0x000fe2000bf66270 */
[----:B------:R-:W-:Y:S02]  /*25960*/  ULDC UR4, c[0x0][0x228] ;  /* 0x00008a0000047ab9 */ /* 0x000fe40000000800 */
[----:B------:R2:W-:Y:S01]  /*25970*/  @P4 STG.E desc[UR16][R226.64], R251 ;  /* 0x000000fbe2004986 */ /* 0x0005e2000c101910 */
[----:B------:R-:W-:Y:S01]  /*25980*/  IMAD.WIDE R240, R247, 0x4, R148 ;  /* 0x00000004f7f07825 */ /* 0x000fe200078e0294 */
[----:B------:R-:W-:Y:S01]  /*25990*/  ISETP.LT.AND P4, PT, R11, UR4, !P1 ;  /* 0x000000040b007c0c */ /* 0x000fe2000cf81270 */
[----:B------:R-:W-:Y:S02]  /*259a0*/  ULDC UR4, c[0x0][0x228] ;  /* 0x00008a0000047ab9 */ /* 0x000fe40000000800 */
[----:B-1----:R-:W-:-:S04]  /*259b0*/  IMAD.WIDE R2, R247, 0x4, R8 ;  /* 0x00000004f7027825 */ /* 0x002fc800078e0208 */
[C---:B--2---:R-:W-:Y:S01]  /*259c0*/  IMAD.WIDE R226, R247.reuse, 0x4, R150 ;  /* 0x00000004f7e27825 */ /* 0x044fe200078e0296 */
[----:B----4-:R1:W-:Y:S04]  /*259d0*/  @P6 STG.E desc[UR16][R2.64], R250 ;  /* 0x000000fa02006986 */ /* 0x0103e8000c101910 */
[----:B------:R2:W-:Y:S01]  /*259e0*/  @P5 STG.E desc[UR16][R226.64], R249 ;  /* 0x000000f9e2005986 */ /* 0x0005e2000c101910 */
[----:B------:R-:W-:-:S03]  /*259f0*/  VIADD R247, R247, UR28 ;  /* 0x0000001cf7f77c36 */ /* 0x000fc60008000000 */
[----:B------:R3:W-:Y:S01]  /*25a00*/  @P2 STG.E desc[UR16][R240.64], R243 ;  /* 0x000000f3f0002986 */ /* 0x0007e2000c101910 */
[----:B------:R-:W-:Y:S02]  /*25a10*/  ISETP.LT.AND P2, PT, R14, UR4, !P1 ;  /* 0x000000040e007c0c */ /* 0x000fe4000cf41270 */
[----:B------:R-:W-:Y:S01]  /*25a20*/  ISETP.LT.AND P5, PT, R13, UR6, !P1 ;  /* 0x000000060d007c0c */ /* 0x000fe2000cfa1270 */
[----:B------:R-:W-:Y:S01]  /*25a30*/  IMAD.WIDE R244, R247, 0x4, R224 ;  /* 0x00000004f7f47825 */ /* 0x000fe200078e02e0 */
[----:B------:R-:W-:Y:S01]  /*25a40*/  ISETP.LT.AND P1, PT, R12, UR8, !P1 ;  /* 0x000000080c007c0c */ /* 0x000fe2000cf21270 */
[----:B------:R-:W-:Y:S02]  /*25a50*/  ULDC UR4, c[0x0][0x22c] ;  /* 0x00008b0000047ab9 */ /* 0x000fe40000000800 */
[----:B------:R-:W-:Y:S01]  /*25a60*/  VIADD R0, R10, 0x4b ;  /* 0x0000004b0a007836 */ /* 0x000fe20000000000 */
[----:B------:R-:W-:Y:S01]  /*25a70*/  ISETP.LT.AND P6, PT, R11, UR10, !P0 ;  /* 0x0000000a0b007c0c */ /* 0x000fe2000c7c1270 */
[C---:B-1----:R-:W-:Y:S01]  /*25a80*/  IMAD.WIDE R2, R247.reuse, 0x4, R8 ;  /* 0x00000004f7027825 */ /* 0x042fe200078e0208 */
[----:B------:R-:W-:Y:S01]  /*25a90*/  @P4 STG.E desc[UR16][R244.64], R236 ;  /* 0x000000ecf4004986 */ /* 0x000fe2000c101910 */
[----:B------:R-:W-:Y:S01]  /*25aa0*/  ULDC UR6, c[0x0][0x228] ;  /* 0x00008a0000067ab9 */ /* 0x000fe20000000800 */
[----:B------:R-:W-:Y:S01]  /*25ab0*/  ISETP.GE.AND P4, PT, R0, UR4, PT ;  /* 0x0000000400007c0c */ /* 0x000fe2000bf86270 */
[C---:B--2---:R-:W-:Y:S01]  /*25ac0*/  IMAD.WIDE R226, R247.reuse, 0x4, R150 ;  /* 0x00000004f7e27825 */ /* 0x044fe200078e0296 */
[----:B------:R-:W-:Y:S01]  /*25ad0*/  ULDC UR4, c[0x0][0x228] ;  /* 0x00008a0000047ab9 */ /* 0x000fe20000000800 */
[----:B------:R-:W-:Y:S02]  /*25ae0*/  @P2 STG.E desc[UR16][R2.64], R232 ;  /* 0x000000e802002986 */ /* 0x000fe4000c101910 */
[----:B---3--:R-:W-:Y:S01]  /*25af0*/  IMAD.WIDE R240, R247, 0x4, R148 ;  /* 0x00000004f7f07825 */ /* 0x008fe200078e0294 */
[----:B------:R-:W-:-:S03]  /*25b00*/  ISETP.LT.AND P2, PT, R14, UR4, !P0 ;  /* 0x000000040e007c0c */ /* 0x000fc6000c741270 */
[----:B------:R-:W-:Y:S01]  /*25b10*/  VIADD R15, R247, UR28 ;  /* 0x0000001cf70f7c36 */ /* 0x000fe20008000000 */
[----:B------:R1:W-:Y:S01]  /*25b20*/  @P5 STG.E desc[UR16][R226.64], R220 ;  /* 0x000000dce2005986 */ /* 0x0003e2000c101910 */
[----:B------:R-:W-:Y:S01]  /*25b30*/  ULDC UR4, c[0x0][0x228] ;  /* 0x00008a0000047ab9 */ /* 0x000fe20000000800 */
[----:B------:R-:W-:Y:S01]  /*25b40*/  ULDC UR8, c[0x0][0x228] ;  /* 0x00008a0000087ab9 */ /* 0x000fe20000000800 */
[----:B------:R-:W-:Y:S01]  /*25b50*/  IMAD.WIDE R242, R15, 0x4, R224 ;  /* 0x000000040ff27825 */ /* 0x000fe200078e02e0 */
[----:B------:R2:W-:Y:S01]  /*25b60*/  @P1 STG.E desc[UR16][R240.64], R216 ;  /* 0x000000d8f0001986 */ /* 0x0005e2000c101910 */
[----:B------:R-:W-:Y:S01]  /*25b70*/  ISETP.LT.AND P1, PT, R13, UR4, !P0 ;  /* 0x000000040d007c0c */ /* 0x000fe2000c721270 */
[----:B------:R-:W-:Y:S01]  /*25b80*/  ULDC UR10, c[0x0][0x228] ;  /* 0x00008a00000a7ab9 */ /* 0x000fe20000000800 */
[----:B------:R-:W-:Y:S01]  /*25b90*/  ISETP.LT.AND P0, PT, R12, UR6, !P0 ;  /* 0x000000060c007c0c */ /* 0x000fe2000c701270 */
[----:B------:R3:W-:Y:S01]  /*25ba0*/  @P6 STG.E desc[UR16][R242.64], R4 ;  /* 0x00000004f2006986 */ /* 0x0007e2000c101910 */
[----:B------:R-:W-:Y:S01]  /*25bb0*/  ISETP.LT.AND P5, PT, R11, UR8, !P3 ;  /* 0x000000080b007c0c */ /* 0x000fe2000dfa1270 */
[----:B------:R-:W-:Y:S01]  /*25bc0*/  VIADD R0, R10, 0x4c ;  /* 0x0000004c0a007836 */ /* 0x000fe20000000000 */
[----:B------:R-:W-:Y:S01]  /*25bd0*/  ISETP.LT.AND P6, PT, R14, UR10, !P3 ;  /* 0x0000000a0e007c0c */ /* 0x000fe2000dfc1270 */
[C---:B-1----:R-:W-:Y:S01]  /*25be0*/  IMAD.WIDE R226, R15.reuse, 0x4, R8 ;  /* 0x000000040fe27825 */ /* 0x042fe200078e0208 */
[C---:B------:R-:W-:Y:S01]  /*25bf0*/  IADD3 R247, R15.reuse, UR28, RZ ;  /* 0x0000001c0ff77c10 */ /* 0x040fe2000fffe0ff */
[----:B------:R-:W-:Y:S01]  /*25c00*/  ULDC UR4, c[0x0][0x22c] ;  /* 0x00008b0000047ab9 */ /* 0x000fe20000000800 */
[----:B------:R-:W-:Y:S01]  /*25c10*/  ULDC UR6, c[0x0][0x228] ;  /* 0x00008a0000067ab9 */ /* 0x000fe20000000800 */
[C---:B------:R-:W-:Y:S01]  /*25c20*/  IMAD.WIDE R2, R15.reuse, 0x4, R150 ;  /* 0x000000040f027825 */ /* 0x040fe200078e0296 */
[----:B------:R-:W-:Y:S03]  /*25c30*/  @P2 STG.E desc[UR16][R226.64], R28 ;  /* 0x0000001ce2002986 */ /* 0x000fe6000c101910 */
[----:B--2---:R-:W-:Y:S01]  /*25c40*/  IMAD.WIDE R240, R15, 0x4, R148 ;  /* 0x000000040ff07825 */ /* 0x004fe200078e0294 */
[----:B------:R-:W-:Y:S01]  /*25c50*/  ISETP.GE.AND P2, PT, R0, UR4, PT ;  /* 0x0000000400007c0c */ /* 0x000fe2000bf46270 */
[----:B------:R1:W-:Y:S01]  /*25c60*/  @P1 STG.E desc[UR16][R2.64], R36 ;  /* 0x0000002402001986 */ /* 0x0003e2000c101910 */
[----:B------:R-:W-:Y:S01]  /*25c70*/  ULDC UR4, c[0x0][0x228] ;  /* 0x00008a0000047ab9 */ /* 0x000fe20000000800 */
[C---:B---3--:R-:W-:Y:S01]  /*25c80*/  IMAD.WIDE R242, R247.reuse, 0x4, R224 ;  /* 0x00000004f7f27825 */ /* 0x048fe200078e02e0 */
[----:B------:R-:W-:Y:S01]  /*25c90*/  ULDC UR8, c[0x0][0x228] ;  /* 0x00008a0000087ab9 */ /* 0x000fe20000000800 */
[----:B------:R-:W-:Y:S01]  /*25ca0*/  @P0 STG.E desc[UR16][R240.64], R32 ;  /* 0x00000020f0000986 */ /* 0x000fe2000c101910 */
[----:B------:R-:W-:Y:S01]  /*25cb0*/  ULDC UR10, c[0x0][0x228] ;  /* 0x00008a00000a7ab9 */ /* 0x000fe20000000800 */
[----:B------:R-:W-:Y:S01]  /*25cc0*/  IMAD.WIDE R244, R247, 0x4, R8 ;  /* 0x00000004f7f47825 */ /* 0x000fe200078e0208 */
[----:B------:R-:W-:Y:S01]  /*25cd0*/  ISETP.LT.AND P0, PT, R13, UR4, !P3 ;  /* 0x000000040d007c0c */ /* 0x000fe2000df01270 */
[----:B------:R-:W-:Y:S01]  /*25ce0*/  ULDC UR4, c[0x0][0x228] ;  /* 0x00008a0000047ab9 */ /* 0x000fe20000000800 */
[----:B------:R-:W-:Y:S01]  /*25cf0*/  @P5 STG.E desc[UR16][R242.64], R237 ;  /* 0x000000edf2005986 */ /* 0x000fe2000c101910 */
[----:B------:R-:W-:Y:S01]  /*25d00*/  ISETP.LT.AND P3, PT, R12, UR4, !P3 ;  /* 0x000000040c007c0c */ /* 0x000fe2000df61270 */
[----:B------:R-:W-:Y:S01]  /*25d10*/  VIADD R15, R247, UR28 ;  /* 0x0000001cf70f7c36 */ /* 0x000fe20008000000 */
[----:B------:R-:W-:Y:S01]  /*25d20*/  ISETP.LT.AND P5, PT, R14, UR8, !P4 ;  /* 0x000000080e007c0c */ /* 0x000fe2000e7a1270 */
[----:B------:R2:W-:Y:S01]  /*25d30*/  @P6 STG.E desc[UR16][R244.64], R233 ;  /* 0x000000e9f4006986 */ /* 0x0005e2000c101910 */
[----:B------:R-:W-:Y:S01]  /*25d40*/  ISETP.LT.AND P6, PT, R11, UR6, !P4 ;  /* 0x000000060b007c0c */ /* 0x000fe2000e7c1270 */
[----:B-1----:R-:W-:Y:S01]  /*25d50*/  IMAD.WIDE R2, R247, 0x4, R150 ;  /* 0x00000004f7027825 */ /* 0x002fe200078e0296 */
[----:B------:R-:W-:Y:S01]  /*25d60*/  ISETP.LT.AND P1, PT, R13, UR10, !P4 ;  /* 0x0000000a0d007c0c */ /* 0x000fe2000e721270 */
[----:B------:R-:W-:Y:S01]  /*25d70*/  ULDC UR4, c[0x0][0x22c] ;  /* 0x00008b0000047ab9 */ /* 0x000fe20000000800 */
[----:B------:R-:W-:Y:S01]  /*25d80*/  ULDC UR6, c[0x0][0x228] ;  /* 0x00008a0000067ab9 */ /* 0x000fe20000000800 */
[----:B------:R-:W-:Y:S01]  /*25d90*/  IMAD.WIDE R226, R247, 0x4, R148 ;  /* 0x00000004f7e27825 */ /* 0x000fe200078e0294 */
[----:B------:R1:W-:Y:S01]  /*25da0*/  @P0 STG.E desc[UR16][R2.64], R221 ;  /* 0x000000dd02000986 */ /* 0x0003e2000c101910 */
[----:B------:R-:W-:Y:S01]  /*25db0*/  ULDC UR8, c[0x0][0x228] ;  /* 0x00008a0000087ab9 */ /* 0x000fe20000000800 */
[----:B------:R-:W-:Y:S01]  /*25dc0*/  ULDC UR10, c[0x0][0x228] ;  /* 0x00008a00000a7ab9 */ /* 0x000fe20000000800 */
[----:B------:R-:W-:-:S02]  /*25dd0*/  VIADD R0, R10, 0x4d ;  /* 0x0000004d0a007836 */ /* 0x000fc40000000000 */
[C---:B--2---:R-:W-:Y:S01]  /*25de0*/  IMAD.WIDE R232, R15.reuse, 0x4, R224 ;  /* 0x000000040fe87825 */ /* 0x044fe200078e02e0 */
[----:B------:R2:W-:Y:S03]  /*25df0*/  @P3 STG.E desc[UR16][R226.64], R217 ;  /* 0x000000d9e2003986 */ /* 0x0005e6000c101910 */
[----:B------:R-:W-:Y:S01]  /*25e00*/  IMAD.WIDE R236, R15, 0x4, R8 ;  /* 0x000000040fec7825 */ /* 0x000fe200078e0208 */
[----:B------:R-:W-:-:S03]  /*25e10*/  ISETP.GE.AND P0, PT, R0, UR4, PT ;  /* 0x0000000400007c0c */ /* 0x000fc6000bf06270 */
[----:B------:R-:W-:Y:S01]  /*25e20*/  IMAD.WIDE R240, R15, 0x4, R150 ;  /* 0x000000040ff07825 */ /* 0x000fe200078e0296 */
[----:B------:R3:W-:Y:S01]  /*25e30*/  @P6 STG.E desc[UR16][R232.64], R5 ;  /* 0x00000005e8006986 */ /* 0x0007e2000c101910 */
[----:B------:R-:W-:-:S03]  /*25e40*/  ULDC UR4, c[0x0][0x228] ;  /* 0x00008a0000047ab9 */ /* 0x000fc60000000800 */
[----:B------:R4:W-:Y:S04]  /*25e50*/  @P5 STG.E desc[UR16][R236.64], R29 ;  /* 0x0000001dec005986 */ /* 0x0009e8000c101910 */
[----:B------:R4:W-:Y:S01]  /*25e60*/  @P1 STG.E desc[UR16][R240.64], R37 ;  /* 0x00000025f0001986 */ /* 0x0009e2000c101910 */
[----:B------:R-:W-:Y:S01]  /*25e70*/  ISETP.LT.AND P1, PT, R12, UR4, !P4 ;  /* 0x000000040c007c0c */ /* 0x000fe2000e721270 */
[----:B------:R-:W-:Y:S01]  /*25e80*/  VIADD R0, R10, 0x4e ;  /* 0x0000004e0a007836 */ /* 0x000fe20000000000 */
[----:B------:R-:W-:Y:S01]  /*25e90*/  ISETP.LT.AND P4, PT, R11, UR6, !P2 ;  /* 0x000000060b007c0c */ /* 0x000fe2000d781270 */
[----:B------:R-:W-:Y:S01]  /*25ea0*/  ULDC UR4, c[0x0][0x22c] ;  /* 0x00008b0000047ab9 */ /* 0x000fe20000000800 */
[----:B------:R-:W-:Y:S01]  /*25eb0*/  ISETP.LT.AND P5, PT, R14, UR8, !P2 ;  /* 0x000000080e007c0c */ /* 0x000fe2000d7a1270 */
[----:B-1----:R-:W-:Y:S01]  /*25ec0*/  IMAD.WIDE R2, R15, 0x4, R148 ;  /* 0x000000040f027825 */ /* 0x002fe200078e0294 */
[----:B------:R-:W-:Y:S01]  /*25ed0*/  ISETP.LT.AND P6, PT, R13, UR10, !P2 ;  /* 0x0000000a0d007c0c */ /* 0x000fe2000d7c1270 */
[----:B------:R-:W-:Y:S01]  /*25ee0*/  ULDC UR6, c[0x0][0x228] ;  /* 0x00008a0000067ab9 */ /* 0x000fe20000000800 */
[----:B------:R-:W-:Y:S01]  /*25ef0*/  ISETP.GE.AND P3, PT, R0, UR4, PT ;  /* 0x0000000400007c0c */ /* 0x000fe2000bf66270 */
[----:B--2---:R-:W-:Y:S01]  /*25f00*/  VIADD R217, R15, UR28 ;  /* 0x0000001c0fd97c36 */ /* 0x004fe20008000000 */
[----:B------:R-:W-:Y:S01]  /*25f10*/  IADD3 R0, R10, 0x4f, RZ ;  /* 0x0000004f0a007810 */ /* 0x000fe20007ffe0ff */
[----:B------:R-:W-:Y:S01]  /*25f20*/  ULDC UR4, c[0x0][0x22c] ;  /* 0x00008b0000047ab9 */ /* 0x000fe20000000800 */
[----:B------:R-:W-:Y:S01]  /*25f30*/  ULDC UR8, c[0x0][0x228] ;  /* 0x00008a0000087ab9 */ /* 0x000fe20000000800 */
[----:B------:R1:W-:Y:S01]  /*25f40*/  @P1 STG.E desc[UR16][R2.64], R33 ;  /* 0x0000002102001986 */ /* 0x0003e2000c101910 */
[C---:B---3--:R-:W-:Y:S01]  /*25f50*/  IMAD.WIDE R4, R217.reuse, 0x4, R224 ;  /* 0x00000004d9047825 */ /* 0x048fe200078e02e0 */
[----:B------:R-:W-:Y:S01]  /*25f60*/  ISETP.GE.AND P1, PT, R0, UR4, PT ;  /* 0x0000000400007c0c */ /* 0x000fe2000bf26270 */
[----:B------:R-:W-:Y:S01]  /*25f70*/  ULDC UR4, c[0x0][0x228] ;  /* 0x00008a0000047ab9 */ /* 0x000fe20000000800 */
[----:B------:R-:W-:Y:S01]  /*25f80*/  ULDC UR10, c[0x0][0x228] ;  /* 0x00008a00000a7ab9 */ /* 0x000fe20000000800 */
[----:B----4-:R-:W-:Y:S01]  /*25f90*/  IMAD.WIDE R28, R217, 0x4, R8 ;  /* 0x00000004d91c7825 */ /* 0x010fe200078e0208 */
[----:B------:R-:W-:Y:S01]  /*25fa0*/  ISETP.LT.AND P2, PT, R12, UR4, !P2 ;  /* 0x000000040c007c0c */ /* 0x000fe2000d741270 */
[----:B------:R-:W-:-:S02]  /*25fb0*/  ULDC UR4, c[0x0][0x228] ;  /* 0x00008a0000047ab9 */ /* 0x000fc40000000800 */
[----:B------:R-:W-:Y:S01]  /*25fc0*/  IMAD.WIDE R36, R217, 0x4, R150 ;  /* 0x00000004d9247825 */ /* 0x000fe200078e0296 */
[----:B------:R2:W-:Y:S01]  /*25fd0*/  @P4 STG.E desc[UR16][R4.64], R238 ;  /* 0x000000ee04004986 */ /* 0x0005e2000c101910 */
[----:B------:R-:W-:Y:S01]  /*25fe0*/  ISETP.LT.AND P4, PT, R11, UR4, !P0 ;  /* 0x000000040b007c0c */ /* 0x000fe2000c781270 */
[----:B------:R-:W-:Y:S02]  /*25ff0*/  ULDC UR4, c[0x0][0x228] ;  /* 0x00008a0000047ab9 */ /* 0x000fe40000000800 */
[----:B------:R3:W-:Y:S01]  /*26000*/  @P5 STG.E desc[UR16][R28.64], R234 ;  /* 0x000000ea1c005986 */ /* 0x0007e2000c101910 */
[----:B------:R-:W-:Y:S01]  /*26010*/  ISETP.LT.AND P5, PT, R13, UR4, !P0 ;  /* 0x000000040d007c0c */ /* 0x000fe2000c7a1270 */
[C---:B------:R-:W-:Y:S01]  /*26020*/  VIADD R15, R217.reuse, UR28 ;  /* 0x0000001cd90f7c36 */ /* 0x040fe20008000000 */
[----:B------:R-:W-:Y:S01]  /*26030*/  ULDC UR4, c[0x0][0x22c] ;  /* 0x00008b0000047ab9 */ /* 0x000fe20000000800 */
[----:B------:R4:W-:Y:S01]  /*26040*/  @P6 STG.E desc[UR16][R36.64], R222 ;  /* 0x000000de24006986 */ /* 0x0009e2000c101910 */
[----:B------:R-:W-:Y:S01]  /*26050*/  ISETP.LT.AND P6, PT, R14, UR6, !P0 ;  /* 0x000000060e007c0c */ /* 0x000fe2000c7c1270 */
[----:B-1----:R-:W-:Y:S01]  /*26060*/  IMAD.WIDE R2, R217, 0x4, R148 ;  /* 0x00000004d9027825 */ /* 0x002fe200078e0294 */
[----:B------:R-:W-:Y:S01]  /*26070*/  ISETP.LT.AND P0, PT, R12, UR8, !P0 ;  /* 0x000000080c007c0c */ /* 0x000fe2000c701270 */
[----:B------:R-:W-:Y:S01]  /*26080*/  ULDC UR6, c[0x0][0x228] ;  /* 0x00008a0000067ab9 */ /* 0x000fe20000000800 */
[----:B------:R-:W-:Y:S01]  /*26090*/  ULDC UR8, c[0x0][0x228] ;  /* 0x00008a0000087ab9 */ /* 0x000fe20000000800 */
[----:B------:R-:W-:-:S02]  /*260a0*/  VIADD R0, R10, 0x50 ;  /* 0x000000500a007836 */ /* 0x000fc40000000000 */
[C---:B--2---:R-:W-:Y:S01]  /*260b0*/  IMAD.WIDE R4, R15.reuse, 0x4, R224 ;  /* 0x000000040f047825 */ /* 0x044fe200078e02e0 */
[----:B------:R1:W-:Y:S03]  /*260c0*/  @P2 STG.E desc[UR16][R2.64], R218 ;  /* 0x000000da02002986 */ /* 0x0003e6000c101910 */
[C---:B---3--:R-:W-:Y:S01]  /*260d0*/  IMAD.WIDE R28, R15.reuse, 0x4, R8 ;  /* 0x000000040f1c7825 */ /* 0x048fe200078e0208 */
[----:B------:R-:W-:Y:S01]  /*260e0*/  ISETP.GE.AND P2, PT, R0, UR4, PT ;  /* 0x0000000400007c0c */ /* 0x000fe2000bf46270 */
[----:B------:R-:W-:Y:S02]  /*260f0*/  ULDC UR4, c[0x0][0x228] ;  /* 0x00008a0000047ab9 */ /* 0x000fe40000000800 */
[C---:B------:R-:W-:Y:S01]  /*26100*/  IMAD.WIDE R32, R15.reuse, 0x4, R150 ;  /* 0x000000040f207825 */ /* 0x040fe200078e0296 */
[----:B------:R2:W-:Y:S03]  /*26110*/  @P4 STG.E desc[UR16][R4.64], R6 ;  /* 0x0000000604004986 */ /* 0x0005e6000c101910 */
[----:B----4-:R-:W-:Y:S01]  /*26120*/  IMAD.WIDE R36, R15, 0x4, R148 ;  /* 0x000000040f247825 */ /* 0x010fe200078e0294 */
[----:B------:R3:W-:Y:S01]  /*26130*/  @P6 STG.E desc[UR16][R28.64], R30 ;  /* 0x0000001e1c006986 */ /* 0x0007e2000c101910 */
[----:B------:R-:W-:Y:S01]  /*26140*/  ISETP.LT.AND P4, PT, R11, UR4, !P3 ;  /* 0x000000040b007c0c */ /* 0x000fe2000df81270 */
[----:B------:R-:W-:-:S02]  /*26150*/  ULDC UR4, c[0x0][0x228] ;  /* 0x00008a0000047ab9 */ /* 0x000fc40000000800 */
[----:B------:R4:W-:Y:S01]  /*26160*/  @P5 STG.E desc[UR16][R32.64], R38 ;  /* 0x0000002620005986 */ /* 0x0009e2000c101910 */
        /* <DEDUP_REMOVED lines=13> */
[----:B------:R-:W-:-:S03]  /*26240*/  IADD3 R217, R15, UR28, RZ ;  /* 0x0000001c0fd97c10 */ /* 0x000fc6000fffe0ff */
[----:B----4-:R-:W-:Y:S01]  /*26250*/  IMAD.WIDE R32, R15, 0x4, R148 ;  /* 0x000000040f207825 */ /* 0x010fe200078e0294 */
[----:B------:R-:W-:Y:S01]  /*26260*/  ISETP.GE.AND P4, PT, R0, UR4, PT ;  /* 0x0000000400007c0c */ /* 0x000fe2000bf86270 */
[----:B------:R2:W-:Y:S01]  /*26270*/  @P0 STG.E desc[UR16][R4.64], R235 ;  /* 0x000000eb04000986 */ /* 0x0005e2000c101910 */
[----:B------:R-:W-:Y:S01]  /*26280*/  ULDC UR4, c[0x0][0x228] ;  /* 0x00008a0000047ab9 */ /* 0x000fe20000000800 */
[----:B------:R-:W-:Y:S01]  /*26290*/  ULDC UR8, c[0x0][0x228] ;  /* 0x00008a0000087ab9 */ /* 0x000fe20000000800 */
[----:B------:R-:W-:Y:S01]  /*262a0*/  ULDC UR10, c[0x0][0x228] ;  /* 0x00008a00000a7ab9 */ /* 0x000fe20000000800 */
[----:B------:R-:W-:Y:S01]  /*262b0*/  @P5 STG.E desc[UR16][R28.64], R223 ;  /* 0x000000df1c005986 */ /* 0x000fe2000c101910 */
[----:B------:R-:W-:-:S03]  /*262c0*/  IMAD.WIDE R36, R217, 0x4, R224 ;  /* 0x00000004d9247825 */ /* 0x000fc600078e02e0 */
[----:B------:R-:W-:Y:S01]  /*262d0*/  @P3 STG.E desc[UR16][R32.64], R219 ;  /* 0x000000db20003986 */ /* 0x000fe2000c101910 */
[----:B------:R-:W-:Y:S01]  /*262e0*/  ISETP.LT.AND P3, PT, R14, UR4, !P1 ;  /* 0x000000040e007c0c */ /* 0x000fe2000cf61270 */
[----:B------:R-:W-:Y:S02]  /*262f0*/  ULDC UR4, c[0x0][0x228] ;  /* 0x00008a0000047ab9 */ /* 0x000fe40000000800 */
[----:B------:R-:W-:Y:S01]  /*26300*/  ISETP.LT.AND P0, PT, R13, UR4, !P1 ;  /* 0x000000040d007c0c */ /* 0x000fe2000cf01270 */
[----:B------:R3:W-:Y:S01]  /*26310*/  @P6 STG.E desc[UR16][R36.64], R7 ;  /* 0x0000000724006986 */ /* 0x0007e2000c101910 */
[----:B------:R-:W-:Y:S01]  /*26320*/  ISETP.LT.AND P1, PT, R12, UR6, !P1 ;  /* 0x000000060c007c0c */ /* 0x000fe2000cf21270 */
[----:B-1----:R-:W-:Y:S01]  /*26330*/  IMAD.WIDE R2, R217, 0x4, R8 ;  /* 0x00000004d9027825 */ /* 0x002fe200078e0208 */
[----:B------:R-:W-:Y:S01]  /*26340*/  ISETP.LT.AND P5, PT, R11, UR8, !P2 ;  /* 0x000000080b007c0c */ /* 0x000fe2000d7a1270 */
[----:B------:R-:W-:Y:S01]  /*26350*/  ULDC UR4, c[0x0][0x22c] ;  /* 0x00008b0000047ab9 */ /* 0x000fe20000000800 */
[----:B------:R-:W-:Y:S01]  /*26360*/  ISETP.LT.AND P6, PT, R14, UR10, !P2 ;  /* 0x0000000a0e007c0c */ /* 0x000fe2000d7c1270 */
[----:B------:R-:W-:Y:S01]  /*26370*/  VIADD R0, R10, 0x52 ;  /* 0x000000520a007836 */ /* 0x000fe20000000000 */
[----:B------:R-:W-:Y:S01]  /*26380*/  ULDC UR6, c[0x0][0x228] ;  /* 0x00008a0000067ab9 */ /* 0x000fe20000000800 */
[----:B------:R-:W-:-:S02]  /*26390*/  VIADD R15, R217, UR28 ;  /* 0x0000001cd90f7c36 */ /* 0x000fc40008000000 */
[C---:B--2---:R-:W-:Y:S01]  /*263a0*/  IMAD.WIDE R4, R217.reuse, 0x4, R150 ;  /* 0x00000004d9047825 */ /* 0x044fe200078e0296 */
[----:B------:R1:W-:Y:S01]  /*263b0*/  @P3 STG.E desc[UR16][R2.64], R31 ;  /* 0x0000001f02003986 */ /* 0x0003e2000c101910 */
[----:B------:R-:W-:Y:S01]  /*263c0*/  ISETP.GE.AND P3, PT, R0, UR4, PT ;  /* 0x0000000400007c0c */ /* 0x000fe2000bf66270 */
[----:B------:R-:W-:Y:S01]  /*263d0*/  ULDC UR4, c[0x0][0x228] ;  /* 0x00008a0000047ab9 */ /* 0x000fe20000000800 */
[----:B---3--:R-:W-:Y:S01]  /*263e0*/  IMAD.WIDE R6, R217, 0x4, R148 ;  /* 0x00000004d9067825 */ /* 0x008fe200078e0294 */
[----:B------:R2:W-:Y:S01]  /*263f0*/  @P0 STG.E desc[UR16][R4.64], R39 ;  /* 0x0000002704000986 */ /* 0x0005e2000c101910 */
[----:B------:R-:W-:Y:S01]  /*26400*/  ULDC UR8, c[0x0][0x228] ;  /* 0x00008a0000087ab9 */ /* 0x000fe20000000800 */
[----:B------:R-:W-:Y:S01]  /*26410*/  ULDC UR10, c[0x0][0x228] ;  /* 0x00008a00000a7ab9 */ /* 0x000fe20000000800 */
[----:B------:R-:W-:Y:S01]  /*26420*/  IMAD.WIDE R28, R15, 0x4, R224 ;  /* 0x000000040f1c7825 */ /* 0x000fe200078e02e0 */
[----:B------:R-:W-:-:S03]  /*26430*/  ISETP.LT.AND P0, PT, R13, UR4, !P2 ;  /* 0x000000040d007c0c */ /* 0x000fc6000d701270 */
[C---:B------:R-:W-:Y:S01]  /*26440*/  IMAD.WIDE R32, R15.reuse, 0x4, R8 ;  /* 0x000000040f207825 */ /* 0x040fe200078e0208 */
[----:B------:R3:W-:Y:S01]  /*26450*/  @P1 STG.E desc[UR16][R6.64], R35 ;  /* 0x0000002306001986 */ /* 0x0007e2000c101910 */
[----:B------:R-:W-:Y:S02]  /*26460*/  ULDC UR4, c[0x0][0x228] ;  /* 0x00008a0000047ab9 */ /* 0x000fe40000000800 */
[----:B------:R-:W-:Y:S01]  /*26470*/  ISETP.LT.AND P2, PT, R12, UR4, !P2 ;  /* 0x000000040c007c0c */ /* 0x000fe2000d741270 */
[----:B------:R4:W-:Y:S01]  /*26480*/  @P5 STG.E desc[UR16][R28.64], R24 ;  /* 0x000000181c005986 */ /* 0x0009e2000c101910 */
[----:B------:R-:W-:Y:S01]  /*26490*/  ISETP.LT.AND P5, PT, R14, UR8, !P4 ;  /* 0x000000080e007c0c */ /* 0x000fe2000e7a1270 */
[----:B-1----:R-:W-:Y:S01]  /*264a0*/  IMAD.WIDE R2, R15, 0x4, R150 ;  /* 0x000000040f027825 */ /* 0x002fe200078e0296 */
[----:B------:R-:W-:Y:S01]  /*264b0*/  ISETP.LT.AND P1, PT, R13, UR10, !P4 ;  /* 0x0000000a0d007c0c */ /* 0x000fe2000e721270 */
[----:B------:R-:W-:Y:S01]  /*264c0*/  @P6 STG.E desc[UR16][R32.64], R20 ;  /* 0x0000001420006986 */ /* 0x000fe2000c101910 */
[----:B------:R-:W-:Y:S01]  /*264d0*/  ISETP.LT.AND P6, PT, R11, UR6, !P4 ;  /* 0x000000060b007c0c */ /* 0x000fe2000e7c1270 */
[----:B--2---:R-:W-:Y:S01]  /*264e0*/  IMAD.WIDE R4, R15, 0x4, R148 ;  /* 0x000000040f047825 */ /* 0x004fe200078e0294 */
[----:B------:R-:W-:-:S03]  /*264f0*/  ULDC UR4, c[0x0][0x22c] ;  /* 0x00008b0000047ab9 */ /* 0x000fc60000000800 */
[----:B---3--:R-:W-:Y:S02]  /*26500*/  VIADD R35, R15, UR28 ;  /* 0x0000001c0f237c36 */ /* 0x008fe40008000000 */
[----:B------:R-:W-:Y:S01]  /*26510*/  VIADD R0, R10, 0x53 ;  /* 0x000000530a007836 */ /* 0x000fe20000000000 */
[----:B------:R1:W-:Y:S01]  /*26520*/  @P0 STG.E desc[UR16][R2.64], R16 ;  /* 0x0000001002000986 */ /* 0x0003e2000c101910 */
[C---:B------:R-:W-:Y:S01]  /*26530*/  IMAD.WIDE R6, R35.reuse, 0x4, R224 ;  /* 0x0000000423067825 */ /* 0x040fe200078e02e0 */
[----:B------:R-:W-:Y:S01]  /*26540*/  ULDC UR6, c[0x0][0x228] ;  /* 0x00008a0000067ab9 */ /* 0x000fe20000000800 */
[----:B------:R-:W-:Y:S01]  /*26550*/  ULDC UR8, c[0x0][0x228] ;  /* 0x00008a0000087ab9 */ /* 0x000fe20000000800 */
[----:B------:R-:W-:Y:S01]  /*26560*/  ULDC UR10, c[0x0][0x228] ;  /* 0x00008a00000a7ab9 */ /* 0x000fe20000000800 */
[C---:B----4-:R-:W-:Y:S01]  /*26570*/  IMAD.WIDE R28, R35.reuse, 0x4, R8 ;  /* 0x00000004231c7825 */ /* 0x050fe200078e0208 */
[----:B------:R2:W-:Y:S03]  /*26580*/  @P2 STG.E desc[UR16][R4.64], R44 ;  /* 0x0000002c04002986 */ /* 0x0005e6000c101910 */
[----:B------:R-:W-:Y:S01]  /*26590*/  IMAD.WIDE R30, R35, 0x4, R150 ;  /* 0x00000004231e7825 */ /* 0x000fe200078e0296 */
[----:B------:R-:W-:Y:S01]  /*265a0*/  ISETP.GE.AND P0, PT, R0, UR4, PT ;  /* 0x0000000400007c0c */ /* 0x000fe2000bf06270 */
[----:B------:R3:W-:Y:S01]  /*265b0*/  @P6 STG.E desc[UR16][R6.64], R40 ;  /* 0x0000002806006986 */ /* 0x0007e2000c101910 */
[----:B------:R-:W-:-:S03]  /*265c0*/  ULDC UR4, c[0x0][0x228] ;  /* 0x00008a0000047ab9 */ /* 0x000fc60000000800 */
[----:B------:R4:W-:Y:S04]  /*265d0*/  @P5 STG.E desc[UR16][R28.64], R88 ;  /* 0x000000581c005986 */ /* 0x0009e8000c101910 */
[----:B------:R-:W-:Y:S01]  /*265e0*/  @P1 STG.E desc[UR16][R30.64], R64 ;  /* 0x000000401e001986 */ /* 0x000fe2000c101910 */
[----:B------:R-:W-:Y:S01]  /*265f0*/  ISETP.LT.AND P1, PT, R12, UR4, !P4 ;  /* 0x000000040c007c0c */ /* 0x000fe2000e721270 */
[----:B------:R-:W-:Y:S01]  /*26600*/  ULDC UR4, c[0x0][0x22c] ;  /* 0x00008b0000047ab9 */ /* 0x000fe20000000800 */
[----:B------:R-:W-:Y:S02]  /*26610*/  IADD3 R0, R10, 0x54, RZ ;  /* 0x000000540a007810 */ /* 0x000fe40007ffe0ff */
[----:B------:R-:W-:Y:S01]  /*26620*/  ISETP.LT.AND P4, PT, R11, UR6, !P3 ;  /* 0x000000060b007c0c */ /* 0x000fe2000df81270 */
[----:B-1----:R-:W-:Y:S01]  /*26630*/  IMAD.WIDE R2, R35, 0x4, R148 ;  /* 0x0000000423027825 */ /* 0x002fe200078e0294 */
[----:B------:R-:W-:Y:S01]  /*26640*/  ISETP.LT.AND P5, PT, R14, UR8, !P3 ;  /* 0x000000080e007c0c */ /* 0x000fe2000dfa1270 */
[----:B------:R-:W-:Y:S01]  /*26650*/  ULDC UR6, c[0x0][0x228] ;  /* 0x00008a0000067ab9 */ /* 0x000fe20000000800 */
[----:B------:R-:W-:Y:S01]  /*26660*/  ISETP.LT.AND P6, PT, R13, UR10, !P3 ;  /* 0x0000000a0d007c0c */ /* 0x000fe2000dfc1270 */
[----:B------:R-:W-:Y:S01]  /*26670*/  VIADD R15, R35, UR28 ;  /* 0x0000001c230f7c36 */ /* 0x000fe20008000000 */
[----:B------:R-:W-:Y:S01]  /*26680*/  ISETP.GE.AND P2, PT, R0, UR4, PT ;  /* 0x0000000400007c0c */ /* 0x000fe2000bf46270 */
[----:B------:R-:W-:Y:S01]  /*26690*/  VIADD R0, R10, 0x55 ;  /* 0x000000550a007836 */ /* 0x000fe20000000000 */
[----:B------:R-:W-:Y:S01]  /*266a0*/  ULDC UR4, c[0x0][0x22c] ;  /* 0x00008b0000047ab9 */ /* 0x000fe20000000800 */
[----:B------:R1:W-:Y:S01]  /*266b0*/  @P1 STG.E desc[UR16][R2.64], R60 ;  /* 0x0000003c02001986 */ /* 0x0003e2000c101910 */
[C---:B--2---:R-:W-:Y:S01]  /*266c0*/  IMAD.WIDE R4, R15.reuse, 0x4, R224 ;  /* 0x000000040f047825 */ /* 0x044fe200078e02e0 */
[----:B------:R-:W-:Y:S01]  /*266d0*/  ULDC UR8, c[0x0][0x228] ;  /* 0x00008a0000087ab9 */ /* 0x000fe20000000800 */
[----:B------:R-:W-:Y:S01]  /*266e0*/  ISETP.GE.AND P1, PT, R0, UR4, PT ;  /* 0x0000000400007c0c */ /* 0x000fe2000bf26270 */
[----:B------:R-:W-:Y:S01]  /*266f0*/  ULDC UR4, c[0x0][0x228] ;  /* 0x00008a0000047ab9 */ /* 0x000fe20000000800 */
[C---:B---3--:R-:W-:Y:S01]  /*26700*/  IMAD.WIDE R6, R15.reuse, 0x4, R8 ;  /* 0x000000040f067825 */ /* 0x048fe200078e0208 */
[----:B------:R-:W-:Y:S01]  /*26710*/  ISETP.LT.AND P3, PT, R12, UR4, !P3 ;  /* 0x000000040c007c0c */ /* 0x000fe2000df61270 */
[----:B------:R-:W-:Y:S01]  /*26720*/  ULDC UR4, c[0x0][0x228] ;  /* 0x00008a0000047ab9 */ /* 0x000fe20000000800 */
[----:B------:R-:W-:Y:S01]  /*26730*/  ULDC UR10, c[0x0][0x228] ;  /* 0x00008a00000a7ab9 */ /* 0x000fe20000000800 */
[----:B----4-:R-:W-:Y:S01]  /*26740*/  IMAD.WIDE R28, R15, 0x4, R150 ;  /* 0x000000040f1c7825 */ /* 0x010fe200078e0296 */
[----:B------:R2:W-:Y:S01]  /*26750*/  @P4 STG.E desc[UR16][R4.64], R25 ;  /* 0x0000001904004986 */ /* 0x0005e2000c101910 */
[----:B------:R-:W-:Y:S01]  /*26760*/  ISETP.LT.AND P4, PT, R11, UR4, !P0 ;  /* 0x000000040b007c0c */ /* 0x000fe2000c781270 */
[----:B------:R-:W-:-:S02]  /*26770*/  ULDC UR4, c[0x0][0x228] ;  /* 0x00008a0000047ab9 */ /* 0x000fc40000000800 */
[----:B------:R3:W-:Y:S01]  /*26780*/  @P5 STG.E desc[UR16][R6.64], R21 ;  /* 0x0000001506005986 */ /* 0x0007e2000c101910 */
[----:B------:R-:W-:Y:S01]  /*26790*/  ISETP.LT.AND P5, PT, R13, UR4, !P0 ;  /* 0x000000040d007c0c */ /* 0x000fe2000c7a1270 */
[C---:B-1----:R-:W-:Y:S01]  /*267a0*/  IMAD.WIDE R2, R15.reuse, 0x4, R148 ;  /* 0x000000040f027825 */ /* 0x042fe200078e0294 */
[----:B------:R-:W-:Y:S01]  /*267b0*/  ULDC UR4, c[0x0][0x22c] ;  /* 0x00008b0000047ab9 */ /* 0x000fe20000000800 */
[----:B------:R1:W-:Y:S01]  /*267c0*/  @P6 STG.E desc[UR16][R28.64], R17 ;  /* 0x000000111c006986 */ /* 0x0003e2000c101910 */
[----:B------:R-:W-:Y:S01]  /*267d0*/  ISETP.LT.AND P6, PT, R14, UR6, !P0 ;  /* 0x000000060e007c0c */ /* 0x000fe2000c7c1270 */
[----:B------:R-:W-:Y:S01]  /*267e0*/  VIADD R0, R10, 0x56 ;  /* 0x000000560a007836 */ /* 0x000fe20000000000 */
[----:B------:R-:W-:Y:S01]  /*267f0*/  ISETP.LT.AND P0, PT, R12, UR8, !P0 ;  /* 0x000000080c007c0c */ /* 0x000fe2000c701270 */
[----:B--2---:R-:W-:Y:S01]  /*26800*/  VIADD R25, R15, UR28 ;  /* 0x0000001c0f197c36 */ /* 0x004fe20008000000 */
[----:B------:R2:W-:Y:S01]  /*26810*/  @P3 STG.E desc[UR16][R2.64], R45 ;  /* 0x0000002d02003986 */ /* 0x0005e2000c101910 */
[----:B------:R-:W-:Y:S01]  /*26820*/  ULDC UR6, c[0x0][0x228] ;  /* 0x00008a0000067ab9 */ /* 0x000fe20000000800 */
[----:B------:R-:W-:Y:S01]  /*26830*/  ULDC UR8, c[0x0][0x228] ;  /* 0x00008a0000087ab9 */ /* 0x000fe20000000800 */
[----:B------:R-:W-:Y:S01]  /*26840*/  IMAD.WIDE R4, R25, 0x4, R224 ;  /* 0x0000000419047825 */ /* 0x000fe200078e02e0 */
[----:B------:R-:W-:Y:S01]  /*26850*/  ISETP.GE.AND P3, PT, R0, UR4, PT ;  /* 0x0000000400007c0c */ /* 0x000fe2000bf66270 */
[----:B------:R-:W-:-:S02]  /*26860*/  ULDC UR4, c[0x0][0x228] ;  /* 0x00008a0000047ab9 */ /* 0x000fc40000000800 */
[C---:B---3--:R-:W-:Y:S01]  /*26870*/  IMAD.WIDE R6, R25.reuse, 0x4, R8 ;  /* 0x0000000419067825 */ /* 0x048fe200078e0208 */
[----:B------:R3:W-:Y:S03]  /*26880*/  @P4 STG.E desc[UR16][R4.64], R41 ;  /* 0x0000002904004986 */ /* 0x0007e6000c101910 */
[C---:B-1----:R-:W-:Y:S01]  /*26890*/  IMAD.WIDE R16, R25.reuse, 0x4, R150 ;  /* 0x0000000419107825 */ /* 0x042fe200078e0296 */
[----:B------:R1:W-:Y:S03]  /*268a0*/  @P6 STG.E desc[UR16][R6.64], R89 ;  /* 0x0000005906006986 */ /* 0x0003e6000c101910 */
[----:B------:R-:W-:Y:S01]  /*268b0*/  IMAD.WIDE R20, R25, 0x4, R148 ;  /* 0x0000000419147825 */ /* 0x000fe200078e0294 */
[----:B------:R-:W-:Y:S01]  /*268c0*/  ISETP.LT.AND P4, PT, R11, UR4, !P2 ;  /* 0x000000040b007c0c */ /* 0x000fe2000d781270 */
[----:B------:R4:W-:Y:S01]  /*268d0*/  @P5 STG.E desc[UR16][R16.64], R65 ;  /* 0x0000004110005986 */ /* 0x0009e2000c101910 */
[----:B------:R-:W-:Y:S01]  /*268e0*/  ULDC UR4, c[0x0][0x228] ;  /* 0x00008a0000047ab9 */ /* 0x000fe20000000800 */
[----:B------:R-:W-:Y:S01]  /*268f0*/  ISETP.LT.AND P5, PT, R13, UR6, !P2 ;  /* 0x000000060d007c0c */ /* 0x000fe2000d7a1270 */
[----:B------:R-:W-:Y:S01]  /*26900*/  VIADD R0, R10, 0x57 ;  /* 0x000000570a007836 */ /* 0x000fe20000000000 */
[----:B------:R4:W-:Y:S01]  /*26910*/  @P0 STG.E desc[UR16][R20.64], R61 ;  /* 0x0000003d14000986 */ /* 0x0009e2000c101910 */
[----:B------:R-:W-:Y:S01]  /*26920*/  ISETP.LT.AND P0, PT, R14, UR4, !P2 ;  /* 0x000000040e007c0c */ /* 0x000fe2000d701270 */
[----:B------:R-:W-:Y:S01]  /*26930*/  ULDC UR4, c[0x0][0x22c] ;  /* 0x00008b0000047ab9 */ /* 0x000fe20000000800 */
[----:B------:R-:W-:Y:S01]  /*26940*/  IADD3 R25, R25, UR28, RZ ;  /* 0x0000001c19197c10 */ /* 0x000fe2000fffe0ff */
[----:B------:R-:W-:Y:S01]  /*26950*/  ULDC UR6, c[0x0][0x228] ;  /* 0x00008a0000067ab9 */ /* 0x000fe20000000800 */
[----:B------:R-:W-:Y:S01]  /*26960*/  ISETP.LT.AND P2, PT, R12, UR8, !P2 ;  /* 0x000000080c007c0c */ /* 0x000fe2000d741270 */
[----:B------:R-:W-:-:S02]  /*26970*/  ULDC UR8, c[0x0][0x228] ;  /* 0x00008a0000087ab9 */ /* 0x000fc40000000800 */
[----:B--2---:R-:W-:Y:S01]  /*26980*/  IMAD.WIDE R2, R25, 0x4, R224 ;  /* 0x0000000419027825 */ /* 0x004fe200078e02e0 */
[----:B------:R-:W-:Y:S01]  /*26990*/  ISETP.LT.AND P6, PT, R11, UR10, !P1 ;  /* 0x0000000a0b007c0c */ /* 0x000fe2000cfc1270 */
[----:B------:R-:W-:Y:S02]  /*269a0*/  ULDC UR10, c[0x0][0x228] ;  /* 0x00008a00000a7ab9 */ /* 0x000fe40000000800 */
[C---:B---3--:R-:W-:Y:S01]  /*269b0*/  IMAD.WIDE R4, R25.reuse, 0x4, R8 ;  /* 0x0000000419047825 */ /* 0x048fe200078e0208 */
[----:B------:R2:W-:Y:S03]  /*269c0*/  @P4 STG.E desc[UR16][R2.64], R26 ;  /* 0x0000001a02004986 */ /* 0x0005e6000c101910 */
[----:B-1----:R-:W-:Y:S01]  /*269d0*/  IMAD.WIDE R6, R25, 0x4, R150 ;  /* 0x0000000419067825 */ /* 0x002fe200078e0296 */
[----:B------:R-:W-:-:S03]  /*269e0*/  ISETP.GE.AND P4, PT, R0, UR4, PT ;  /* 0x0000000400007c0c */ /* 0x000fc6000bf86270 */
[C---:B----4-:R-:W-:Y:S01]  /*269f0*/  IMAD.WIDE R16, R25.reuse, 0x4, R148 ;  /* 0x0000000419107825 */ /* 0x050fe200078e0294 */
[----:B------:R1:W-:Y:S01]  /*26a00*/  @P0 STG.E desc[UR16][R4.64], R22 ;  /* 0x0000001604000986 */ /* 0x0003e2000c101910 */
[----:B------:R-:W-:Y:S02]  /*26a10*/  ULDC UR4, c[0x0][0x228] ;  /* 0x00008a0000047ab9 */ /* 0x000fe40000000800 */
[----:B------:R-:W-:Y:S01]  /*26a20*/  VIADD R15, R25, UR28 ;  /* 0x0000001c190f7c36 */ /* 0x000fe20008000000 */
[----:B------:R3:W-:Y:S04]  /*26a30*/  @P5 STG.E desc[UR16][R6.64], R18 ;  /* 0x0000001206005986 */ /* 0x0007e8000c101910 */
[----:B------:R4:W-:Y:S01]  /*26a40*/  @P2 STG.E desc[UR16][R16.64], R46 ;  /* 0x0000002e10002986 */ /* 0x0009e2000c101910 */
[----:B------:R-:W-:Y:S01]  /*26a50*/  ISETP.LT.AND P2, PT, R14, UR4, !P1 ;  /* 0x000000040e007c0c */ /* 0x000fe2000cf41270 */
[----:B------:R-:W-:Y:S01]  /*26a60*/  IMAD.WIDE R20, R15, 0x4, R224 ;  /* 0x000000040f147825 */ /* 0x000fe200078e02e0 */
[----:B------:R-:W-:-:S02]  /*26a70*/  ULDC UR4, c[0x0][0x228] ;  /* 0x00008a0000047ab9 */ /* 0x000fc40000000800 */
[----:B------:R-:W-:Y:S01]  /*26a80*/  ISETP.LT.AND P0, PT, R13, UR4, !P1 ;  /* 0x000000040d007c0c */ /* 0x000fe2000cf01270 */
[----:B--2---:R-:W-:Y:S01]  /*26a90*/  IMAD.WIDE R2, R15, 0x4, R8 ;  /* 0x000000040f027825 */ /* 0x004fe200078e0208 */
[----:B------:R-:W-:Y:S01]  /*26aa0*/  ISETP.LT.AND P1, PT, R12, UR6, !P1 ;  /* 0x000000060c007c0c */ /* 0x000fe2000cf21270 */
[----:B------:R2:W-:Y:S01]  /*26ab0*/  @P6 STG.E desc[UR16][R20.64], R42 ;  /* 0x0000002a14006986 */ /* 0x0005e2000c101910 */
[----:B------:R-:W-:Y:S01]  /*26ac0*/  ISETP.LT.AND P5, PT, R11, UR8, !P3 ;  /* 0x000000080b007c0c */ /* 0x000fe2000dfa1270 */
[----:B------:R-:W-:Y:S01]  /*26ad0*/  VIADD R0, R10, 0x58 ;  /* 0x000000580a007836 */ /* 0x000fe20000000000 */
[----:B------:R-:W-:Y:S01]  /*26ae0*/  ISETP.LT.AND P6, PT, R14, UR10, !P3 ;  /* 0x0000000a0e007c0c */ /* 0x000fe2000dfc1270 */
[C---:B------:R-:W-:Y:S01]  /*26af0*/  VIADD R25, R15.reuse, UR28 ;  /* 0x0000001c0f197c36 */ /* 0x040fe20008000000 */
[----:B------:R-:W-:Y:S01]  /*26b00*/  ULDC UR4, c[0x0][0x22c] ;  /* 0x00008b0000047ab9 */ /* 0x000fe20000000800 */
[C---:B-1----:R-:W-:Y:S01]  /*26b10*/  IMAD.WIDE R4, R15.reuse, 0x4, R150 ;  /* 0x000000040f047825 */ /* 0x042fe200078e0296 */
[----:B------:R1:W-:Y:S01]  /*26b20*/  @P2 STG.E desc[UR16][R2.64], R90 ;  /* 0x0000005a02002986 */ /* 0x0003e2000c101910 */
[----:B------:R-:W-:Y:S01]  /*26b30*/  ISETP.GE.AND P2, PT, R0, UR4, PT ;  /* 0x0000000400007c0c */ /* 0x000fe2000bf46270 */
[----:B------:R-:W-:Y:S01]  /*26b40*/  ULDC UR4, c[0x0][0x228] ;  /* 0x00008a0000047ab9 */ /* 0x000fe20000000800 */
[----:B---3--:R-:W-:Y:S01]  /*26b50*/  IMAD.WIDE R6, R15, 0x4, R148 ;  /* 0x000000040f067825 */ /* 0x008fe200078e0294 */
[----:B------:R3:W-:Y:S01]  /*26b60*/  @P0 STG.E desc[UR16][R4.64], R66 ;  /* 0x0000004204000986 */ /* 0x0007e2000c101910 */
[----:B------:R-:W-:Y:S01]  /*26b70*/  ULDC UR6, c[0x0][0x228] ;  /* 0x00008a0000067ab9 */ /* 0x000fe20000000800 */
[----:B------:R-:W-:Y:S01]  /*26b80*/  ULDC UR8, c[0x0][0x228] ;  /* 0x00008a0000087ab9 */ /* 0x000fe20000000800 */
[----:B----4-:R-:W-:Y:S01]  /*26b90*/  IMAD.WIDE R16, R25, 0x4, R224 ;  /* 0x0000000419107825 */ /* 0x010fe200078e02e0 */
[----:B------:R-:W-:Y:S01]  /*26ba0*/  ISETP.LT.AND P0, PT, R13, UR4, !P3 ;  /* 0x000000040d007c0c */ /* 0x000fe2000df01270 */
[----:B------:R-:W-:-:S02]  /*26bb0*/  ULDC UR10, c[0x0][0x228] ;  /* 0x00008a00000a7ab9 */ /* 0x000fc40000000800 */
[C---:B--2---:R-:W-:Y:S01]  /*26bc0*/  IMAD.WIDE R20, R25.reuse, 0x4, R8 ;  /* 0x0000000419147825 */ /* 0x044fe200078e0208 */
[----:B------:R2:W-:Y:S01]  /*26bd0*/  @P1 STG.E desc[UR16][R6.64], R62 ;  /* 0x0000003e06001986 */ /* 0x0005e2000c101910 */
[----:B------:R-:W-:Y:S02]  /*26be0*/  ULDC UR4, c[0x0][0x228] ;  /* 0x00008a0000047ab9 */ /* 0x000fe40000000800 */
[----:B------:R-:W-:Y:S01]  /*26bf0*/  ISETP.LT.AND P3, PT, R12, UR4, !P3 ;  /* 0x000000040c007c0c */ /* 0x000fe2000df61270 */
[----:B------:R4:W-:Y:S01]  /*26c00*/  @P5 STG.E desc[UR16][R16.64], R27 ;  /* 0x0000001b10005986 */ /* 0x0009e2000c101910 */
[----:B------:R-:W-:Y:S02]  /*26c10*/  ISETP.LT.AND P5, PT, R14, UR8, !P4 ;  /* 0x000000080e007c0c */ /* 0x000fe4000e7a1270 */
[----:B------:R-:W-:Y:S01]  /*26c20*/  IADD3 R15, R25, UR28, RZ ;  /* 0x0000001c190f7c10 */ /* 0x000fe2000fffe0ff */
[----:B------:R4:W-:Y:S01]  /*26c30*/  @P6 STG.E desc[UR16][R20.64], R23 ;  /* 0x0000001714006986 */ /* 0x0009e2000c101910 */
[----:B------:R-:W-:Y:S01]  /*26c40*/  ISETP.LT.AND P6, PT, R11, UR6, !P4 ;  /* 0x000000060b007c0c */ /* 0x000fe2000e7c1270 */
[----:B-1----:R-:W-:Y:S01]  /*26c50*/  IMAD.WIDE R2, R25, 0x4, R150 ;  /* 0x0000000419027825 */ /* 0x002fe200078e0296 */
[----:B------:R-:W-:Y:S01]  /*26c60*/  ISETP.LT.AND P1, PT, R13, UR10, !P4 ;  /* 0x0000000a0d007c0c */ /* 0x000fe2000e721270 */
[----:B------:R-:W-:Y:S01]  /*26c70*/  ULDC UR4, c[0x0][0x22c] ;  /* 0x00008b0000047ab9 */ /* 0x000fe20000000800 */
[----:B------:R-:W-:Y:S01]  /*26c80*/  ULDC UR6, c[0x0][0x228] ;  /* 0x00008a0000067ab9 */ /* 0x000fe20000000800 */
[----:B---3--:R-:W-:Y:S01]  /*26c90*/  IMAD.WIDE R4, R25, 0x4, R148 ;  /* 0x0000000419047825 */ /* 0x008fe200078e0294 */
[----:B------:R1:W-:Y:S01]  /*26ca0*/  @P0 STG.E desc[UR16][R2.64], R19 ;  /* 0x0000001302000986 */ /* 0x0003e2000c101910 */
[----:B------:R-:W-:Y:S01]  /*26cb0*/  ULDC UR8, c[0x0][0x228] ;  /* 0x00008a0000087ab9 */ /* 0x000fe20000000800 */
[----:B------:R-:W-:Y:S01]  /*26cc0*/  ULDC UR10, c[0x0][0x228] ;  /* 0x00008a00000a7ab9 */ /* 0x000fe20000000800 */
[----:B------:R-:W-:-:S02]  /*26cd0*/  VIADD R0, R10, 0x59 ;  /* 0x000000590a007836 */ /* 0x000fc40000000000 */
[C---:B--2---:R-:W-:Y:S01]  /*26ce0*/  IMAD.WIDE R6, R15.reuse, 0x4, R224 ;  /* 0x000000040f067825 */ /* 0x044fe200078e02e0 */
[----:B------:R2:W-:Y:S03]  /*26cf0*/  @P3 STG.E desc[UR16][R4.64], R47 ;  /* 0x0000002f04003986 */ /* 0x0005e6000c101910 */
[----:B----4-:R-:W-:Y:S01]  /*26d00*/  IMAD.WIDE R16, R15, 0x4, R8 ;  /* 0x000000040f107825 */ /* 0x010fe200078e0208 */
[----:B------:R-:W-:-:S03]  /*26d10*/  ISETP.GE.AND P0, PT, R0, UR4, PT ;  /* 0x0000000400007c0c */ /* 0x000fc6000bf06270 */
[----:B------:R-:W-:Y:S01]  /*26d20*/  IMAD.WIDE R20, R15, 0x4, R150 ;  /* 0x000000040f147825 */ /* 0x000fe200078e0296 */
[----:B------:R3:W-:Y:S01]  /*26d30*/  @P6 STG.E desc[UR16][R6.64], R43 ;  /* 0x0000002b06006986 */ /* 0x0007e2000c101910 */
[----:B------:R-:W-:-:S03]  /*26d40*/  ULDC UR4, c[0x0][0x228] ;  /* 0x00008a0000047ab9 */ /* 0x000fc60000000800 */
[----:B------:R4:W-:Y:S04]  /*26d50*/  @P5 STG.E desc[UR16][R16.64], R91 ;  /* 0x0000005b10005986 */ /* 0x0009e8000c101910 */
[----:B------:R-:W-:Y:S01]  /*26d60*/  @P1 STG.E desc[UR16][R20.64], R67 ;  /* 0x0000004314001986 */ /* 0x000fe2000c101910 */
[----:B------:R-:W-:Y:S01]  /*26d70*/  ISETP.LT.AND P1, PT, R12, UR4, !P4 ;  /* 0x000000040c007c0c */ /* 0x000fe2000e721270 */
[----:B------:R-:W-:Y:S01]  /*26d80*/  VIADD R0, R10, 0x5a ;  /* 0x0000005a0a007836 */ /* 0x000fe20000000000 */
[----:B------:R-:W-:Y:S01]  /*26d90*/  ULDC UR4, c[0x0][0x22c] ;  /* 0x00008b0000047ab9 */ /* 0x000fe20000000800 */
        /* <DEDUP_REMOVED lines=9> */
[C---:B--2---:R-:W-:Y:S01]  /*26e30*/  IMAD.WIDE R4, R19.reuse, 0x4, R224 ;  /* 0x0000000413047825 */ /* 0x044fe200078e02e0 */
[----:B------:R1:W-:Y:S01]  /*26e40*/  @P1 STG.E desc[UR16][R2.64], R63 ;  /* 0x0000003f02001986 */ /* 0x0003e2000c101910 */
[----:B------:R-:W-:Y:S01]  /*26e50*/  ULDC UR8, c[0x0][0x228] ;  /* 0x00008a0000087ab9 */ /* 0x000fe20000000800 */
[----:B------:R-:W-:Y:S01]  /*26e60*/  ISETP.GE.AND P1, PT, R0, UR4, PT ;  /* 0x0000000400007c0c */ /* 0x000fe2000bf26270 */
[C---:B---3--:R-:W-:Y:S01]  /*26e70*/  IMAD.WIDE R6, R19.reuse, 0x4, R8 ;  /* 0x0000000413067825 */ /* 0x048fe200078e0208 */
[----:B------:R-:W-:Y:S01]  /*26e80*/  ULDC UR4, c[0x0][0x228] ;  /* 0x00008a0000047ab9 */ /* 0x000fe20000000800 */
[----:B------:R-:W-:Y:S01]  /*26e90*/  ULDC UR10, c[0x0][0x228] ;  /* 0x00008a00000a7ab9 */ /* 0x000fe20000000800 */
[----:B------:R-:W-:Y:S01]  /*26ea0*/  ISETP.LT.AND P2, PT, R12, UR4, !P2 ;  /* 0x000000040c007c0c */ /* 0x000fe2000d741270 */
[----:B----4-:R-:W-:Y:S01]  /*26eb0*/  IMAD.WIDE R16, R19, 0x4, R150 ;  /* 0x0000000413107825 */ /* 0x010fe200078e0296 */
[----:B------:R-:W-:Y:S01]  /*26ec0*/  ULDC UR4, c[0x0][0x228] ;  /* 0x00008a0000047ab9 */ /* 0x000fe20000000800 */
[----:B------:R2:W-:Y:S01]  /*26ed0*/  @P4 STG.E desc[UR16][R4.64], R48 ;  /* 0x0000003004004986 */ /* 0x0005e2000c101910 */
[----:B------:R-:W-:Y:S01]  /*26ee0*/  ISETP.LT.AND P4, PT, R11, UR4, !P0 ;  /* 0x000000040b007c0c */ /* 0x000fe2000c781270 */
[----:B------:R-:W-:-:S02]  /*26ef0*/  ULDC UR4, c[0x0][0x228] ;  /* 0x00008a0000047ab9 */ /* 0x000fc40000000800 */
[----:B------:R3:W-:Y:S01]  /*26f00*/  @P5 STG.E desc[UR16][R6.64], R56 ;  /* 0x0000003806005986 */ /* 0x0007e2000c101910 */
[----:B------:R-:W-:Y:S01]  /*26f10*/  ISETP.LT.AND P5, PT, R13, UR4, !P0 ;  /* 0x000000040d007c0c */ /* 0x000fe2000c7a1270 */
[C---:B------:R-:W-:Y:S02]  /*26f20*/  VIADD R15, R19.reuse, UR28 ;  /* 0x0000001c130f7c36 */ /* 0x040fe40008000000 */
[----:B-1----:R-:W-:Y:S01]  /*26f30*/  IMAD.WIDE R2, R19, 0x4, R148 ;  /* 0x0000000413027825 */ /* 0x002fe200078e0294 */
[----:B------:R1:W-:Y:S01]  /*26f40*/  @P6 STG.E desc[UR16][R16.64], R52 ;  /* 0x0000003410006986 */ /* 0x0003e2000c101910 */
[----:B------:R-:W-:Y:S01]  /*26f50*/  ISETP.LT.AND P6, PT, R14, UR6, !P0 ;  /* 0x000000060e007c0c */ /* 0x000fe2000c7c1270 */
[----:B------:R-:W-:Y:S01]  /*26f60*/  ULDC UR4, c[0x0][0x22c] ;  /* 0x00008b0000047ab9 */ /* 0x000fe20000000800 */
[----:B------:R-:W-:Y:S01]  /*26f70*/  ISETP.LT.AND P0, PT, R12, UR8, !P0 ;  /* 0x000000080c007c0c */ /* 0x000fe2000c701270 */
[C---:B--2---:R-:W-:Y:S01]  /*26f80*/  IMAD.WIDE R4, R15.reuse, 0x4, R224 ;  /* 0x000000040f047825 */ /* 0x044fe200078e02e0 */
[----:B------:R-:W-:Y:S01]  /*26f90*/  IADD3 R0, R10, 0x5c, RZ ;  /* 0x0000005c0a007810 */ /* 0x000fe20007ffe0ff */
[----:B------:R2:W-:Y:S01]  /*26fa0*/  @P2 STG.E desc[UR16][R2.64], R96 ;  /* 0x0000006002002986 */ /* 0x0005e2000c101910 */
[----:B------:R-:W-:Y:S01]  /*26fb0*/  ULDC UR6, c[0x0][0x228] ;  /* 0x00008a0000067ab9 */ /* 0x000fe20000000800 */
[----:B---3--:R-:W-:Y:S01]  /*26fc0*/  IMAD.WIDE R6, R15, 0x4, R8 ;  /* 0x000000040f067825 */ /* 0x008fe200078e0208 */
[----:B------:R-:W-:Y:S01]  /*26fd0*/  ISETP.GE.AND P2, PT, R0, UR4, PT ;  /* 0x0000000400007c0c */ /* 0x000fe2000bf46270 */
[----:B------:R-:W-:-:S02]  /*26fe0*/  ULDC UR4, c[0x0][0x228] ;  /* 0x00008a0000047ab9 */ /* 0x000fc40000000800 */
[C---:B-1----:R-:W-:Y:S01]  /*26ff0*/  IMAD.WIDE R16, R15.reuse, 0x4, R150 ;  /* 0x000000040f107825 */ /* 0x042fe200078e0296 */
[----:B------:R1:W-:Y:S03]  /*27000*/  @P4 STG.E desc[UR16][R4.64], R92 ;  /* 0x0000005c04004986 */ /* 0x0003e6000c101910 */
[----:B------:R-:W-:Y:S01]  /*27010*/  IMAD.WIDE R18, R15, 0x4, R148 ;  /* 0x000000040f127825 */ /* 0x000fe200078e0294 */
[----:B------:R3:W-:Y:S01]  /*27020*/  @P6 STG.E desc[UR16][R6.64], R116 ;  /* 0x0000007406006986 */ /* 0x0007e2000c101910 */
[----:B------:R-:W-:Y:S01]  /*27030*/  ISETP.LT.AND P4, PT, R11, UR4, !P3 ;  /* 0x000000040b007c0c */ /* 0x000fe2000df81270 */
[----:B------:R-:W-:Y:S01]  /*27040*/  ULDC UR4, c[0x0][0x228] ;  /* 0x00008a0000047ab9 */ /* 0x000fe20000000800 */
[----:B------:R-:W-:Y:S01]  /*27050*/  ULDC UR8, c[0x0][0x228] ;  /* 0x00008a0000087ab9 */ /* 0x000fe20000000800 */
[----:B------:R4:W-:Y:S01]  /*27060*/  @P5 STG.E desc[UR16][R16.64], R112 ;  /* 0x0000007010005986 */ /* 0x0009e2000c101910 */
[----:B------:R-:W-:Y:S01]  /*27070*/  ISETP.LT.AND P5, PT, R13, UR6, !P3 ;  /* 0x000000060d007c0c */ /* 0x000fe2000dfa1270 */
[----:B------:R-:W-:Y:S01]  /*27080*/  VIADD R15, R15, UR28 ;  /* 0x0000001c0f0f7c36 */ /* 0x000fe20008000000 */
[----:B------:R-:W-:Y:S01]  /*27090*/  ISETP.LT.AND P6, PT, R11, UR10, !P1 ;  /* 0x0000000a0b007c0c */ /* 0x000fe2000cfc1270 */
[----:B------:R4:W-:Y:S01]  /*270a0*/  @P0 STG.E desc[UR16][R18.64], R108 ;  /* 0x0000006c12000986 */ /* 0x0009e2000c101910 */
[----:B------:R-:W-:Y:S01]  /*270b0*/  ISETP.LT.AND P0, PT, R14, UR4, !P3 ;  /* 0x000000040e007c0c */ /* 0x000fe2000df01270 */
[----:B--2---:R-:W-:Y:S01]  /*270c0*/  IMAD.WIDE R2, R15, 0x4, R224 ;  /* 0x000000040f027825 */ /* 0x004fe200078e02e0 */
[----:B------:R-:W-:Y:S01]  /*270d0*/  ISETP.LT.AND P3, PT, R12, UR8, !P3 ;  /* 0x000000080c007c0c */ /* 0x000fe2000df61270 */
[----:B------:R-:W-:Y:S01]  /*270e0*/  ULDC UR4, c[0x0][0x22c] ;  /* 0x00008b0000047ab9 */ /* 0x000fe20000000800 */
[----:B------:R-:W-:Y:S01]  /*270f0*/  ULDC UR6, c[0x0][0x228] ;  /* 0x00008a0000067ab9 */ /* 0x000fe20000000800 */
[----:B------:R-:W-:-:S02]  /*27100*/  VIADD R0, R10, 0x5d ;  /* 0x0000005d0a007836 */ /* 0x000fc40000000000 */
[C---:B-1----:R-:W-:Y:S01]  /*27110*/  IMAD.WIDE R4, R15.reuse, 0x4, R8 ;  /* 0x000000040f047825 */ /* 0x042fe200078e0208 */
[----:B------:R1:W-:Y:S01]  /*27120*/  @P4 STG.E desc[UR16][R2.64], R49 ;  /* 0x0000003102004986 */ /* 0x0003e2000c101910 */
[----:B------:R-:W-:Y:S02]  /*27130*/  ULDC UR8, c[0x0][0x228] ;  /* 0x00008a0000087ab9 */ /* 0x000fe40000000800 */
[----:B---3--:R-:W-:Y:S01]  /*27140*/  IMAD.WIDE R6, R15, 0x4, R150 ;  /* 0x000000040f067825 */ /* 0x008fe200078e0296 */
[----:B------:R-:W-:-:S03]  /*27150*/  ISETP.GE.AND P4, PT, R0, UR4, PT ;  /* 0x0000000400007c0c */ /* 0x000fc6000bf86270 */
[C---:B----4-:R-:W-:Y:S01]  /*27160*/  IMAD.WIDE R16, R15.reuse, 0x4, R148 ;  /* 0x000000040f107825 */ /* 0x050fe200078e0294 */
[----:B------:R2:W-:Y:S01]  /*27170*/  @P0 STG.E desc[UR16][R4.64], R57 ;  /* 0x0000003904000986 */ /* 0x0005e2000c101910 */
[----:B------:R-:W-:Y:S01]  /*27180*/  ULDC UR4, c[0x0][0x228] ;  /* 0x00008a0000047ab9 */ /* 0x000fe20000000800 */
[----:B------:R-:W-:Y:S01]  /*27190*/  ULDC UR10, c[0x0][0x228] ;  /* 0x00008a00000a7ab9 */ /* 0x000fe20000000800 */
[----:B------:R-:W-:Y:S01]  /*271a0*/  VIADD R21, R15, UR28 ;  /* 0x0000001c0f157c36 */ /* 0x000fe20008000000 */
[----:B------:R3:W-:Y:S04]  /*271b0*/  @P5 STG.E desc[UR16][R6.64], R53 ;  /* 0x0000003506005986 */ /* 0x0007e8000c101910 */
[----:B------:R4:W-:Y:S01]  /*271c0*/  @P3 STG.E desc[UR16][R16.64], R97 ;  /* 0x0000006110003986 */ /* 0x0009e2000c101910 */
[----:B------:R-:W-:Y:S01]  /*271d0*/  ISETP.LT.AND P3, PT, R14, UR4, !P1 ;  /* 0x000000040e007c0c */ /* 0x000fe2000cf61270 */
[----:B------:R-:W-:Y:S01]  /*271e0*/  IMAD.WIDE R18, R21, 0x4, R224 ;  /* 0x0000000415127825 */ /* 0x000fe200078e02e0 */
[----:B------:R-:W-:-:S02]  /*271f0*/  ULDC UR4, c[0x0][0x228] ;  /* 0x00008a0000047ab9 */ /* 0x000fc40000000800 */
[----:B------:R-:W-:Y:S01]  /*27200*/  ISETP.LT.AND P0, PT, R13, UR4, !P1 ;  /* 0x000000040d007c0c */ /* 0x000fe2000cf01270 */
[----:B-1----:R-:W-:Y:S01]  /*27210*/  IMAD.WIDE R2, R21, 0x4, R8 ;  /* 0x0000000415027825 */ /* 0x002fe200078e0208 */
[----:B------:R-:W-:Y:S01]  /*27220*/  ISETP.LT.AND P1, PT, R12, UR6, !P1 ;  /* 0x000000060c007c0c */ /* 0x000fe2000cf21270 */
[----:B------:R1:W-:Y:S01]  /*27230*/  @P6 STG.E desc[UR16][R18.64], R93 ;  /* 0x0000005d12006986 */ /* 0x0003e2000c101910 */
[----:B------:R-:W-:Y:S01]  /*27240*/  ISETP.LT.AND P5, PT, R11, UR8, !P2 ;  /* 0x000000080b007c0c */ /* 0x000fe2000d7a1270 */
[C---:B------:R-:W-:Y:S01]  /*27250*/  VIADD R15, R21.reuse, UR28 ;  /* 0x0000001c150f7c36 */ /* 0x040fe20008000000 */
[----:B------:R-:W-:Y:S01]  /*27260*/  ISETP.LT.AND P6, PT, R14, UR10, !P2 ;  /* 0x0000000a0e007c0c */ /* 0x000fe2000d7c1270 */
[C---:B--2---:R-:W-:Y:S01]  /*27270*/  IMAD.WIDE R4, R21.reuse, 0x4, R150 ;  /* 0x0000000415047825 */ /* 0x044fe200078e0296 */
[----:B------:R-:W-:Y:S01]  /*27280*/  IADD3 R0, R10, 0x5e, RZ ;  /* 0x0000005e0a007810 */ /* 0x000fe20007ffe0ff */
[----:B------:R-:W-:Y:S01]  /*27290*/  ULDC UR4, c[0x0][0x22c] ;  /* 0x00008b0000047ab9 */ /* 0x000fe20000000800 */
[----:B------:R2:W-:Y:S01]  /*272a0*/  @P3 STG.E desc[UR16][R2.64], R117 ;  /* 0x0000007502003986 */ /* 0x0005e2000c101910 */
[----:B---3--:R-:W-:Y:S01]  /*272b0*/  IMAD.WIDE R6, R21, 0x4, R148 ;  /* 0x0000000415067825 */ /* 0x008fe200078e0294 */
[----:B------:R-:W-:Y:S01]  /*272c0*/  ISETP.GE.AND P3, PT, R0, UR4, PT ;  /* 0x0000000400007c0c */ /* 0x000fe2000bf66270 */
[----:B------:R-:W-:Y:S01]  /*272d0*/  ULDC UR4, c[0x0][0x228] ;  /* 0x00008a0000047ab9 */ /* 0x000fe20000000800 */
[----:B------:R-:W-:Y:S01]  /*272e0*/  ULDC UR6, c[0x0][0x228] ;  /* 0x00008a0000067ab9 */ /* 0x000fe20000000800 */
[----:B----4-:R-:W-:Y:S01]  /*272f0*/  IMAD.WIDE R16, R15, 0x4, R224 ;  /* 0x000000040f107825 */ /* 0x010fe200078e02e0 */
[----:B------:R3:W-:Y:S01]  /*27300*/  @P0 STG.E desc[UR16][R4.64], R113 ;  /* 0x0000007104000986 */ /* 0x0007e2000c101910 */
[----:B------:R-:W-:Y:S01]  /*27310*/  ISETP.LT.AND P0, PT, R13, UR4, !P2 ;  /* 0x000000040d007c0c */ /* 0x000fe2000d701270 */
[----:B------:R-:W-:Y:S01]  /*27320*/  ULDC UR4, c[0x0][0x228] ;  /* 0x00008a0000047ab9 */ /* 0x000fe20000000800 */
[C---:B-1----:R-:W-:Y:S01]  /*27330*/  IMAD.WIDE R18, R15.reuse, 0x4, R8 ;  /* 0x000000040f127825 */ /* 0x042fe200078e0208 */
[----:B------:R1:W-:Y:S01]  /*27340*/  @P1 STG.E desc[UR16][R6.64], R109 ;  /* 0x0000006d06001986 */ /* 0x0003e2000c101910 */
[----:B------:R-:W-:Y:S01]  /*27350*/  ULDC UR8, c[0x0][0x228] ;  /* 0x00008a0000087ab9 */ /* 0x000fe20000000800 */
[----:B------:R-:W-:Y:S01]  /*27360*/  ISETP.LT.AND P2, PT, R12, UR4, !P2 ;  /* 0x000000040c007c0c */ /* 0x000fe2000d741270 */
[----:B------:R-:W-:Y:S01]  /*27370*/  ULDC UR10, c[0x0][0x228] ;  /* 0x00008a00000a7ab9 */ /* 0x000fe20000000800 */
[----:B------:R4:W-:Y:S01]  /*27380*/  @P5 STG.E desc[UR16][R16.64], R50 ;  /* 0x0000003210005986 */ /* 0x0009e2000c101910 */
[----:B------:R-:W-:Y:S01]  /*27390*/  ISETP.LT.AND P5, PT, R14, UR8, !P4 ;  /* 0x000000080e007c0c */ /* 0x000fe2000e7a1270 */
[----:B------:R-:W-:Y:S01]  /*273a0*/  VIADD R21, R15, UR28 ;  /* 0x0000001c0f157c36 */ /* 0x000fe20008000000 */
[----:B------:R-:W-:Y:S01]  /*273b0*/  ISETP.LT.AND P1, PT, R13, UR10, !P4 ;  /* 0x0000000a0d007c0c */ /* 0x000fe2000e721270 */
[----:B------:R4:W-:Y:S01]  /*273c0*/  @P6 STG.E desc[UR16][R18.64], R58 ;  /* 0x0000003a12006986 */ /* 0x0009e2000c101910 */
[----:B------:R-:W-:Y:S01]  /*273d0*/  ISETP.LT.AND P6, PT, R11, UR6, !P4 ;  /* 0x000000060b007c0c */ /* 0x000fe2000e7c1270 */
[C---:B--2---:R-:W-:Y:S01]  /*273e0*/  IMAD.WIDE R2, R15.reuse, 0x4, R150 ;  /* 0x000000040f027825 */ /* 0x044fe200078e0296 */
[----:B------:R-:W-:Y:S01]  /*273f0*/  ULDC UR4, c[0x0][0x22c] ;  /* 0x00008b0000047ab9 */ /* 0x000fe20000000800 */
[----:B------:R-:W-:Y:S01]  /*27400*/  ULDC UR6, c[0x0][0x228] ;  /* 0x00008a0000067ab9 */ /* 0x000fe20000000800 */
[----:B------:R-:W-:Y:S01]  /*27410*/  ULDC UR8, c[0x0][0x228] ;  /* 0x00008a0000087ab9 */ /* 0x000fe20000000800 */
[----:B---3--:R-:W-:Y:S01]  /*27420*/  IMAD.WIDE R4, R15, 0x4, R148 ;  /* 0x000000040f047825 */ /* 0x008fe200078e0294 */
[----:B------:R2:W-:Y:S01]  /*27430*/  @P0 STG.E desc[UR16][R2.64], R54 ;  /* 0x0000003602000986 */ /* 0x0005e2000c101910 */
[----:B------:R-:W-:-:S02]  /*27440*/  ULDC UR10, c[0x0][0x228] ;  /* 0x00008a00000a7ab9 */ /* 0x000fc40000000800 */
[----:B------:R-:W-:Y:S02]  /*27450*/  VIADD R0, R10, 0x5f ;  /* 0x0000005f0a007836 */ /* 0x000fe40000000000 */
[C---:B-1----:R-:W-:Y:S01]  /*27460*/  IMAD.WIDE R6, R21.reuse, 0x4, R224 ;  /* 0x0000000415067825 */ /* 0x042fe200078e02e0 */
        /* <DEDUP_REMOVED lines=12> */
[----:B--2---:R-:W-:Y:S01]  /*27530*/  IMAD.WIDE R2, R21, 0x4, R148 ;  /* 0x0000000415027825 */ /* 0x004fe200078e0294 */
[----:B------:R-:W-:Y:S01]  /*27540*/  ISETP.LT.AND P5, PT, R14, UR8, !P3 ;  /* 0x000000080e007c0c */ /* 0x000fe2000dfa1270 */
[----:B------:R-:W-:Y:S01]  /*27550*/  ULDC UR6, c[0x0][0x228] ;  /* 0x00008a0000067ab9 */ /* 0x000fe20000000800 */
[----:B------:R-:W-:Y:S01]  /*27560*/  ISETP.LT.AND P6, PT, R13, UR10, !P3 ;  /* 0x0000000a0d007c0c */ /* 0x000fe2000dfc1270 */
[----:B------:R-:W-:Y:S01]  /*27570*/  ULDC UR8, c[0x0][0x228] ;  /* 0x00008a0000087ab9 */ /* 0x000fe20000000800 */
[----:B------:R-:W-:Y:S01]  /*27580*/  ISETP.GE.AND P2, PT, R0, UR4, PT ;  /* 0x0000000400007c0c */ /* 0x000fe2000bf46270 */
[----:B------:R-:W-:Y:S01]  /*27590*/  VIADD R0, R10, 0x61 ;  /* 0x000000610a007836 */ /* 0x000fe20000000000 */
[----:B------:R-:W-:Y:S01]  /*275a0*/  IADD3 R15, R21, UR28, RZ ;  /* 0x0000001c150f7c10 */ /* 0x000fe2000fffe0ff */
[----:B------:R-:W-:Y:S01]  /*275b0*/  ULDC UR4, c[0x0][0x22c] ;  /* 0x00008b0000047ab9 */ /* 0x000fe20000000800 */
[----:B------:R2:W-:Y:S01]  /*275c0*/  @P1 STG.E desc[UR16][R2.64], R110 ;  /* 0x0000006e02001986 */ /* 0x0005e2000c101910 */
[----:B------:R-:W-:Y:S01]  /*275d0*/  ULDC UR10, c[0x0][0x228] ;  /* 0x00008a00000a7ab9 */ /* 0x000fe20000000800 */
[----:B------:R-:W-:Y:S01]  /*275e0*/  ISETP.GE.AND P1, PT, R0, UR4, PT ;  /* 0x0000000400007c0c */ /* 0x000fe2000bf26270 */
[----:B-1----:R-:W-:Y:S01]  /*275f0*/  IMAD.WIDE R4, R15, 0x4, R224 ;  /* 0x000000040f047825 */ /* 0x002fe200078e02e0 */
[----:B------:R-:W-:-:S03]  /*27600*/  ULDC UR4, c[0x0][0x228] ;  /* 0x00008a0000047ab9 */ /* 0x000fc60000000800 */
[C---:B---3--:R-:W-:Y:S01]  /*27610*/  IMAD.WIDE R6, R15.reuse, 0x4, R8 ;  /* 0x000000040f067825 */ /* 0x048fe200078e0208 */
[----:B------:R-:W-:Y:S01]  /*27620*/  ISETP.LT.AND P3, PT, R12, UR4, !P3 ;  /* 0x000000040c007c0c */ /* 0x000fe2000df61270 */
[----:B------:R-:W-:Y:S02]  /*27630*/  ULDC UR4, c[0x0][0x228] ;  /* 0x00008a0000047ab9 */ /* 0x000fe40000000800 */
[----:B----4-:R-:W-:Y:S01]  /*27640*/  IMAD.WIDE R16, R15, 0x4, R150 ;  /* 0x000000040f107825 */ /* 0x010fe200078e0296 */
        /* <DEDUP_REMOVED lines=15> */
[----:B------:R1:W-:Y:S03]  /*27740*/  @P3 STG.E desc[UR16][R2.64], R99 ;  /* 0x0000006302003986 */ /* 0x0003e6000c101910 */
[C---:B---3--:R-:W-:Y:S01]  /*27750*/  IMAD.WIDE R6, R21.reuse, 0x4, R8 ;  /* 0x0000000415067825 */ /* 0x048fe200078e0208 */
[----:B------:R-:W-:Y:S01]  /*27760*/  ISETP.GE.AND P3, PT, R0, UR4, PT ;  /* 0x0000000400007c0c */ /* 0x000fe2000bf66270 */
[----:B------:R-:W-:Y:S02]  /*27770*/  ULDC UR4, c[0x0][0x228] ;  /* 0x00008a0000047ab9 */ /* 0x000fe40000000800 */
[C---:B----4-:R-:W-:Y:S01]  /*27780*/  IMAD.WIDE R16, R21.reuse, 0x4, R150 ;  /* 0x0000000415107825 */ /* 0x050fe200078e0296 */
[----:B------:R2:W-:Y:S03]  /*27790*/  @P4 STG.E desc[UR16][R4.64], R95 ;  /* 0x0000005f04004986 */ /* 0x0005e6000c101910 */
[----:B------:R-:W-:Y:S01]  /*277a0*/  IMAD.WIDE R18, R21, 0x4, R148 ;  /* 0x0000000415127825 */ /* 0x000fe200078e0294 */
        /* <DEDUP_REMOVED lines=9> */
[C---:B-1----:R-:W-:Y:S01]  /*27840*/  IMAD.WIDE R2, R21.reuse, 0x4, R224 ;  /* 0x0000000415027825 */ /* 0x042fe200078e02e0 */
[----:B------:R-:W-:Y:S01]  /*27850*/  ISETP.LT.AND P2, PT, R12, UR8, !P2 ;  /* 0x000000080c007c0c */ /* 0x000fe2000d741270 */
[----:B------:R-:W-:Y:S01]  /*27860*/  ULDC UR4, c[0x0][0x22c] ;  /* 0x00008b0000047ab9 */ /* 0x000fe20000000800 */
[----:B------:R-:W-:Y:S01]  /*27870*/  IADD3 R0, R10, 0x63, RZ ;  /* 0x000000630a007810 */ /* 0x000fe20007ffe0ff */
[----:B--2---:R-:W-:Y:S01]  /*27880*/  IMAD.WIDE R4, R21, 0x4, R8 ;  /* 0x0000000415047825 */ /* 0x004fe200078e0208 */
[----:B------:R1:W-:Y:S01]  /*27890*/  @P4 STG.E desc[UR16][R2.64], R68 ;  /* 0x0000004402004986 */ /* 0x0003e2000c101910 */
[----:B------:R-:W-:-:S02]  /*278a0*/  ULDC UR6, c[0x0][0x228] ;  /* 0x00008a0000067ab9 */ /* 0x000fc40000000800 */
[C---:B---3--:R-:W-:Y:S01]  /*278b0*/  IMAD.WIDE R6, R21.reuse, 0x4, R150 ;  /* 0x0000000415067825 */ /* 0x048fe200078e0296 */
[----:B------:R-:W-:Y:S01]  /*278c0*/  ISETP.GE.AND P4, PT, R0, UR4, PT ;  /* 0x0000000400007c0c */ /* 0x000fe2000bf86270 */
[----:B------:R-:W-:Y:S01]  /*278d0*/  ULDC UR4, c[0x0][0x228] ;  /* 0x00008a0000047ab9 */ /* 0x000fe20000000800 */
[----:B------:R-:W-:Y:S01]  /*278e0*/  ULDC UR8, c[0x0][0x228] ;  /* 0x00008a0000087ab9 */ /* 0x000fe20000000800 */
        /* <DEDUP_REMOVED lines=14> */
[----:B------:R-:W-:Y:S01]  /*279d0*/  VIADD R0, R10, 0x64 ;  /* 0x000000640a007836 */ /* 0x000fe20000000000 */
[----:B------:R-:W-:Y:S01]  /*279e0*/  ISETP.LT.AND P6, PT, R14, UR10, !P3 ;  /* 0x0000000a0e007c0c */ /* 0x000fe2000dfc1270 */
[C---:B------:R-:W-:Y:S01]  /*279f0*/  VIADD R21, R15.reuse, UR28 ;  /* 0x0000001c0f157c36 */ /* 0x040fe20008000000 */
[----:B------:R-:W-:Y:S01]  /*27a00*/  ULDC UR4, c[0x0][0x22c] ;  /* 0x00008b0000047ab9 */ /* 0x000fe20000000800 */
        /* <DEDUP_REMOVED lines=11> */
[C---:B-1----:R-:W-:Y:S01]  /*27ac0*/  IMAD.WIDE R18, R21.reuse, 0x4, R8 ;  /* 0x0000000415127825 */ /* 0x042fe200078e0208 */
[----:B------:R1:W-:Y:S01]  /*27ad0*/  @P1 STG.E desc[UR16][R6.64], R152 ;  /* 0x0000009806001986 */ /* 0x0003e2000c101910 */
[----:B------:R-:W-:Y:S02]  /*27ae0*/  ULDC UR4, c[0x0][0x228] ;  /* 0x00008a0000047ab9 */ /* 0x000fe40000000800 */
[----:B------:R-:W-:Y:S01]  /*27af0*/  ISETP.LT.AND P3, PT, R12, UR4, !P3 ;  /* 0x000000040c007c0c */ /* 0x000fe2000df61270 */
[----:B------:R4:W-:Y:S01]  /*27b00*/  @P5 STG.E desc[UR16][R16.64], R69 ;  /* 0x0000004510005986 */ /* 0x0009e2000c101910 */
[----:B------:R-:W-:Y:S01]  /*27b10*/  ISETP.LT.AND P5, PT, R14, UR8, !P4 ;  /* 0x000000080e007c0c */ /* 0x000fe2000e7a1270 */
[----:B------:R-:W-:Y:S01]  /*27b20*/  VIADD R15, R21, UR28 ;  /* 0x0000001c150f7c36 */ /* 0x000fe20008000000 */
[----:B------:R-:W-:Y:S01]  /*27b30*/  ISETP.LT.AND P1, PT, R13, UR10, !P4 ;  /* 0x0000000a0d007c0c */ /* 0x000fe2000e721270 */
[----:B------:R4:W-:Y:S01]  /*27b40*/  @P6 STG.E desc[UR16][R18.64], R105 ;  /* 0x0000006912006986 */ /* 0x0009e2000c101910 */
[----:B------:R-:W-:Y:S01]  /*27b50*/  ISETP.LT.AND P6, PT, R11, UR6, !P4 ;  /* 0x000000060b007c0c */ /* 0x000fe2000e7c1270 */
[C---:B--2---:R-:W-:Y:S01]  /*27b60*/  IMAD.WIDE R2, R21.reuse, 0x4, R150 ;  /* 0x0000000415027825 */ /* 0x044fe200078e0296 */
[----:B------:R-:W-:Y:S01]  /*27b70*/  IADD3 R0, R10, 0x65, RZ ;  /* 0x000000650a007810 */ /* 0x000fe20007ffe0ff */
[----:B------:R-:W-:Y:S01]  /*27b80*/  ULDC UR4, c[0x0][0x22c] ;  /* 0x00008b0000047ab9 */ /* 0x000fe20000000800 */
[----:B------:R-:W-:Y:S01]  /*27b90*/  ULDC UR6, c[0x0][0x228] ;  /* 0x00008a0000067ab9 */ /* 0x000fe20000000800 */
[----:B---3--:R-:W-:Y:S01]  /*27ba0*/  IMAD.WIDE R4, R21, 0x4, R148 ;  /* 0x0000000415047825 */ /* 0x008fe200078e0294 */
[----:B------:R2:W-:Y:S01]  /*27bb0*/  @P0 STG.E desc[UR16][R2.64], R101 ;  /* 0x0000006502000986 */ /* 0x0005e2000c101910 */
[----:B------:R-:W-:-:S02]  /*27bc0*/  ULDC UR8, c[0x0][0x228] ;  /* 0x00008a0000087ab9 */ /* 0x000fc40000000800 */
[C---:B-1----:R-:W-:Y:S01]  /*27bd0*/  IMAD.WIDE R6, R15.reuse, 0x4, R224 ;  /* 0x000000040f067825 */ /* 0x042fe200078e02e0 */
[----:B------:R-:W-:Y:S01]  /*27be0*/  @P3 STG.E desc[UR16][R4.64], R125 ;  /* 0x0000007d04003986 */ /* 0x000fe2000c101910 */
[----:B------:R-:W-:Y:S02]  /*27bf0*/  ULDC UR10, c[0x0][0x228] ;  /* 0x00008a00000a7ab9 */ /* 0x000fe40000000800 */
[----:B----4-:R-:W-:Y:S01]  /*27c00*/  IMAD.WIDE R16, R15, 0x4, R8 ;  /* 0x000000040f107825 */ /* 0x010fe200078e0208 */
[----:B------:R-:W-:-:S03]  /*27c10*/  ISETP.GE.AND P0, PT, R0, UR4, PT ;  /* 0x0000000400007c0c */ /* 0x000fc6000bf06270 */
[----:B------:R-:W-:Y:S01]  /*27c20*/  IMAD.WIDE R18, R15, 0x4, R150 ;  /* 0x000000040f127825 */ /* 0x000fe200078e0296 */
[----:B------:R-:W-:Y:S01]  /*27c30*/  @P6 STG.E desc[UR16][R6.64], R121 ;  /* 0x0000007906006986 */ /* 0x000fe2000c101910 */
[----:B------:R-:W-:-:S03]  /*27c40*/  ULDC UR4, c[0x0][0x228] ;  /* 0x00008a0000047ab9 */ /* 0x000fc60000000800 */
[----:B------:R-:W-:Y:S04]  /*27c50*/  @P5 STG.E desc[UR16][R16.64], R137 ;  /* 0x0000008910005986 */ /* 0x000fe8000c101910 */
[----:B------:R1:W-:Y:S01]  /*27c60*/  @P1 STG.E desc[UR16][R18.64], R157 ;  /* 0x0000009d12001986 */ /* 0x0003e2000c101910 */
        /* <DEDUP_REMOVED lines=11> */
[----:B------:R-:W-:Y:S01]  /*27d20*/  ULDC UR4, c[0x0][0x22c] ;  /* 0x00008b0000047ab9 */ /* 0x000fe20000000800 */
[----:B-1----:R-:W-:Y:S01]  /*27d30*/  VIADD R19, R15, UR28 ;  /* 0x0000001c0f137c36 */ /* 0x002fe20008000000 */
[----:B------:R1:W-:Y:S01]  /*27d40*/  @P1 STG.E desc[UR16][R2.64], R153 ;  /* 0x0000009902001986 */ /* 0x0003e2000c101910 */
[----:B------:R-:W-:Y:S01]  /*27d50*/  ULDC UR10, c[0x0][0x228] ;  /* 0x00008a00000a7ab9 */ /* 0x000fe20000000800 */
[----:B------:R-:W-:Y:S01]  /*27d60*/  ISETP.GE.AND P1, PT, R0, UR4, PT ;  /* 0x0000000400007c0c */ /* 0x000fe2000bf26270 */
[----:B------:R-:W-:Y:S01]  /*27d70*/  IMAD.WIDE R4, R19, 0x4, R224 ;  /* 0x0000000413047825 */ /* 0x000fe200078e02e0 */
[----:B------:R-:W-:-:S03]  /*27d80*/  ULDC UR4, c[0x0][0x228] ;  /* 0x00008a0000047ab9 */ /* 0x000fc60000000800 */
[C---:B------:R-:W-:Y:S01]  /*27d90*/  IMAD.WIDE R6, R19.reuse, 0x4, R8 ;  /* 0x0000000413067825 */ /* 0x040fe200078e0208 */
[----:B------:R-:W-:Y:S01]  /*27da0*/  ISETP.LT.AND P2, PT, R12, UR4, !P2 ;  /* 0x000000040c007c0c */ /* 0x000fe2000d741270 */
[----:B------:R-:W-:Y:S02]  /*27db0*/  ULDC UR4, c[0x0][0x228] ;  /* 0x00008a0000047ab9 */ /* 0x000fe40000000800 */
[----:B------:R-:W-:Y:S01]  /*27dc0*/  IMAD.WIDE R16, R19, 0x4, R150 ;  /* 0x0000000413107825 */ /* 0x000fe200078e0296 */
[----:B------:R2:W-:Y:S01]  /*27dd0*/  @P4 STG.E desc[UR16][R4.64], R70 ;  /* 0x0000004604004986 */ /* 0x0005e2000c101910 */
[----:B------:R-:W-:Y:S01]  /*27de0*/  ISETP.LT.AND P4, PT, R11, UR4, !P0 ;  /* 0x000000040b007c0c */ /* 0x000fe2000c781270 */
[----:B------:R-:W-:Y:S02]  /*27df0*/  ULDC UR4, c[0x0][0x228] ;  /* 0x00008a0000047ab9 */ /* 0x000fe40000000800 */
[----:B------:R3:W-:Y:S01]  /*27e00*/  @P5 STG.E desc[UR16][R6.64], R106 ;  /* 0x0000006a06005986 */ /* 0x0007e2000c101910 */
[----:B------:R-:W-:-:S02]  /*27e10*/  ISETP.LT.AND P5, PT, R13, UR4, !P0 ;  /* 0x000000040d007c0c */ /* 0x000fc4000c7a1270 */
[C---:B------:R-:W-:Y:S01]  /*27e20*/  IADD3 R15, R19.reuse, UR28, RZ ;  /* 0x0000001c130f7c10 */ /* 0x040fe2000fffe0ff */
[----:B------:R4:W-:Y:S01]  /*27e30*/  @P6 STG.E desc[UR16][R16.64], R102 ;  /* 0x0000006610006986 */ /* 0x0009e2000c101910 */
[----:B------:R-:W-:Y:S01]  /*27e40*/  ISETP.LT.AND P6, PT, R14, UR6, !P0 ;  /* 0x000000060e007c0c */ /* 0x000fe2000c7c1270 */
[----:B-1----:R-:W-:Y:S01]  /*27e50*/  IMAD.WIDE R2, R19, 0x4, R148 ;  /* 0x0000000413027825 */ /* 0x002fe200078e0294 */
[----:B------:R-:W-:Y:S01]  /*27e60*/  ISETP.LT.AND P0, PT, R12, UR8, !P0 ;  /* 0x000000080c007c0c */ /* 0x000fe2000c701270 */
[----:B------:R-:W-:Y:S01]  /*27e70*/  ULDC UR4, c[0x0][0x22c] ;  /* 0x00008b0000047ab9 */ /* 0x000fe20000000800 */
[----:B------:R-:W-:Y:S01]  /*27e80*/  ULDC UR6, c[0x0][0x228] ;  /* 0x00008a0000067ab9 */ /* 0x000fe20000000800 */
[----:B------:R-:W-:Y:S02]  /*27e90*/  VIADD R0, R10, 0x68 ;  /* 0x000000680a007836 */ /* 0x000fe40000000000 */
[----:B--2---:R-:W-:Y:S01]  /*27ea0*/  IMAD.WIDE R4, R15, 0x4, R224 ;  /* 0x000000040f047825 */ /* 0x004fe200078e02e0 */
[----:B------:R1:W-:Y:S01]  /*27eb0*/  @P2 STG.E desc[UR16][R2.64], R126 ;  /* 0x0000007e02002986 */ /* 0x0003e2000c101910 */
[----:B------:R-:W-:-:S02]  /*27ec0*/  ULDC UR8, c[0x0][0x228] ;  /* 0x00008a0000087ab9 */ /* 0x000fc40000000800 */
        /* <DEDUP_REMOVED lines=11> */
[----:B------:R-:W-:Y:S02]  /*27f80*/  VIADD R15, R15, UR28 ;  /* 0x0000001c0f0f7c36 */ /* 0x000fe40008000000 */
[----:B------:R-:W-:Y:S01]  /*27f90*/  VIADD R0, R10, 0x69 ;  /* 0x000000690a007836 */ /* 0x000fe20000000000 */
[----:B------:R4:W-:Y:S01]  /*27fa0*/  @P0 STG.E desc[UR16][R18.64], R154 ;  /* 0x0000009a12000986 */ /* 0x0009e2000c101910 */
[----:B------:R-:W-:Y:S01]  /*27fb0*/  ISETP.LT.AND P0, PT, R14, UR4, !P3 ;  /* 0x000000040e007c0c */ /* 0x000fe2000df01270 */
[----:B-1----:R-:W-:Y:S01]  /*27fc0*/  IMAD.WIDE R2, R15, 0x4, R224 ;  /* 0x000000040f027825 */ /* 0x002fe200078e02e0 */
[----:B------:R-:W-:Y:S01]  /*27fd0*/  ISETP.LT.AND P3, PT, R12, UR8, !P3 ;  /* 0x000000080c007c0c */ /* 0x000fe2000df61270 */
[----:B------:R-:W-:Y:S01]  /*27fe0*/  ULDC UR4, c[0x0][0x22c] ;  /* 0x00008b0000047ab9 */ /* 0x000fe20000000800 */
[----:B------:R-:W-:Y:S01]  /*27ff0*/  ISETP.LT.AND P6, PT, R11, UR10, !P1 ;  /* 0x0000000a0b007c0c */ /* 0x000fe2000cfc1270 */
[----:B--2---:R-:W-:Y:S01]  /*28000*/  IMAD.WIDE R4, R15, 0x4, R8 ;  /* 0x000000040f047825 */ /* 0x004fe200078e0208 */
[----:B------:R1:W-:Y:S01]  /*28010*/  @P4 STG.E desc[UR16][R2.64], R71 ;  /* 0x0000004702004986 */ /* 0x0003e2000c101910 */
[----:B------:R-:W-:-:S02]  /*28020*/  ULDC UR6, c[0x0][0x228] ;  /* 0x00008a0000067ab9 */ /* 0x000fc40000000800 */
[C---:B---3--:R-:W-:Y:S01]  /*28030*/  IMAD.WIDE R6, R15.reuse, 0x4, R150 ;  /* 0x000000040f067825 */ /* 0x048fe200078e0296 */
[----:B------:R-:W-:Y:S01]  /*28040*/  ISETP.GE.AND P4, PT, R0, UR4, PT ;  /* 0x0000000400007c0c */ /* 0x000fe2000bf86270 */
[----:B------:R-:W-:Y:S01]  /*28050*/  ULDC UR4, c[0x0][0x228] ;  /* 0x00008a0000047ab9 */ /* 0x000fe20000000800 */
[----:B------:R-:W-:Y:S01]  /*28060*/  ULDC UR8, c[0x0][0x228] ;  /* 0x00008a0000087ab9 */ /* 0x000fe20000000800 */
[----:B----4-:R-:W-:Y:S01]  /*28070*/  IMAD.WIDE R16, R15, 0x4, R148 ;  /* 0x000000040f107825 */ /* 0x010fe200078e0294 */
[----:B------:R2:W-:Y:S01]  /*28080*/  @P0 STG.E desc[UR16][R4.64], R107 ;  /* 0x0000006b04000986 */ /* 0x0005e2000c101910 */
[----:B------:R-:W-:-:S03]  /*28090*/  ULDC UR10, c[0x0][0x228] ;  /* 0x00008a00000a7ab9 */ /* 0x000fc60000000800 */
[----:B------:R3:W-:Y:S01]  /*280a0*/  @P5 STG.E desc[UR16][R6.64], R103 ;  /* 0x0000006706005986 */ /* 0x0007e2000c101910 */
[----:B------:R-:W-:-:S03]  /*280b0*/  VIADD R21, R15, UR28 ;  /* 0x0000001c0f157c36 */ /* 0x000fc60008000000 */
[----:B------:R4:W-:Y:S01]  /*280c0*/  @P3 STG.E desc[UR16][R16.64], R127 ;  /* 0x0000007f10003986 */ /* 0x0009e2000c101910 */
[----:B------:R-:W-:Y:S01]  /*280d0*/  ISETP.LT.AND P3, PT, R14, UR4, !P1 ;  /* 0x000000040e007c0c */ /* 0x000fe2000cf61270 */
[----:B------:R-:W-:Y:S02]  /*280e0*/  ULDC UR4, c[0x0][0x228] ;  /* 0x00008a0000047ab9 */ /* 0x000fe40000000800 */
[----:B------:R-:W-:Y:S01]  /*280f0*/  ISETP.LT.AND P0, PT, R13, UR4, !P1 ;  /* 0x000000040d007c0c */ /* 0x000fe2000cf01270 */
[----:B------:R-:W-:Y:S01]  /*28100*/  IMAD.WIDE R18, R21, 0x4, R224 ;  /* 0x0000000415127825 */ /* 0x000fe200078e02e0 */
[----:B------:R-:W-:Y:S01]  /*28110*/  ISETP.LT.AND P1, PT, R12, UR6, !P1 ;  /* 0x000000060c007c0c */ /* 0x000fe2000cf21270 */
[----:B------:R-:W-:Y:S01]  /*28120*/  ULDC UR4, c[0x0][0x22c] ;  /* 0x00008b0000047ab9 */ /* 0x000fe20000000800 */
[----:B------:R-:W-:Y:S01]  /*28130*/  ISETP.LT.AND P5, PT, R11, UR8, !P2 ;  /* 0x000000080b007c0c */ /* 0x000fe2000d7a1270 */
[----:B-1----:R-:W-:Y:S01]  /*28140*/  IMAD.WIDE R2, R21, 0x4, R8 ;  /* 0x0000000415027825 */ /* 0x002fe200078e0208 */
[----:B------:R1:W-:Y:S01]  /*28150*/  @P6 STG.E desc[UR16][R18.64], R123 ;  /* 0x0000007b12006986 */ /* 0x0003e2000c101910 */
[----:B------:R-:W-:Y:S01]  /*28160*/  ISETP.LT.AND P6, PT, R14, UR10, !P2 ;  /* 0x0000000a0e007c0c */ /* 0x000fe2000d7c1270 */
[----:B------:R-:W-:Y:S01]  /*28170*/  ULDC UR6, c[0x0][0x228] ;  /* 0x00008a0000067ab9 */ /* 0x000fe20000000800 */
[----:B------:R-:W-:-:S02]  /*28180*/  VIADD R0, R10, 0x6a ;  /* 0x0000006a0a007836 */ /* 0x000fc40000000000 */
[C---:B--2---:R-:W-:Y:S01]  /*28190*/  IMAD.WIDE R4, R21.reuse, 0x4, R150 ;  /* 0x0000000415047825 */ /* 0x044fe200078e0296 */
[C---:B------:R-:W-:Y:S01]  /*281a0*/  IADD3 R15, R21.reuse, UR28, RZ ;  /* 0x0000001c150f7c10 */ /* 0x040fe2000fffe0ff */
[----:B------:R2:W-:Y:S01]  /*281b0*/  @P3 STG.E desc[UR16][R2.64], R139 ;  /* 0x0000008b02003986 */ /* 0x0005e2000c101910 */
[----:B------:R-:W-:Y:S01]  /*281c0*/  ISETP.GE.AND P3, PT, R0, UR4, PT ;  /* 0x0000000400007c0c */ /* 0x000fe2000bf66270 */
[----:B------:R-:W-:Y:S01]  /*281d0*/  ULDC UR4, c[0x0][0x228] ;  /* 0x00008a0000047ab9 */ /* 0x000fe20000000800 */
[----:B---3--:R-:W-:Y:S01]  /*281e0*/  IMAD.WIDE R6, R21, 0x4, R148 ;  /* 0x0000000415067825 */ /* 0x008fe200078e0294 */
[----:B------:R3:W-:Y:S01]  /*281f0*/  @P0 STG.E desc[UR16][R4.64], R159 ;  /* 0x0000009f04000986 */ /* 0x0007e2000c101910 */
[----:B------:R-:W-:Y:S01]  /*28200*/  ISETP.LT.AND P0, PT, R13, UR4, !P2 ;  /* 0x000000040d007c0c */ /* 0x000fe2000d701270 */
[----:B------:R-:W-:Y:S01]  /*28210*/  ULDC UR4, c[0x0][0x228] ;  /* 0x00008a0000047ab9 */ /* 0x000fe20000000800 */
[C---:B----4-:R-:W-:Y:S01]  /*28220*/  IMAD.WIDE R16, R15.reuse, 0x4, R224 ;  /* 0x000000040f107825 */ /* 0x050fe200078e02e0 */
[----:B------:R-:W-:Y:S01]  /*28230*/  ISETP.LT.AND P2, PT, R12, UR4, !P2 ;  /* 0x000000040c007c0c */ /* 0x000fe2000d741270 */
[----:B------:R-:W-:Y:S01]  /*28240*/  ULDC UR8, c[0x0][0x228] ;  /* 0x00008a0000087ab9 */ /* 0x000fe20000000800 */
[----:B------:R-:W-:Y:S01]  /*28250*/  ULDC UR10, c[0x0][0x228] ;  /* 0x00008a00000a7ab9 */ /* 0x000fe20000000800 */
[----:B-1----:R-:W-:Y:S01]  /*28260*/  IMAD.WIDE R18, R15, 0x4, R8 ;  /* 0x000000040f127825 */ /* 0x002fe200078e0208 */
[----:B------:R1:W-:Y:S01]  /*28270*/  @P1 STG.E desc[UR16][R6.64], R155 ;  /* 0x0000009b06001986 */ /* 0x0003e2000c101910 */
[----:B------:R-:W-:-:S03]  /*28280*/  ULDC UR4, c[0x0][0x22c] ;  /* 0x00008b0000047ab9 */ /* 0x000fc60000000800 */
[----:B------:R4:W-:Y:S01]  /*28290*/  @P5 STG.E desc[UR16][R16.64], R132 ;  /* 0x0000008410005986 */ /* 0x0009e2000c101910 */
[----:B--2---:R-:W-:-:S03]  /*282a0*/  IMAD.WIDE R2, R15, 0x4, R150 ;  /* 0x000000040f027825 */ /* 0x004fc600078e0296 */
[----:B------:R2:W-:Y:S01]  /*282b0*/  @P6 STG.E desc[UR16][R18.64], R128 ;  /* 0x0000008012006986 */ /* 0x0005e2000c101910 */
[----:B------:R-:W-:Y:S01]  /*282c0*/  ISETP.LT.AND P6, PT, R11, UR6, !P4 ;  /* 0x000000060b007c0c */ /* 0x000fe2000e7c1270 */
[----:B------:R-:W-:Y:S01]  /*282d0*/  VIADD R0, R10, 0x6b ;  /* 0x0000006b0a007836 */ /* 0x000fe20000000000 */
[----:B------:R-:W-:Y:S01]  /*282e0*/  ISETP.LT.AND P5, PT, R14, UR8, !P4 ;  /* 0x000000080e007c0c */ /* 0x000fe2000e7a1270 */
[----:B---3--:R-:W-:Y:S01]  /*282f0*/  IMAD.WIDE R4, R15, 0x4, R148 ;  /* 0x000000040f047825 */ /* 0x008fe200078e0294 */
[----:B------:R-:W-:Y:S01]  /*28300*/  ISETP.LT.AND P1, PT, R13, UR10, !P4 ;  /* 0x0000000a0d007c0c */ /* 0x000fe2000e721270 */
[----:B------:R3:W-:Y:S02]  /*28310*/  @P0 STG.E desc[UR16][R2.64], R72 ;  /* 0x0000004802000986 */ /* 0x0007e4000c101910 */
[----:B------:R-:W-:Y:S01]  /*28320*/  VIADD R21, R15, UR28 ;  /* 0x0000001c0f157c36 */ /* 0x000fe20008000000 */
[----:B------:R-:W-:Y:S01]  /*28330*/  ISETP.GE.AND P0, PT, R0, UR4, PT ;  /* 0x0000000400007c0c */ /* 0x000fe2000bf06270 */
[----:B------:R-:W-:Y:S01]  /*28340*/  ULDC UR4, c[0x0][0x228] ;  /* 0x00008a0000047ab9 */ /* 0x000fe20000000800 */
[----:B------:R3:W-:Y:S01]  /*28350*/  @P2 STG.E desc[UR16][R4.64], R164 ;  /* 0x000000a404002986 */ /* 0x0007e2000c101910 */
[C---:B-1----:R-:W-:Y:S01]  /*28360*/  IMAD.WIDE R6, R21.reuse, 0x4, R224 ;  /* 0x0000000415067825 */ /* 0x042fe200078e02e0 */
[----:B------:R-:W-:Y:S01]  /*28370*/  ISETP.LT.AND P2, PT, R12, UR4, !P4 ;  /* 0x000000040c007c0c */ /* 0x000fe2000e741270 */
[----:B------:R-:W-:Y:S01]  /*28380*/  ULDC UR6, c[0x0][0x228] ;  /* 0x00008a0000067ab9 */ /* 0x000fe20000000800 */
[----:B------:R-:W-:Y:S01]  /*28390*/  ULDC UR8, c[0x0][0x228] ;  /* 0x00008a0000087ab9 */ /* 0x000fe20000000800 */
[----:B----4-:R-:W-:Y:S01]  /*283a0*/  IMAD.WIDE R16, R21, 0x4, R8 ;  /* 0x0000000415107825 */ /* 0x010fe200078e0208 */
[----:B------:R1:W-:Y:S01]  /*283b0*/  @P6 STG.E desc[UR16][R6.64], R160 ;  /* 0x000000a006006986 */ /* 0x0003e2000c101910 */
[----:B------:R-:W-:Y:S01]  /*283c0*/  ISETP.LT.AND P6, PT, R11, UR6, !P3 ;  /* 0x000000060b007c0c */ /* 0x000fe2000dfc1270 */
[----:B------:R-:W-:Y:S01]  /*283d0*/  ULDC UR10, c[0x0][0x228] ;  /* 0x00008a00000a7ab9 */ /* 0x000fe20000000800 */
[----:B--2---:R-:W-:Y:S01]  /*283e0*/  IMAD.WIDE R18, R21, 0x4, R150 ;  /* 0x0000000415127825 */ /* 0x004fe200078e0296 */
[----:B------:R-:W-:-:S03]  /*283f0*/  ISETP.LT.AND P4, PT, R14, UR8, !P3 ;  /* 0x000000080e007c0c */ /* 0x000fc6000df81270 */
[----:B------:R-:W-:Y:S01]  /*28400*/  VIADD R0, R10, 0x6c ;  /* 0x0000006c0a007836 */ /* 0x000fe20000000000 */
[----:B------:R2:W-:Y:S01]  /*28410*/  @P5 STG.E desc[UR16][R16.64], R172 ;  /* 0x000000ac10005986 */ /* 0x0005e2000c101910 */
[----:B------:R-:W-:Y:S01]  /*28420*/  ULDC UR4, c[0x0][0x22c] ;  /* 0x00008b0000047ab9 */ /* 0x000fe20000000800 */
[----:B---3--:R-:W-:Y:S01]  /*28430*/  IMAD.WIDE R2, R21, 0x4, R148 ;  /* 0x0000000415027825 */ /* 0x008fe200078e0294 */
[----:B------:R-:W-:Y:S01]  /*28440*/  ISETP.LT.AND P5, PT, R13, UR10, !P3 ;  /* 0x0000000a0d007c0c */ /* 0x000fe2000dfa1270 */
[----:B------:R-:W-:Y:S01]  /*28450*/  @P1 STG.E desc[UR16][R18.64], R168 ;  /* 0x000000a812001986 */ /* 0x000fe2000c101910 */
[----:B------:R-:W-:Y:S01]  /*28460*/  ISETP.GE.AND P1, PT, R0, UR4, PT ;  /* 0x0000000400007c0c */ /* 0x000fe2000bf26270 */
[----:B------:R-:W-:Y:S01]  /*28470*/  VIADD R21, R21, UR28 ;  /* 0x0000001c15157c36 */ /* 0x000fe20008000000 */
[----:B------:R-:W-:Y:S01]  /*28480*/  IADD3 R0, R10, 0x6d, RZ ;  /* 0x0000006d0a007810 */ /* 0x000fe20007ffe0ff */
[----:B------:R-:W-:Y:S01]  /*28490*/  ULDC UR4, c[0x0][0x22c] ;  /* 0x00008b0000047ab9 */ /* 0x000fe20000000800 */
[----:B------:R3:W-:Y:S01]  /*284a0*/  @P2 STG.E desc[UR16][R2.64], R140 ;  /* 0x0000008c02002986 */ /* 0x0007e2000c101910 */
[C---:B------:R-:W-:Y:S01]  /*284b0*/  IMAD.WIDE R4, R21.reuse, 0x4, R224 ;  /* 0x0000000415047825 */ /* 0x040fe200078e02e0 */
[----:B------:R-:W-:Y:S01]  /*284c0*/  ISETP.GE.AND P2, PT, R0, UR4, PT ;  /* 0x0000000400007c0c */ /* 0x000fe2000bf46270 */
[----:B------:R-:W-:Y:S01]  /*284d0*/  ULDC UR4, c[0x0][0x228] ;  /* 0x00008a0000047ab9 */ /* 0x000fe20000000800 */
[----:B------:R-:W-:Y:S01]  /*284e0*/  ULDC UR6, c[0x0][0x228] ;  /* 0x00008a0000067ab9 */ /* 0x000fe20000000800 */
[C---:B-1----:R-:W-:Y:S01]  /*284f0*/  IMAD.WIDE R6, R21.reuse, 0x4, R8 ;  /* 0x0000000415067825 */ /* 0x042fe200078e0208 */
[----:B------:R-:W-:Y:S01]  /*28500*/  ISETP.LT.AND P3, PT, R12, UR4, !P3 ;  /* 0x000000040c007c0c */ /* 0x000fe2000df61270 */
[----:B------:R1:W-:Y:S01]  /*28510*/  @P6 STG.E desc[UR16][R4.64], R133 ;  /* 0x0000008504006986 */ /* 0x0003e2000c101910 */
[----:B------:R-:W-:Y:S01]  /*28520*/  ULDC UR4, c[0x0][0x228] ;  /* 0x00008a0000047ab9 */ /* 0x000fe20000000800 */
[----:B--2---:R-:W-:Y:S01]  /*28530*/  IMAD.WIDE R16, R21, 0x4, R150 ;  /* 0x0000000415107825 */ /* 0x004fe200078e0296 */
[----:B------:R-:W-:Y:S01]  /*28540*/  ULDC UR8, c[0x0][0x228] ;  /* 0x00008a0000087ab9 */ /* 0x000fe20000000800 */
[----:B------:R2:W-:Y:S01]  /*28550*/  @P4 STG.E desc[UR16][R6.64], R129 ;  /* 0x0000008106004986 */ /* 0x0005e2000c101910 */
[----:B------:R-:W-:Y:S01]  /*28560*/  ISETP.LT.AND P4, PT, R11, UR4, !P0 ;  /* 0x000000040b007c0c */ /* 0x000fe2000c781270 */
[----:B------:R-:W-:Y:S01]  /*28570*/  ULDC UR10, c[0x0][0x228] ;  /* 0x00008a00000a7ab9 */ /* 0x000fe20000000800 */
[----:B------:R-:W-:Y:S01]  /*28580*/  ISETP.LT.AND P6, PT, R14, UR6, !P0 ;  /* 0x000000060e007c0c */ /* 0x000fe2000c7c1270 */
[----:B------:R4:W-:Y:S01]  /*28590*/  @P5 STG.E desc[UR16][R16.64], R73 ;  /* 0x0000004910005986 */ /* 0x0009e2000c101910 */
[----:B------:R-:W-:Y:S01]  /*285a0*/  ISETP.LT.AND P5, PT, R13, UR8, !P0 ;  /* 0x000000080d007c0c */ /* 0x000fe2000c7a1270 */
[C---:B---3--:R-:W-:Y:S01]  /*285b0*/  IMAD.WIDE R2, R21.reuse, 0x4, R148 ;  /* 0x0000000415027825 */ /* 0x048fe200078e0294 */
[----:B------:R-:W-:Y:S01]  /*285c0*/  ISETP.LT.AND P0, PT, R12, UR10, !P0 ;  /* 0x0000000a0c007c0c */ /* 0x000fe2000c701270 */
[----:B------:R-:W-:Y:S01]  /*285d0*/  ULDC UR4, c[0x0][0x22c] ;  /* 0x00008b0000047ab9 */ /* 0x000fe20000000800 */
[----:B------:R-:W-:Y:S01]  /*285e0*/  ULDC UR6, c[0x0][0x228] ;  /* 0x00008a0000067ab9 */ /* 0x000fe20000000800 */
[----:B------:R-:W-:-:S02]  /*285f0*/  VIADD R21, R21, UR28 ;  /* 0x0000001c15157c36 */ /* 0x000fc40008000000 */
[----:B------:R-:W-:Y:S01]  /*28600*/  VIADD R0, R10, 0x6e ;  /* 0x0000006e0a007836 */ /* 0x000fe20000000000 */
[----:B------:R3:W-:Y:S01]  /*28610*/  @P3 STG.E desc[UR16][R2.64], R165 ;  /* 0x000000a502003986 */ /* 0x0007e2000c101910 */
[C---:B-1----:R-:W-:Y:S01]  /*28620*/  IMAD.WIDE R4, R21.reuse, 0x4, R224 ;  /* 0x0000000415047825 */ /* 0x042fe200078e02e0 */
[----:B------:R-:W-:Y:S01]  /*28630*/  ULDC UR8, c[0x0][0x228] ;  /* 0x00008a0000087ab9 */ /* 0x000fe20000000800 */
[----:B------:R-:W-:Y:S02]  /*28640*/  ULDC UR10, c[0x0][0x228] ;  /* 0x00008a00000a7ab9 */ /* 0x000fe40000000800 */
[----:B--2---:R-:W-:Y:S01]  /*28650*/  IMAD.WIDE R6, R21, 0x4, R8 ;  /* 0x0000000415067825 */ /* 0x004fe200078e0208 */
[----:B------:R-:W-:-:S03]  /*28660*/  ISETP.GE.AND P3, PT, R0, UR4, PT ;  /* 0x0000000400007c0c */ /* 0x000fc6000bf66270 */
[C---:B----4-:R-:W-:Y:S01]  /*28670*/  IMAD.WIDE R16, R21.reuse, 0x4, R150 ;  /* 0x0000000415107825 */ /* 0x050fe200078e0296 */
[----:B------:R1:W-:Y:S01]  /*28680*/  @P4 STG.E desc[UR16][R4.64], R161 ;  /* 0x000000a104004986 */ /* 0x0003e2000c101910 */
[----:B------:R-:W-:Y:S02]  /*28690*/  ULDC UR4, c[0x0][0x228] ;  /* 0x00008a0000047ab9 */ /* 0x000fe40000000800 */
[----:B------:R-:W-:Y:S01]  /*286a0*/  IMAD.WIDE R18, R21, 0x4, R148 ;  /* 0x0000000415127825 */ /* 0x000fe200078e0294 */
[----:B------:R2:W-:Y:S04]  /*286b0*/  @P6 STG.E desc[UR16][R6.64], R173 ;  /* 0x000000ad06006986 */ /* 0x0005e8000c101910 */
[----:B------:R4:W-:Y:S01]  /*286c0*/  @P5 STG.E desc[UR16][R16.64], R169 ;  /* 0x000000a910005986 */ /* 0x0009e2000c101910 */
[----:B------:R-:W-:Y:S01]  /*286d0*/  ISETP.LT.AND P5, PT, R11, UR4, !P1 ;  /* 0x000000040b007c0c */ /* 0x000fe2000cfa1270 */
[----:B------:R-:W-:-:S02]  /*286e0*/  ULDC UR4, c[0x0][0x228] ;  /* 0x00008a0000047ab9 */ /* 0x000fc40000000800 */
[----:B------:R4:W-:Y:S01]  /*286f0*/  @P0 STG.E desc[UR16][R18.64], R141 ;  /* 0x0000008d12000986 */ /* 0x0009e2000c101910 */
[----:B------:R-:W-:Y:S01]  /*28700*/  ISETP.LT.AND P0, PT, R14, UR4, !P1 ;  /* 0x000000040e007c0c */ /* 0x000fe2000cf01270 */
[----:B------:R-:W-:Y:S01]  /*28710*/  VIADD R21, R21, UR28 ;  /* 0x0000001c15157c36 */ /* 0x000fe20008000000 */
[----:B------:R-:W-:Y:S01]  /*28720*/  ISETP.LT.AND P4, PT, R13, UR6, !P1 ;  /* 0x000000060d007c0c */ /* 0x000fe2000cf81270 */
[----:B------:R-:W-:Y:S01]  /*28730*/  VIADD R0, R10, 0x6f ;  /* 0x0000006f0a007836 */ /* 0x000fe20000000000 */
[----:B------:R-:W-:Y:S01]  /*28740*/  ISETP.LT.AND P1, PT, R12, UR8, !P1 ;  /* 0x000000080c007c0c */ /* 0x000fe2000cf21270 */
[----:B---3--:R-:W-:Y:S01]  /*28750*/  IMAD.WIDE R2, R21, 0x4, R224 ;  /* 0x0000000415027825 */ /* 0x008fe200078e02e0 */
[----:B------:R-:W-:Y:S01]  /*28760*/  ISETP.LT.AND P6, PT, R11, UR10, !P2 ;  /* 0x0000000a0b007c0c */ /* 0x000fe2000d7c1270 */
[----:B------:R-:W-:Y:S01]  /*28770*/  ULDC UR4, c[0x0][0x22c] ;  /* 0x00008b0000047ab9 */ /* 0x000fe20000000800 */
[C---:B------:R-:W-:Y:S01]  /*28780*/  IADD3 R15, R21.reuse, UR28, RZ ;  /* 0x0000001c150f7c10 */ /* 0x040fe2000fffe0ff */
[C---:B-1----:R-:W-:Y:S01]  /*28790*/  IMAD.WIDE R4, R21.reuse, 0x4, R8 ;  /* 0x0000000415047825 */ /* 0x042fe200078e0208 */
[----:B------:R1:W-:Y:S01]  /*287a0*/  @P5 STG.E desc[UR16][R2.64], R134 ;  /* 0x0000008602005986 */ /* 0x0003e2000c101910 */
[----:B------:R-:W-:Y:S01]  /*287b0*/  ISETP.GE.AND P5, PT, R0, UR4, PT ;  /* 0x0000000400007c0c */ /* 0x000fe2000bfa6270 */
[----:B------:R-:W-:Y:S01]  /*287c0*/  ULDC UR4, c[0x0][0x228] ;  /* 0x00008a0000047ab9 */ /* 0x000fe20000000800 */
[C---:B--2---:R-:W-:Y:S01]  /*287d0*/  IMAD.WIDE R6, R21.reuse, 0x4, R150 ;  /* 0x0000000415067825 */ /* 0x044fe200078e0296 */
[----:B------:R2:W-:Y:S03]  /*287e0*/  @P0 STG.E desc[UR16][R4.64], R130 ;  /* 0x0000008204000986 */ /* 0x0005e6000c101910 */
[----:B----4-:R-:W-:Y:S01]  /*287f0*/  IMAD.WIDE R16, R21, 0x4, R148 ;  /* 0x0000000415107825 */ /* 0x010fe200078e0294 */
[----:B------:R-:W-:Y:S01]  /*28800*/  ISETP.LT.AND P0, PT, R14, UR4, !P2 ;  /* 0x000000040e007c0c */ /* 0x000fe2000d701270 */
[----:B------:R3:W-:Y:S01]  /*28810*/  @P4 STG.E desc[UR16][R6.64], R74 ;  /* 0x0000004a06004986 */ /* 0x0007e2000c101910 */
[----:B------:R-:W-:Y:S01]  /*28820*/  ULDC UR4, c[0x0][0x228] ;  /* 0x00008a0000047ab9 */ /* 0x000fe20000000800 */
[----:B------:R-:W-:Y:S01]  /*28830*/  IMAD.WIDE R18, R15, 0x4, R224 ;  /* 0x000000040f127825 */ /* 0x000fe200078e02e0 */
[----:B------:R-:W-:Y:S01]  /*28840*/  ULDC UR6, c[0x0][0x228] ;  /* 0x00008a0000067ab9 */ /* 0x000fe20000000800 */
[----:B------:R4:W-:Y:S01]  /*28850*/  @P1 STG.E desc[UR16][R16.64], R166 ;  /* 0x000000a610001986 */ /* 0x0009e2000c101910 */
[----:B------:R-:W-:Y:S01]  /*28860*/  ISETP.LT.AND P1, PT, R13, UR4, !P2 ;  /* 0x000000040d007c0c */ /* 0x000fe2000d721270 */
[----:B------:R-:W-:Y:S01]  /*28870*/  ULDC UR8, c[0x0][0x228] ;  /* 0x00008a0000087ab9 */ /* 0x000fe20000000800 */
[----:B------:R-:W-:Y:S01]  /*28880*/  ULDC UR10, c[0x0][0x228] ;  /* 0x00008a00000a7ab9 */ /* 0x000fe20000000800 */
[----:B------:R4:W-:Y:S01]  /*28890*/  @P6 STG.E desc[UR16][R18.64], R162 ;  /* 0x000000a212006986 */ /* 0x0009e2000c101910 */
[----:B------:R-:W-:Y:S01]  /*288a0*/  ISETP.LT.AND P2, PT, R12, UR6, !P2 ;  /* 0x000000060c007c0c */ /* 0x000fe2000d741270 */
[----:B-1----:R-:W-:Y:S01]  /*288b0*/  IMAD.WIDE R2, R15, 0x4, R8 ;  /* 0x000000040f027825 */ /* 0x002fe200078e0208 */
[----:B------:R-:W-:Y:S01]  /*288c0*/  ISETP.LT.AND P6, PT, R11, UR8, !P3 ;  /* 0x000000080b007c0c */ /* 0x000fe2000dfc1270 */
[----:B------:R-:W-:Y:S01]  /*288d0*/  ULDC UR4, c[0x0][0x22c] ;  /* 0x00008b0000047ab9 */ /* 0x000fe20000000800 */
[----:B------:R-:W-:Y:S01]  /*288e0*/  ISETP.LT.AND P4, PT, R14, UR10, !P3 ;  /* 0x0000000a0e007c0c */ /* 0x000fe2000df81270 */
[----:B------:R-:W-:-:S02]  /*288f0*/  VIADD R0, R10, 0x70 ;  /* 0x000000700a007836 */ /* 0x000fc40000000000 */
[C---:B------:R-:W-:Y:S02]  /*28900*/  VIADD R21, R15.reuse, UR28 ;  /* 0x0000001c0f157c36 */ /* 0x040fe40008000000 */
        /* <DEDUP_REMOVED lines=11> */
[C---:B------:R-:W-:Y:S01]  /*289c0*/  IMAD.WIDE R18, R21.reuse, 0x4, R8 ;  /* 0x0000000415127825 */ /* 0x040fe200078e0208 */
[----:B------:R3:W-:Y:S01]  /*289d0*/  @P2 STG.E desc[UR16][R6.64], R142 ;  /* 0x0000008e06002986 */ /* 0x0007e2000c101910 */
[----:B------:R-:W-:Y:S01]  /*289e0*/  ULDC UR4, c[0x0][0x228] ;  /* 0x00008a0000047ab9 */ /* 0x000fe20000000800 */
[----:B------:R-:W-:Y:S01]  /*289f0*/  ISETP.LT.AND P3, PT, R12, UR6, !P3 ;  /* 0x000000060c007c0c */ /* 0x000fe2000df61270 */
[----:B------:R-:W-:Y:S01]  /*28a00*/  VIADD R15, R21, UR28 ;  /* 0x0000001c150f7c36 */ /* 0x000fe20008000000 */
[----:B------:R4:W-:Y:S01]  /*28a10*/  @P6 STG.E desc[UR16][R16.64], R135 ;  /* 0x0000008710006986 */ /* 0x0009e2000c101910 */
[----:B------:R-:W-:Y:S01]  /*28a20*/  ISETP.LT.AND P6, PT, R11, UR4, !P5 ;  /* 0x000000040b007c0c */ /* 0x000fe2000efc1270 */
[----:B-1----:R-:W-:Y:S01]  /*28a30*/  IMAD.WIDE R2, R21, 0x4, R150 ;  /* 0x0000000415027825 */ /* 0x002fe200078e0296 */
        /* <DEDUP_REMOVED lines=8> */
[C---:B---3--:R-:W-:Y:S01]  /*28ac0*/  IMAD.WIDE R6, R15.reuse, 0x4, R224 ;  /* 0x000000040f067825 */ /* 0x048fe200078e02e0 */
[----:B------:R2:W-:Y:S01]  /*28ad0*/  @P1 STG.E desc[UR16][R2.64], R75 ;  /* 0x0000004b02001986 */ /* 0x0005e2000c101910 */
[----:B------:R-:W-:Y:S01]  /*28ae0*/  ULDC UR8, c[0x0][0x228] ;  /* 0x00008a0000087ab9 */ /* 0x000fe20000000800 */
[----:B------:R-:W-:Y:S01]  /*28af0*/  ULDC UR10, c[0x0][0x228] ;  /* 0x00008a00000a7ab9 */ /* 0x000fe20000000800 */
[C---:B----4-:R-:W-:Y:S01]  /*28b00*/  IMAD.WIDE R16, R15.reuse, 0x4, R8 ;  /* 0x000000040f107825 */ /* 0x050fe200078e0208 */
[----:B------:R3:W-:Y:S03]  /*28b10*/  @P3 STG.E desc[UR16][R4.64], R167 ;  /* 0x000000a704003986 */ /* 0x0007e6000c101910 */
[C---:B-1----:R-:W-:Y:S01]  /*28b20*/  IMAD.WIDE R18, R15.reuse, 0x4, R150 ;  /* 0x000000040f127825 */ /* 0x042fe200078e0296 */
[----:B------:R-:W-:Y:S01]  /*28b30*/  ISETP.GE.AND P1, PT, R0, UR4, PT ;  /* 0x0000000400007c0c */ /* 0x000fe2000bf26270 */
[----:B------:R1:W-:Y:S01]  /*28b40*/  @P6 STG.E desc[UR16][R6.64], R163 ;  /* 0x000000a306006986 */ /* 0x0003e2000c101910 */
[----:B------:R-:W-:Y:S01]  /*28b50*/  ULDC UR4, c[0x0][0x228] ;  /* 0x00008a0000047ab9 */ /* 0x000fe20000000800 */
[----:B------:R-:W-:Y:S01]  /*28b60*/  IMAD.WIDE R20, R15, 0x4, R148 ;  /* 0x000000040f147825 */ /* 0x000fe200078e0294 */
[----:B------:R-:W-:Y:S01]  /*28b70*/  ULDC UR12, c[0x0][0x228] ;  /* 0x00008a00000c7ab9 */ /* 0x000fe20000000800 */
[----:B------:R4:W-:Y:S01]  /*28b80*/  @P4 STG.E desc[UR16][R16.64], R175 ;  /* 0x000000af10004986 */ /* 0x0009e2000c101910 */
[----:B------:R-:W-:Y:S01]  /*28b90*/  ISETP.LT.AND P3, PT, R11, UR4, !P0 ;  /* 0x000000040b007c0c */ /* 0x000fe2000c761270 */
[----:B------:R-:W-:Y:S01]  /*28ba0*/  VIADD R15, R15, UR28 ;  /* 0x0000001c0f0f7c36 */ /* 0x000fe20008000000 */
[----:B------:R-:W-:Y:S01]  /*28bb0*/  ISETP.LT.AND P4, PT, R13, UR8, !P0 ;  /* 0x000000080d007c0c */ /* 0x000fe2000c781270 */
[----:B------:R-:W-:Y:S01]  /*28bc0*/  @P2 STG.E desc[UR16][R18.64], R171 ;  /* 0x000000ab12002986 */ /* 0x000fe2000c101910 */
[----:B------:R-:W-:Y:S01]  /*28bd0*/  IADD3 R0, R10, 0x72, RZ ;  /* 0x000000720a007810 */ /* 0x000fe20007ffe0ff */
[----:B--2---:R-:W-:Y:S01]  /*28be0*/  IMAD.WIDE R2, R15, 0x4, R224 ;  /* 0x000000040f027825 */ /* 0x004fe200078e02e0 */
[----:B------:R-:W-:Y:S01]  /*28bf0*/  ISETP.LT.AND P6, PT, R11, UR12, !P1 ;  /* 0x0000000c0b007c0c */ /* 0x000fe2000cfc1270 */
[----:B------:R2:W-:Y:S01]  /*28c00*/  @P5 STG.E desc[UR16][R20.64], R143 ;  /* 0x0000008f14005986 */ /* 0x0005e2000c101910 */
[----:B------:R-:W-:Y:S01]  /*28c10*/  ISETP.LT.AND P5, PT, R14, UR6, !P0 ;  /* 0x000000060e007c0c */ /* 0x000fe2000c7a1270 */
[C---:B---3--:R-:W-:Y:S01]  /*28c20*/  IMAD.WIDE R4, R15.reuse, 0x4, R8 ;  /* 0x000000040f047825 */ /* 0x048fe200078e0208 */
[----:B------:R-:W-:Y:S01]  /*28c30*/  ISETP.LT.AND P0, PT, R12, UR10, !P0 ;  /* 0x0000000a0c007c0c */ /* 0x000fe2000c701270 */
[----:B------:R-:W-:Y:S01]  /*28c40*/  ULDC UR4, c[0x0][0x22c] ;  /* 0x00008b0000047ab9 */ /* 0x000fe20000000800 */
[----:B------:R-:W-:Y:S01]  /*28c50*/  ULDC UR6, c[0x0][0x228] ;  /* 0x00008a0000067ab9 */ /* 0x000fe20000000800 */
[C---:B-1----:R-:W-:Y:S01]  /*28c60*/  IMAD.WIDE R6, R15.reuse, 0x4, R150 ;  /* 0x000000040f067825 */ /* 0x042fe200078e0296 */
[----:B------:R-:W-:Y:S01]  /*28c70*/  ISETP.GE.AND P2, PT, R0, UR4, PT ;  /* 0x0000000400007c0c */ /* 0x000fe2000bf46270 */
[----:B------:R1:W-:Y:S01]  /*28c80*/  @P3 STG.E desc[UR16][R2.64], R76 ;  /* 0x0000004c02003986 */ /* 0x0003e2000c101910 */
[----:B------:R-:W-:Y:S01]  /*28c90*/  ULDC UR4, c[0x0][0x228] ;  /* 0x00008a0000047ab9 */ /* 0x000fe20000000800 */
[C---:B----4-:R-:W-:Y:S01]  /*28ca0*/  IMAD.WIDE R16, R15.reuse, 0x4, R148 ;  /* 0x000000040f107825 */ /* 0x050fe200078e0294 */
[----:B------:R-:W-:Y:S01]  /*28cb0*/  ULDC UR8, c[0x0][0x228] ;  /* 0x00008a0000087ab9 */ /* 0x000fe20000000800 */
[----:B------:R-:W-:Y:S01]  /*28cc0*/  ISETP.LT.AND P3, PT, R14, UR4, !P1 ;  /* 0x000000040e007c0c */ /* 0x000fe2000cf61270 */
[----:B------:R-:W-:Y:S01]  /*28cd0*/  ULDC UR10, c[0x0][0x228] ;  /* 0x00008a00000a7ab9 */ /* 0x000fe20000000800 */
[----:B--2---:R-:W-:Y:S01]  /*28ce0*/  VIADD R21, R15, UR28 ;  /* 0x0000001c0f157c36 */ /* 0x004fe20008000000 */
[----:B------:R2:W-:Y:S01]  /*28cf0*/  @P5 STG.E desc[UR16][R4.64], R180 ;  /* 0x000000b404005986 */ /* 0x0005e2000c101910 */
[----:B------:R-:W-:Y:S01]  /*28d00*/  ULDC UR12, c[0x0][0x228] ;  /* 0x00008a00000c7ab9 */ /* 0x000fe20000000800 */
[----:B------:R-:W-:Y:S01]  /*28d10*/  VIADD R0, R10, 0x73 ;  /* 0x000000730a007836 */ /* 0x000fe20000000000 */
[----:B------:R-:W-:Y:S01]  /*28d20*/  ULDC UR4, c[0x0][0x22c] ;  /* 0x00008b0000047ab9 */ /* 0x000fe20000000800 */
[----:B------:R3:W-:Y:S01]  /*28d30*/  @P4 STG.E desc[UR16][R6.64], R184 ;  /* 0x000000b806004986 */ /* 0x0007e2000c101910 */
[----:B------:R-:W-:Y:S01]  /*28d40*/  ISETP.LT.AND P4, PT, R13, UR6, !P1 ;  /* 0x000000060d007c0c */ /* 0x000fe2000cf81270 */
[----:B------:R-:W-:Y:S01]  /*28d50*/  IMAD.WIDE R18, R21, 0x4, R224 ;  /* 0x0000000415127825 */ /* 0x000fe200078e02e0 */
[----:B------:R-:W-:Y:S01]  /*28d60*/  ISETP.LT.AND P5, PT, R11, UR10, !P2 ;  /* 0x0000000a0b007c0c */ /* 0x000fe2000d7a1270 */
[----:B------:R4:W-:Y:S01]  /*28d70*/  @P0 STG.E desc[UR16][R16.64], R192 ;  /* 0x000000c010000986 */ /* 0x0009e2000c101910 */
[----:B------:R-:W-:Y:S01]  /*28d80*/  ISETP.LT.AND P0, PT, R12, UR8, !P1 ;  /* 0x000000080c007c0c */ /* 0x000fe2000cf01270 */
[C---:B-1----:R-:W-:Y:S01]  /*28d90*/  IMAD.WIDE R2, R21.reuse, 0x4, R8 ;  /* 0x0000000415027825 */ /* 0x042fe200078e0208 */
[----:B------:R-:W-:Y:S01]  /*28da0*/  ULDC UR6, c[0x0][0x228] ;  /* 0x00008a0000067ab9 */ /* 0x000fe20000000800 */
[----:B------:R1:W-:Y:S01]  /*28db0*/  @P6 STG.E desc[UR16][R18.64], R176 ;  /* 0x000000b012006986 */ /* 0x0003e2000c101910 */
[----:B------:R-:W-:Y:S01]  /*28dc0*/  ISETP.LT.AND P6, PT, R14, UR12, !P2 ;  /* 0x0000000c0e007c0c */ /* 0x000fe2000d7c1270 */
[----:B--2---:R-:W-:Y:S01]  /*28dd0*/  IMAD.WIDE R4, R21, 0x4, R150 ;  /* 0x0000000415047825 */ /* 0x004fe200078e0296 */
[----:B------:R-:W-:-:S03]  /*28de0*/  ISETP.GE.AND P1, PT, R0, UR4, PT ;  /* 0x0000000400007c0c */ /* 0x000fc6000bf26270 */
[C---:B------:R-:W-:Y:S02]  /*28df0*/  VIADD R15, R21.reuse, UR28 ;  /* 0x0000001c150f7c36 */ /* 0x040fe40008000000 */
[----:B---3--:R-:W-:Y:S01]  /*28e00*/  IMAD.WIDE R6, R21, 0x4, R148 ;  /* 0x0000000415067825 */ /* 0x008fe200078e0294 */
[----:B------:R2:W-:Y:S01]  /*28e10*/  @P3 STG.E desc[UR16][R2.64], R200 ;  /* 0x000000c802003986 */ /* 0x0005e2000c101910 */
[----:B------:R-:W-:Y:S01]  /*28e20*/  ULDC UR4, c[0x0][0x228] ;  /* 0x00008a0000047ab9 */ /* 0x000fe20000000800 */
[----:B------:R-:W-:Y:S01]  /*28e30*/  ULDC UR8, c[0x0][0x228] ;  /* 0x00008a0000087ab9 */ /* 0x000fe20000000800 */
[C---:B----4-:R-:W-:Y:S01]  /*28e40*/  IMAD.WIDE R16, R15.reuse, 0x4, R224 ;  /* 0x000000040f107825 */ /* 0x050fe200078e02e0 */
[----:B------:R3:W-:Y:S01]  /*28e50*/  @P4 STG.E desc[UR16][R4.64], R188 ;  /* 0x000000bc04004986 */ /* 0x0007e2000c101910 */
[----:B------:R-:W-:Y:S01]  /*28e60*/  ULDC UR10, c[0x0][0x228] ;  /* 0x00008a00000a7ab9 */ /* 0x000fe20000000800 */
[----:B------:R-:W-:Y:S01]  /*28e70*/  ULDC UR12, c[0x0][0x228] ;  /* 0x00008a00000c7ab9 */ /* 0x000fe20000000800 */
[----:B-1----:R-:W-:Y:S01]  /*28e80*/  IMAD.WIDE R18, R15, 0x4, R8 ;  /* 0x000000040f127825 */ /* 0x002fe200078e0208 */
[----:B------:R1:W-:Y:S01]  /*28e90*/  @P0 STG.E desc[UR16][R6.64], R196 ;  /* 0x000000c406000986 */ /* 0x0003e2000c101910 */
[----:B------:R-:W-:Y:S01]  /*28ea0*/  ISETP.LT.AND P0, PT, R13, UR4, !P2 ;  /* 0x000000040d007c0c */ /* 0x000fe2000d701270 */
[----:B------:R-:W-:Y:S01]  /*28eb0*/  ULDC UR4, c[0x0][0x22c] ;  /* 0x00008b0000047ab9 */ /* 0x000fe20000000800 */
[----:B------:R-:W-:Y:S01]  /*28ec0*/  ISETP.LT.AND P2, PT, R12, UR6, !P2 ;  /* 0x000000060c007c0c */ /* 0x000fe2000d741270 */
[----:B------:R4:W-:Y:S01]  /*28ed0*/  @P5 STG.E desc[UR16][R16.64], R77 ;  /* 0x0000004d10005986 */ /* 0x0009e2000c101910 */
[----:B------:R-:W-:-:S02]  /*28ee0*/  ISETP.LT.AND P4, PT, R11, UR8, !P1 ;  /* 0x000000080b007c0c */ /* 0x000fc4000cf81270 */
[----:B------:R-:W-:Y:S01]  /*28ef0*/  IADD3 R0, R10, 0x74, RZ ;  /* 0x000000740a007810 */ /* 0x000fe20007ffe0ff */
[----:B------:R4:W-:Y:S01]  /*28f00*/  @P6 STG.E desc[UR16][R18.64], R181 ;  /* 0x000000b512006986 */ /* 0x0009e2000c101910 */
[----:B------:R-:W-:Y:S01]  /*28f10*/  ISETP.LT.AND P5, PT, R14, UR10, !P1 ;  /* 0x0000000a0e007c0c */ /* 0x000fe2000cfa1270 */
[----:B------:R-:W-:Y:S01]  /*28f20*/  VIADD R21, R15, UR28 ;  /* 0x0000001c0f157c36 */ /* 0x000fe20008000000 */
[----:B------:R-:W-:Y:S01]  /*28f30*/  ISETP.LT.AND P6, PT, R13, UR12, !P1 ;  /* 0x0000000c0d007c0c */ /* 0x000fe2000cfc1270 */
[C---:B--2---:R-:W-:Y:S01]  /*28f40*/  IMAD.WIDE R2, R15.reuse, 0x4, R150 ;  /* 0x000000040f027825 */ /* 0x044fe200078e0296 */
[----:B------:R-:W-:Y:S01]  /*28f50*/  ISETP.GE.AND P3, PT, R0, UR4, PT ;  /* 0x0000000400007c0c */ /* 0x000fe2000bf66270 */
[----:B------:R-:W-:Y:S01]  /*28f60*/  ULDC UR4, c[0x0][0x228] ;  /* 0x00008a0000047ab9 */ /* 0x000fe20000000800 */
[----:B------:R-:W-:Y:S01]  /*28f70*/  ULDC UR6, c[0x0][0x228] ;  /* 0x00008a0000067ab9 */ /* 0x000fe20000000800 */
[----:B------:R-:W-:Y:S01]  /*28f80*/  VIADD R0, R10, 0x75 ;  /* 0x000000750a007836 */ /* 0x000fe20000000000 */
[----:B------:R-:W-:Y:S01]  /*28f90*/  ULDC UR8, c[0x0][0x228] ;  /* 0x00008a0000087ab9 */ /* 0x000fe20000000800 */
[----:B---3--:R-:W-:Y:S01]  /*28fa0*/  IMAD.WIDE R4, R15, 0x4, R148 ;  /* 0x000000040f047825 */ /* 0x008fe200078e0294 */
[----:B------:R2:W-:Y:S01]  /*28fb0*/  @P0 STG.E desc[UR16][R2.64], R185 ;  /* 0x000000b902000986 */ /* 0x0005e2000c101910 */
[----:B------:R-:W-:Y:S01]  /*28fc0*/  ISETP.LT.AND P1, PT, R12, UR4, !P1 ;  /* 0x000000040c007c0c */ /* 0x000fe2000cf21270 */
[----:B------:R-:W-:Y:S01]  /*28fd0*/  ULDC UR4, c[0x0][0x228] ;  /* 0x00008a0000047ab9 */ /* 0x000fe20000000800 */
[----:B-1----:R-:W-:Y:S01]  /*28fe0*/  IMAD.WIDE R6, R21, 0x4, R224 ;  /* 0x0000000415067825 */ /* 0x002fe200078e02e0 */
[----:B------:R-:W-:Y:S01]  /*28ff0*/  ISETP.GE.AND P0, PT, R0, UR5, PT ;  /* 0x0000000500007c0c */ /* 0x000fe2000bf06270 */
[----:B------:R-:W-:-:S02]  /*29000*/  ULDC UR10, c[0x0][0x228] ;  /* 0x00008a00000a7ab9 */ /* 0x000fc40000000800 */
[C---:B----4-:R-:W-:Y:S01]  /*29010*/  IMAD.WIDE R16, R21.reuse, 0x4, R8 ;  /* 0x0000000415107825 */ /* 0x050fe200078e0208 */
[----:B------:R-:W-:Y:S01]  /*29020*/  @P2 STG.E desc[UR16][R4.64], R193 ;  /* 0x000000c104002986 */ /* 0x000fe2000c101910 */
[----:B------:R-:W-:Y:S02]  /*29030*/  ULDC UR5, c[0x0][0x228] ;  /* 0x00008a0000057ab9 */ /* 0x000fe40000000800 */
[----:B------:R-:W-:Y:S01]  /*29040*/  IMAD.WIDE R18, R21, 0x4, R150 ;  /* 0x0000000415127825 */ /* 0x000fe200078e0296 */
[----:B------:R-:W-:Y:S01]  /*29050*/  @P4 STG.E desc[UR16][R6.64], R177 ;  /* 0x000000b106004986 */ /* 0x000fe2000c101910 */
[----:B------:R-:W-:Y:S01]  /*29060*/  ISETP.LT.AND P2, PT, R11, UR4, !P3 ;  /* 0x000000040b007c0c */ /* 0x000fe2000df41270 */
[----:B------:R-:W-:Y:S01]  /*29070*/  ULDC UR4, c[0x0][0x228] ;  /* 0x00008a0000047ab9 */ /* 0x000fe20000000800 */
[----:B------:R-:W-:Y:S01]  /*29080*/  ISETP.LT.AND P4, PT, R14, UR5, !P3 ;  /* 0x000000050e007c0c */ /* 0x000fe2000df81270 */
[----:B------:R-:W-:Y:S01]  /*29090*/  @P5 STG.E desc[UR16][R16.64], R201 ;  /* 0x000000c910005986 */ /* 0x000fe2000c101910 */
[----:B------:R-:W-:Y:S01]  /*290a0*/  ISETP.LT.AND P5, PT, R13, UR6, !P3 ;  /* 0x000000060d007c0c */ /* 0x000fe2000dfa1270 */
[----:B--2---:R-:W-:Y:S01]  /*290b0*/  IMAD.WIDE R2, R21, 0x4, R148 ;  /* 0x0000000415027825 */ /* 0x004fe200078e0294 */
[----:B------:R-:W-:Y:S01]  /*290c0*/  ISETP.LT.AND P3, PT, R12, UR8, !P3 ;  /* 0x000000080c007c0c */ /* 0x000fe2000df61270 */
[----:B------:R1:W-:Y:S01]  /*290d0*/  @P6 STG.E desc[UR16][R18.64], R189 ;  /* 0x000000bd12006986 */ /* 0x0003e2000c101910 */
[----:B------:R-:W-:Y:S01]  /*290e0*/  ISETP.LT.AND P6, PT, R11, UR10, !P0 ;  /* 0x0000000a0b007c0c */ /* 0x000fe2000c7c1270 */
[----:B------:R-:W-:Y:S01]  /*290f0*/  ULDC UR5, c[0x0][0x228] ;  /* 0x00008a0000057ab9 */ /* 0x000fe20000000800 */
[----:B------:R-:W-:Y:S01]  /*29100*/  VIADD R0, R10, 0x76 ;  /* 0x000000760a007836 */ /* 0x000fe20000000000 */
[----:B------:R2:W-:Y:S01]  /*29110*/  @P1 STG.E desc[UR16][R2.64], R197 ;  /* 0x000000c502001986 */ /* 0x0005e2000c101910 */
[----:B------:R-:W-:Y:S01]  /*29120*/  ULDC UR6, c[0x0][0x228] ;  /* 0x00008a0000067ab9 */ /* 0x000fe20000000800 */
[----:B------:R-:W-:Y:S01]  /*29130*/  ULDC UR8, c[0x0][0x228] ;  /* 0x00008a0000087ab9 */ /* 0x000fe20000000800 */
[----:B-1----:R-:W-:-:S04]  /*29140*/  VIADD R19, R21, UR28 ;  /* 0x0000001c15137c36 */ /* 0x002fc80008000000 */
[C---:B------:R-:W-:Y:S01]  /*29150*/  IMAD.WIDE R4, R19.reuse, 0x4, R224 ;  /* 0x0000000413047825 */ /* 0x040fe200078e02e0 */
[----:B------:R-:W-:-:S03]  /*29160*/  IADD3 R15, R19, UR28, RZ ;  /* 0x0000001c130f7c10 */ /* 0x000fc6000fffe0ff */
[C---:B------:R-:W-:Y:S01]  /*29170*/  IMAD.WIDE R6, R19.reuse, 0x4, R8 ;  /* 0x0000000413067825 */ /* 0x040fe200078e0208 */
[----:B------:R1:W-:Y:S03]  /*29180*/  @P2 STG.E desc[UR16][R4.64], R78 ;  /* 0x0000004e04002986 */ /* 0x0003e6000c101910 */
[C---:B------:R-:W-:Y:S01]  /*29190*/  IMAD.WIDE R16, R19.reuse, 0x4, R150 ;  /* 0x0000000413107825 */ /* 0x040fe200078e0296 */
[----:B------:R3:W-:Y:S03]  /*291a0*/  @P4 STG.E desc[UR16][R6.64], R182 ;  /* 0x000000b606004986 */ /* 0x0007e6000c101910 */
[----:B------:R-:W-:Y:S01]  /*291b0*/  IMAD.WIDE R18, R19, 0x4, R148 ;  /* 0x0000000413127825 */ /* 0x000fe200078e0294 */
[----:B------:R-:W-:Y:S01]  /*291c0*/  @P5 STG.E desc[UR16][R16.64], R186 ;  /* 0x000000ba10005986 */ /* 0x000fe2000c101910 */
[----:B------:R-:W-:Y:S01]  /*291d0*/  ISETP.LT.AND P4, PT, R14, UR4, !P0 ;  /* 0x000000040e007c0c */ /* 0x000fe2000c781270 */
[----:B------:R-:W-:-:S02]  /*291e0*/  ULDC UR4, c[0x0][0x228] ;  /* 0x00008a0000047ab9 */ /* 0x000fc40000000800 */
[----:B------:R-:W-:Y:S01]  /*291f0*/  @P3 STG.E desc[UR16][R18.64], R194 ;  /* 0x000000c212003986 */ /* 0x000fe2000c101910 */
[----:B------:R-:W-:Y:S01]  /*29200*/  ISETP.LT.AND P3, PT, R13, UR5, !P0 ;  /* 0x000000050d007c0c */ /* 0x000fe2000c761270 */
[C---:B------:R-:W-:Y:S01]  /*29210*/  IMAD.WIDE R20, R15.reuse, 0x4, R224 ;  /* 0x000000040f147825 */ /* 0x040fe200078e02e0 */
[----:B------:R-:W-:Y:S01]  /*29220*/  ISETP.LT.AND P2, PT, R12, UR4, !P0 ;  /* 0x000000040c007c0c */ /* 0x000fe2000c741270 */
[----:B------:R-:W-:Y:S01]  /*29230*/  ULDC UR5, c[0x0][0x228] ;  /* 0x00008a0000057ab9 */ /* 0x000fe20000000800 */
[----:B------:R-:W-:Y:S01]  /*29240*/  ISETP.GE.AND P1, PT, R0, UR13, PT ;  /* 0x0000000d00007c0c */ /* 0x000fe2000bf26270 */
[C---:B--2---:R-:W-:Y:S01]  /*29250*/  IMAD.WIDE R2, R15.reuse, 0x4, R8 ;  /* 0x000000040f027825 */ /* 0x044fe200078e0208 */
[----:B------:R-:W-:Y:S01]  /*29260*/  ULDC UR4, c[0x0][0x228] ;  /* 0x00008a0000047ab9 */ /* 0x000fe20000000800 */
[----:B------:R2:W-:Y:S02]  /*29270*/  @P6 STG.E desc[UR16][R20.64], R178 ;  /* 0x000000b214006986 */ /* 0x0005e4000c101910 */
[----:B-1----:R-:W-:Y:S01]  /*29280*/  IMAD.WIDE R4, R15, 0x4, R150 ;  /* 0x000000040f047825 */ /* 0x002fe200078e0296 */
[----:B------:R-:W-:-:S03]  /*29290*/  ISETP.LT.AND P6, PT, R11, UR5, !P1 ;  /* 0x000000050b007c0c */ /* 0x000fc6000cfc1270 */
[----:B------:R-:W-:Y:S01]  /*292a0*/  VIADD R0, R10, 0x77 ;  /* 0x000000770a007836 */ /* 0x000fe20000000000 */
[----:B------:R-:W-:Y:S01]  /*292b0*/  ISETP.LT.AND P5, PT, R14, UR4, !P1 ;  /* 0x000000040e007c0c */ /* 0x000fe2000cfa1270 */
[C---:B---3--:R-:W-:Y:S01]  /*292c0*/  IMAD.WIDE R6, R15.reuse, 0x4, R148 ;  /* 0x000000040f067825 */ /* 0x048fe200078e0294 */
[----:B------:R1:W-:Y:S01]  /*292d0*/  @P4 STG.E desc[UR16][R2.64], R202 ;  /* 0x000000ca02004986 */ /* 0x0003e2000c101910 */
[----:B------:R-:W-:Y:S01]  /*292e0*/  ULDC UR4, c[0x0][0x228] ;  /* 0x00008a0000047ab9 */ /* 0x000fe20000000800 */
[----:B------:R-:W-:Y:S01]  /*292f0*/  ISETP.GE.AND P0, PT, R0, UR11, PT ;  /* 0x0000000b00007c0c */ /* 0x000fe2000bf06270 */
[----:B--2---:R-:W-:Y:S01]  /*29300*/  VIADD R21, R15, UR28 ;  /* 0x0000001c0f157c36 */ /* 0x004fe20008000000 */
[----:B------:R2:W-:Y:S01]  /*29310*/  @P3 STG.E desc[UR16][R4.64], R190 ;  /* 0x000000be04003986 */ /* 0x0005e2000c101910 */
[----:B------:R-:W-:Y:S01]  /*29320*/  ISETP.LT.AND P3, PT, R13, UR4, !P1 ;  /* 0x000000040d007c0c */ /* 0x000fe2000cf61270 */
[----:B------:R-:W-:Y:S01]  /*29330*/  ULDC UR4, c[0x0][0x228] ;  /* 0x00008a0000047ab9 */ /* 0x000fe20000000800 */
[----:B------:R-:W-:Y:S01]  /*29340*/  ULDC UR5, c[0x0][0x228] ;  /* 0x00008a0000057ab9 */ /* 0x000fe20000000800 */
[----:B------:R3:W-:Y:S01]  /*29350*/  @P2 STG.E desc[UR16][R6.64], R198 ;  /* 0x000000c606002986 */ /* 0x0007e2000c101910 */
[----:B------:R-:W-:Y:S01]  /*29360*/  ISETP.LT.AND P1, PT, R12, UR4, !P1 ;  /* 0x000000040c007c0c */ /* 0x000fe2000cf21270 */
[----:B------:R-:W-:Y:S01]  /*29370*/  IMAD.WIDE R16, R21, 0x4, R224 ;  /* 0x0000000415107825 */ /* 0x000fe200078e02e0 */
[----:B------:R-:W-:Y:S01]  /*29380*/  ISETP.LT.AND P2, PT, R11, UR5, !P0 ;  /* 0x000000050b007c0c */ /* 0x000fe2000c741270 */
[----:B------:R-:W-:Y:S01]  /*29390*/  ULDC UR4, c[0x0][0x228] ;  /* 0x00008a0000047ab9 */ /* 0x000fe20000000800 */
[----:B------:R-:W-:Y:S01]  /*293a0*/  ISETP.LT.AND P4, PT, R14, UR6, !P0 ;  /* 0x000000060e007c0c */ /* 0x000fe2000c781270 */
[C---:B------:R-:W-:Y:S01]  /*293b0*/  IMAD.WIDE R18, R21.reuse, 0x4, R8 ;  /* 0x0000000415127825 */ /* 0x040fe200078e0208 */
[----:B------:R4:W-:Y:S01]  /*293c0*/  @P6 STG.E desc[UR16][R16.64], R79 ;  /* 0x0000004f10006986 */ /* 0x0009e2000c101910 */
[----:B------:R-:W-:Y:S01]  /*293d0*/  ULDC UR5, c[0x0][0x228] ;  /* 0x00008a0000057ab9 */ /* 0x000fe20000000800 */
[----:B------:R-:W-:Y:S01]  /*293e0*/  ULDC UR6, c[0x0][0x228] ;  /* 0x00008a0000067ab9 */ /* 0x000fe20000000800 */
[C---:B------:R-:W-:Y:S01]  /*293f0*/  VIADD R23, R21.reuse, UR28 ;  /* 0x0000001c15177c36 */ /* 0x040fe20008000000 */
[----:B------:R4:W-:Y:S01]  /*29400*/  @P5 STG.E desc[UR16][R18.64], R183 ;  /* 0x000000b712005986 */ /* 0x0009e2000c101910 */
[----:B-1----:R-:W-:Y:S01]  /*29410*/  IMAD.WIDE R2, R21, 0x4, R150 ;  /* 0x0000000415027825 */ /* 0x002fe200078e0296 */
[----:B------:R-:W-:-:S03]  /*29420*/  ISETP.LT.AND P5, PT, R13, UR8, !P0 ;  /* 0x000000080d007c0c */ /* 0x000fc6000c7a1270 */
[----:B--2---:R-:W-:Y:S01]  /*29430*/  IMAD.WIDE R4, R21, 0x4, R148 ;  /* 0x0000000415047825 */ /* 0x004fe200078e0294 */
[----:B------:R1:W-:Y:S03]  /*29440*/  @P3 STG.E desc[UR16][R2.64], R187 ;  /* 0x000000bb02003986 */ /* 0x0003e6000c101910 */
[C---:B---3--:R-:W-:Y:S01]  /*29450*/  IMAD.WIDE R6, R23.reuse, 0x4, R224 ;  /* 0x0000000417067825 */ /* 0x048fe200078e02e0 */
[----:B------:R-:W-:Y:S03]  /*29460*/  @P1 STG.E desc[UR16][R4.64], R195 ;  /* 0x000000c304001986 */ /* 0x000fe6000c101910 */
[----:B------:R-:W-:Y:S01]  /*29470*/  VIADD R0, R10, 0x78 ;  /* 0x000000780a007836 */ /* 0x000fe20000000000 */
[----:B------:R-:W-:Y:S01]  /*29480*/  @P2 STG.E desc[UR16][R6.64], R179 ;  /* 0x000000b306002986 */ /* 0x000fe2000c101910 */
[----:B----4-:R-:W-:-:S03]  /*29490*/  IMAD.WIDE R16, R23, 0x4, R8 ;  /* 0x0000000417107825 */ /* 0x010fc600078e0208 */
[----:B------:R-:W2:Y:S01]  /*294a0*/  LDS.128 R4, [R252] ;  /* 0x00000000fc047984 */ /* 0x000ea20000000c00 */
[----:B------:R-:W-:Y:S01]  /*294b0*/  IMAD.WIDE R18, R23, 0x4, R150 ;  /* 0x0000000417127825 */ /* 0x000fe200078e0296 */
[----:B------:R-:W-:Y:S02]  /*294c0*/  ISETP.GE.AND P6, PT, R0, UR9, PT ;  /* 0x0000000900007c0c */ /* 0x000fe4000bfc6270 */
[----:B------:R3:W-:Y:S01]  /*294d0*/  @P4 STG.E desc[UR16][R16.64], R203 ;  /* 0x000000cb10004986 */ /* 0x0007e2000c101910 */
[----:B------:R-:W-:Y:S01]  /*294e0*/  ISETP.LT.AND P1, PT, R12, UR4, !P0 ;  /* 0x000000040c007c0c */ /* 0x000fe2000c721270 */
[----:B------:R-:W-:Y:S01]  /*294f0*/  ULDC UR4, c[0x0][0x228] ;  /* 0x00008a0000047ab9 */ /* 0x000fe20000000800 */
[----:B------:R-:W-:Y:S01]  /*29500*/  ISETP.LT.AND P4, PT, R11, UR5, !P6 ;  /* 0x000000050b007c0c */ /* 0x000fe2000f781270 */
[----:B------:R4:W-:Y:S01]  /*29510*/  @P5 STG.E desc[UR16][R18.64], R191 ;  /* 0x000000bf12005986 */ /* 0x0009e2000c101910 */
[----:B------:R-:W-:Y:S01]  /*29520*/  ISETP.LT.AND P5, PT, R14, UR6, !P6 ;  /* 0x000000060e007c0c */ /* 0x000fe2000f7a1270 */
[----:B------:R-:W-:Y:S01]  /*29530*/  VIADD R25, R23, UR28 ;  /* 0x0000001c17197c36 */ /* 0x000fe20008000000 */
[----:B------:R-:W-:Y:S01]  /*29540*/  ISETP.LT.AND P0, PT, R13, UR4, !P6 ;  /* 0x000000040d007c0c */ /* 0x000fe2000f701270 */
[----:B-1----:R-:W-:Y:S01]  /*29550*/  IMAD.WIDE R2, R23, 0x4, R148 ;  /* 0x0000000417027825 */ /* 0x002fe200078e0294 */
[----:B------:R-:W-:Y:S01]  /*29560*/  IADD3 R0, R10, 0x79, RZ ;  /* 0x000000790a007810 */ /* 0x000fe20007ffe0ff */
[----:B------:R-:W-:Y:S01]  /*29570*/  ULDC UR4, c[0x0][0x228] ;  /* 0x00008a0000047ab9 */ /* 0x000fe20000000800 */
[----:B------:R-:W-:Y:S01]  /*29580*/  ULDC UR5, c[0x0][0x228] ;  /* 0x00008a0000057ab9 */ /* 0x000fe20000000800 */
[----:B---3--:R-:W-:Y:S01]  /*29590*/  IMAD.WIDE R16, R25, 0x4, R224 ;  /* 0x0000000419107825 */ /* 0x008fe200078e02e0 */
[----:B------:R-:W-:Y:S01]  /*295a0*/  ISETP.GE.AND P3, PT, R0, UR7, PT ;  /* 0x0000000700007c0c */ /* 0x000fe2000bf66270 */
[----:B------:R-:W-:-:S02]  /*295b0*/  ULDC UR6, c[0x0][0x228] ;  /* 0x00008a0000067ab9 */ /* 0x000fc40000000800 */
[C---:B----4-:R-:W-:Y:S01]  /*295c0*/  IMAD.WIDE R18, R25.reuse, 0x4, R8 ;  /* 0x0000000419127825 */ /* 0x050fe200078e0208 */
[----:B------:R1:W-:Y:S03]  /*295d0*/  @P1 STG.E desc[UR16][R2.64], R199 ;  /* 0x000000c702001986 */ /* 0x0003e6000c101910 */
[C---:B------:R-:W-:Y:S01]  /*295e0*/  IMAD.WIDE R20, R25.reuse, 0x4, R150 ;  /* 0x0000000419147825 */ /* 0x040fe200078e0296 */
[----:B------:R3:W-:Y:S01]  /*295f0*/  @P4 STG.E desc[UR16][R16.64], R144 ;  /* 0x0000009010004986 */ /* 0x0007e2000c101910 */
[----:B------:R-:W-:Y:S01]  /*29600*/  ISETP.LT.AND P6, PT, R12, UR4, !P6 ;  /* 0x000000040c007c0c */ /* 0x000fe2000f7c1270 */
[----:B------:R-:W-:Y:S01]  /*29610*/  ULDC UR4, c[0x0][0x228] ;  /* 0x00008a0000047ab9 */ /* 0x000fe20000000800 */
[----:B------:R-:W-:Y:S01]  /*29620*/  IADD3 R23, R25, UR28, RZ ;  /* 0x0000001c19177c10 */ /* 0x000fe2000fffe0ff */
[----:B------:R4:W-:Y:S01]  /*29630*/  @P5 STG.E desc[UR16][R18.64], R80 ;  /* 0x0000005012005986 */ /* 0x0009e2000c101910 */
[----:B------:R-:W-:Y:S01]  /*29640*/  ISETP.LT.AND P4, PT, R14, UR4, !P3 ;  /* 0x000000040e007c0c */ /* 0x000fe2000df81270 */
[----:B------:R-:W-:Y:S01]  /*29650*/  VIADD R15, R10, 0x7a ;  /* 0x0000007a0a0f7836 */ /* 0x000fe20000000000 */
[----:B------:R-:W-:Y:S01]  /*29660*/  ULDC UR4, c[0x0][0x228] ;  /* 0x00008a0000047ab9 */ /* 0x000fe20000000800 */
[----:B------:R2:W-:Y:S01]  /*29670*/  @P0 STG.E desc[UR16][R20.64], R208 ;  /* 0x000000d014000986 */ /* 0x0005e2000c101910 */
[----:B------:R-:W-:Y:S01]  /*29680*/  ISETP.LT.AND P0, PT, R11, UR5, !P3 ;  /* 0x000000050b007c0c */ /* 0x000fe2000df01270 */
[----:B------:R-:W-:Y:S01]  /*29690*/  ULDC UR5, c[0x0][0x228] ;  /* 0x00008a0000057ab9 */ /* 0x000fe20000000800 */
[----:B------:R-:W-:Y:S01]  /*296a0*/  ULDC UR7, c[0x0][0x228] ;  /* 0x00008a0000077ab9 */ /* 0x000fe20000000800 */
[----:B------:R-:W-:Y:S01]  /*296b0*/  ISETP.LT.AND P5, PT, R13, UR5, !P3 ;  /* 0x000000050d007c0c */ /* 0x000fe2000dfa1270 */
[----:B-1----:R-:W-:Y:S01]  /*296c0*/  IMAD.WIDE R2, R25, 0x4, R148 ;  /* 0x0000000419027825 */ /* 0x002fe200078e0294 */
[----:B------:R-:W-:Y:S01]  /*296d0*/  ISETP.LT.AND P3, PT, R12, UR6, !P3 ;  /* 0x000000060c007c0c */ /* 0x000fe2000df61270 */
[----:B------:R-:W-:-:S02]  /*296e0*/  ULDC UR5, c[0x0][0x228] ;  /* 0x00008a0000057ab9 */ /* 0x000fc40000000800 */
[----:B---3--:R-:W-:Y:S01]  /*296f0*/  IMAD.WIDE R16, R23, 0x4, R224 ;  /* 0x0000000417107825 */ /* 0x008fe200078e02e0 */
[----:B------:R-:W-:-:S03]  /*29700*/  ISETP.GE.AND P2, PT, R15, UR23, PT ;  /* 0x000000170f007c0c */ /* 0x000fc6000bf46270 */
[C---:B----4-:R-:W-:Y:S01]  /*29710*/  IMAD.WIDE R18, R23.reuse, 0x4, R8 ;  /* 0x0000000417127825 */ /* 0x050fe200078e0208 */
[----:B------:R1:W-:Y:S01]  /*29720*/  @P6 STG.E desc[UR16][R2.64], R228 ;  /* 0x000000e402006986 */ /* 0x0003e2000c101910 */
[----:B------:R-:W-:Y:S02]  /*29730*/  ULDC UR6, c[0x0][0x228] ;  /* 0x00008a0000067ab9 */ /* 0x000fe40000000800 */
[C---:B------:R-:W-:Y:S02]  /*29740*/  VIADD R15, R23.reuse, UR28 ;  /* 0x0000001c170f7c36 */ /* 0x040fe40008000000 */
[C---:B--2---:R-:W-:Y:S01]  /*29750*/  IMAD.WIDE R20, R23.reuse, 0x4, R150 ;  /* 0x0000000417147825 */ /* 0x044fe200078e0296 */
[----:B------:R2:W-:Y:S03]  /*29760*/  @P0 STG.E desc[UR16][R16.64], R204 ;  /* 0x000000cc10000986 */ /* 0x0005e6000c101910 */
[----:B------:R-:W-:Y:S01]  /*29770*/  IMAD.WIDE R22, R23, 0x4, R148 ;  /* 0x0000000417167825 */ /* 0x000fe200078e0294 */
[----:B------:R3:W-:Y:S01]  /*29780*/  @P4 STG.E desc[UR16][R18.64], R212 ;  /* 0x000000d412004986 */ /* 0x0007e2000c101910 */
[----:B------:R-:W-:Y:S01]  /*29790*/  ISETP.LT.AND P4, PT, R14, UR4, !P2 ;  /* 0x000000040e007c0c */ /* 0x000fe2000d781270 */
[----:B------:R-:W-:-:S02]  /*297a0*/  ULDC UR4, c[0x0][0x228] ;  /* 0x00008a0000047ab9 */ /* 0x000fc40000000800 */
[----:B------:R-:W-:Y:S01]  /*297b0*/  @P5 STG.E desc[UR16][R20.64], R84 ;  /* 0x0000005414005986 */ /* 0x000fe2000c101910 */
[----:B------:R-:W-:-:S03]  /*297c0*/  ISETP.LT.AND P6, PT, R11, UR7, !P2 ;  /* 0x000000070b007c0c */ /* 0x000fc6000d7c1270 */
[----:B------:R-:W-:Y:S01]  /*297d0*/  @P3 STG.E desc[UR16][R22.64], R4 ;  /* 0x0000000416003986 */ /* 0x000fe2000c101910 */
[----:B------:R-:W-:Y:S01]  /*297e0*/  ISETP.LT.AND P3, PT, R13, UR4, !P2 ;  /* 0x000000040d007c0c */ /* 0x000fe2000d761270 */
[----:B------:R-:W-:Y:S01]  /*297f0*/  ULDC UR4, c[0x0][0x228] ;  /* 0x00008a0000047ab9 */ /* 0x000fe20000000800 */
[----:B------:R-:W-:Y:S01]  /*29800*/  VIADD R0, R10, 0x7b ;  /* 0x0000007b0a007836 */ /* 0x000fe20000000000 */
[----:B------:R-:W-:Y:S01]  /*29810*/  ISETP.LT.AND P2, PT, R12, UR4, !P2 ;  /* 0x000000040c007c0c */ /* 0x000fe2000d741270 */
[C---:B------:R-:W-:Y:S01]  /*29820*/  IMAD.WIDE R24, R15.reuse, 0x4, R224 ;  /* 0x000000040f187825 */ /* 0x040fe200078e02e0 */
[----:B------:R-:W-:Y:S02]  /*29830*/  ULDC UR4, c[0x0][0x228] ;  /* 0x00008a0000047ab9 */ /* 0x000fe40000000800 */
[----:B------:R-:W-:Y:S01]  /*29840*/  ISETP.GE.AND P1, PT, R0, UR21, PT ;  /* 0x0000001500007c0c */ /* 0x000fe2000bf26270 */
[C---:B-1----:R-:W-:Y:S01]  /*29850*/  IMAD.WIDE R2, R15.reuse, 0x4, R8 ;  /* 0x000000040f027825 */ /* 0x042fe200078e0208 */
[----:B------:R1:W-:Y:S03]  /*29860*/  @P6 STG.E desc[UR16][R24.64], R145 ;  /* 0x0000009118006986 */ /* 0x0003e6000c101910 */
[----:B--2---:R-:W-:Y:S01]  /*29870*/  IMAD.WIDE R16, R15, 0x4, R150 ;  /* 0x000000040f107825 */ /* 0x004fe200078e0296 */
[----:B------:R-:W-:-:S03]  /*29880*/  ISETP.LT.AND P5, PT, R11, UR5, !P1 ;  /* 0x000000050b007c0c */ /* 0x000fc6000cfa1270 */
[C---:B---3--:R-:W-:Y:S01]  /*29890*/  IMAD.WIDE R18, R15.reuse, 0x4, R148 ;  /* 0x000000040f127825 */ /* 0x048fe200078e0294 */
[----:B------:R2:W-:Y:S01]  /*298a0*/  @P4 STG.E desc[UR16][R2.64], R81 ;  /* 0x0000005102004986 */ /* 0x0005e2000c101910 */
[----:B------:R-:W-:Y:S01]  /*298b0*/  ISETP.LT.AND P6, PT, R14, UR6, !P1 ;  /* 0x000000060e007c0c */ /* 0x000fe2000cfc1270 */
[----:B------:R-:W-:Y:S01]  /*298c0*/  ULDC UR5, c[0x0][0x228] ;  /* 0x00008a0000057ab9 */ /* 0x000fe20000000800 */
[----:B------:R-:W-:Y:S01]  /*298d0*/  VIADD R0, R10, 0x7c ;  /* 0x0000007c0a007836 */ /* 0x000fe20000000000 */
[----:B------:R3:W-:Y:S01]  /*298e0*/  @P3 STG.E desc[UR16][R16.64], R209 ;  /* 0x000000d110003986 */ /* 0x0007e2000c101910 */
[----:B-1----:R-:W-:Y:S01]  /*298f0*/  IADD3 R25, R15, UR28, RZ ;  /* 0x0000001c0f197c10 */ /* 0x002fe2000fffe0ff */
[----:B------:R-:W-:Y:S02]  /*29900*/  ULDC UR6, c[0x0][0x228] ;  /* 0x00008a0000067ab9 */ /* 0x000fe40000000800 */
[----:B------:R1:W-:Y:S01]  /*29910*/  @P2 STG.E desc[UR16][R18.64], R229 ;  /* 0x000000e512002986 */ /* 0x0003e2000c101910 */
[----:B------:R-:W-:Y:S01]  /*29920*/  ISETP.LT.AND P2, PT, R13, UR4, !P1 ;  /* 0x000000040d007c0c */ /* 0x000fe2000cf41270 */
[----:B------:R-:W-:Y:S01]  /*29930*/  IMAD.WIDE R20, R25, 0x4, R224 ;  /* 0x0000000419147825 */ /* 0x000fe200078e02e0 */
[----:B------:R-:W-:Y:S01]  /*29940*/  ISETP.GE.AND P0, PT, R0, UR19, PT ;  /* 0x0000001300007c0c */ /* 0x000fe2000bf06270 */
[----:B------:R-:W-:-:S02]  /*29950*/  ULDC UR4, c[0x0][0x228] ;  /* 0x00008a0000047ab9 */ /* 0x000fc40000000800 */
[C---:B------:R-:W-:Y:S01]  /*29960*/  IMAD.WIDE R22, R25.reuse, 0x4, R8 ;  /* 0x0000000419167825 */ /* 0x040fe200078e0208 */
[----:B------:R4:W-:Y:S01]  /*29970*/  @P5 STG.E desc[UR16][R20.64], R205 ;  /* 0x000000cd14005986 */ /* 0x0009e2000c101910 */
[----:B------:R-:W-:Y:S01]  /*29980*/  ISETP.LT.AND P3, PT, R12, UR4, !P1 ;  /* 0x000000040c007c0c */ /* 0x000fe2000cf61270 */
[----:B------:R-:W-:Y:S01]  /*29990*/  ULDC UR4, c[0x0][0x228] ;  /* 0x00008a0000047ab9 */ /* 0x000fe20000000800 */
[----:B--2---:R-:W-:Y:S01]  /*299a0*/  IMAD.WIDE R2, R25, 0x4, R150 ;  /* 0x0000000419027825 */ /* 0x004fe200078e0296 */
[----:B------:R-:W-:Y:S01]  /*299b0*/  ISETP.LT.AND P5, PT, R11, UR5, !P0 ;  /* 0x000000050b007c0c */ /* 0x000fe2000c7a1270 */
[----:B------:R-:W-:Y:S01]  /*299c0*/  @P6 STG.E desc[UR16][R22.64], R213 ;  /* 0x000000d516006986 */ /* 0x000fe2000c101910 */
[----:B------:R-:W-:Y:S01]  /*299d0*/  ISETP.LT.AND P6, PT, R14, UR6, !P0 ;  /* 0x000000060e007c0c */ /* 0x000fe2000c7c1270 */
[----:B------:R-:W-:Y:S02]  /*299e0*/  VIADD R15, R25, UR28 ;  /* 0x0000001c190f7c36 */ /* 0x000fe40008000000 */
[----:B------:R2:W-:Y:S01]  /*299f0*/  @P2 STG.E desc[UR16][R2.64], R85 ;  /* 0x0000005502002986 */ /* 0x0005e2000c101910 */
[----:B------:R-:W-:Y:S01]  /*29a00*/  ISETP.LT.AND P2, PT, R13, UR4, !P0 ;  /* 0x000000040d007c0c */ /* 0x000fe2000c741270 */
[----:B------:R-:W-:Y:S01]  /*29a10*/  VIADD R0, R10, 0x7d ;  /* 0x0000007d0a007836 */ /* 0x000fe20000000000 */
[----:B------:R-:W-:Y:S01]  /*29a20*/  ULDC UR4, c[0x0][0x228] ;  /* 0x00008a0000047ab9 */ /* 0x000fe20000000800 */
[----:B---3--:R-:W-:Y:S01]  /*29a30*/  IMAD.WIDE R16, R25, 0x4, R148 ;  /* 0x0000000419107825 */ /* 0x008fe200078e0294 */
[----:B------:R-:W-:-:S03]  /*29a40*/  ISETP.LT.AND P0, PT, R12, UR4, !P0 ;  /* 0x000000040c007c0c */ /* 0x000fc6000c701270 */
[C---:B-1----:R-:W-:Y:S01]  /*29a50*/  IMAD.WIDE R18, R15.reuse, 0x4, R224 ;  /* 0x000000040f127825 */ /* 0x042fe200078e02e0 */
[----:B------:R-:W-:Y:S01]  /*29a60*/  ISETP.GE.AND P4, PT, R0, UR15, PT ;  /* 0x0000000f00007c0c */ /* 0x000fe2000bf86270 */
[----:B------:R1:W-:Y:S02]  /*29a70*/  @P3 STG.E desc[UR16][R16.64], R5 ;  /* 0x0000000510003986 */ /* 0x0003e4000c101910 */
[----:B------:R-:W-:Y:S02]  /*29a80*/  VIADD R0, R10, 0x7e ;  /* 0x0000007e0a007836 */ /* 0x000fe40000000000 */
[----:B----4-:R-:W-:Y:S01]  /*29a90*/  IMAD.WIDE R20, R15, 0x4, R8 ;  /* 0x000000040f147825 */ /* 0x010fe200078e0208 */
[----:B------:R3:W-:Y:S01]  /*29aa0*/  @P5 STG.E desc[UR16][R18.64], R146 ;  /* 0x0000009212005986 */ /* 0x0007e2000c101910 */
[----:B------:R-:W-:Y:S02]  /*29ab0*/  ISETP.LT.AND P5, PT, R11, UR4, !P4 ;  /* 0x000000040b007c0c */ /* 0x000fe4000e7a1270 */
[C---:B--2---:R-:W-:Y:S01]  /*29ac0*/  IMAD.WIDE R2, R15.reuse, 0x4, R150 ;  /* 0x000000040f027825 */ /* 0x044fe200078e0296 */
[----:B------:R-:W-:Y:S01]  /*29ad0*/  ISETP.GE.AND P1, PT, R0, UR27, PT ;  /* 0x0000001b00007c0c */ /* 0x000fe2000bf26270 */
[----:B------:R-:W-:Y:S02]  /*29ae0*/  @P6 STG.E desc[UR16][R20.64], R82 ;  /* 0x0000005214006986 */ /* 0x000fe4000c101910 */
[C---:B------:R-:W-:Y:S01]  /*29af0*/  IMAD.WIDE R22, R15.reuse, 0x4, R148 ;  /* 0x000000040f167825 */ /* 0x040fe200078e0294 */
[----:B------:R-:W-:Y:S01]  /*29b00*/  IADD3 R25, R15, UR28, RZ ;  /* 0x0000001c0f197c10 */ /* 0x000fe2000fffe0ff */
[----:B------:R2:W-:Y:S01]  /*29b10*/  @P2 STG.E desc[UR16][R2.64], R210 ;  /* 0x000000d202002986 */ /* 0x0005e2000c101910 */
[----:B------:R-:W-:Y:S01]  /*29b20*/  ISETP.LT.AND P6, PT, R14, UR4, !P4 ;  /* 0x000000040e007c0c */ /* 0x000fe2000e7c1270 */
[----:B------:R-:W-:Y:S01]  /*29b30*/  VIADD R10, R10, 0x7f ;  /* 0x0000007f0a0a7836 */ /* 0x000fe20000000000 */
[----:B------:R-:W-:Y:S01]  /*29b40*/  ISETP.LT.AND P2, PT, R13, UR4, !P4 ;  /* 0x000000040d007c0c */ /* 0x000fe2000e741270 */
[----:B------:R-:W-:Y:S01]  /*29b50*/  @P0 STG.E desc[UR16][R22.64], R230 ;  /* 0x000000e616000986 */ /* 0x000fe2000c101910 */
[----:B------:R-:W-:Y:S01]  /*29b60*/  ISETP.LT.AND P4, PT, R12, UR4, !P4 ;  /* 0x000000040c007c0c */ /* 0x000fe2000e781270 */
[----:B-1----:R-:W-:Y:S01]  /*29b70*/  IMAD.WIDE R4, R25, 0x4, R224 ;  /* 0x0000000419047825 */ /* 0x002fe200078e02e0 */
[----:B------:R-:W-:-:S02]  /*29b80*/  ISETP.LT.AND P0, PT, R11, UR4, !P1 ;  /* 0x000000040b007c0c */ /* 0x000fc4000cf01270 */
[----:B------:R-:W-:Y:S01]  /*29b90*/  ISETP.GE.AND P3, PT, R10, UR25, PT ;  /* 0x000000190a007c0c */ /* 0x000fe2000bf66270 */
[C---:B------:R-:W-:Y:S01]  /*29ba0*/  VIADD R15, R25.reuse, UR28 ;  /* 0x0000001c190f7c36 */ /* 0x040fe20008000000 */
[----:B------:R-:W-:Y:S01]  /*29bb0*/  @P5 STG.E desc[UR16][R4.64], R206 ;  /* 0x000000ce04005986 */ /* 0x000fe2000c101910 */
[----:B------:R-:W-:Y:S01]  /*29bc0*/  IMAD.WIDE R16, R25, 0x4, R8 ;  /* 0x0000000419107825 */ /* 0x000fe200078e0208 */
[----:B------:R-:W-:-:S03]  /*29bd0*/  ISETP.LT.AND P5, PT, R11, UR4, !P3 ;  /* 0x000000040b007c0c */ /* 0x000fc6000dfa1270 */
[C---:B---3--:R-:W-:Y:S01]  /*29be0*/  IMAD.WIDE R18, R25.reuse, 0x4, R150 ;  /* 0x0000000419127825 */ /* 0x048fe200078e0296 */
[----:B------:R1:W-:Y:S03]  /*29bf0*/  @P6 STG.E desc[UR16][R16.64], R214 ;  /* 0x000000d610006986 */ /* 0x0003e6000c101910 */
[----:B--2---:R-:W-:Y:S01]  /*29c00*/  IMAD.WIDE R2, R25, 0x4, R148 ;  /* 0x0000000419027825 */ /* 0x004fe200078e0294 */
[----:B------:R2:W-:Y:S03]  /*29c10*/  @P2 STG.E desc[UR16][R18.64], R86 ;  /* 0x0000005612002986 */ /* 0x0005e6000c101910 */
[----:B------:R-:W-:Y:S01]  /*29c20*/  IMAD.WIDE R10, R15, 0x4, R224 ;  /* 0x000000040f0a7825 */ /* 0x000fe200078e02e0 */
[----:B------:R2:W-:Y:S01]  /*29c30*/  @P4 STG.E desc[UR16][R2.64], R6 ;  /* 0x0000000602004986 */ /* 0x0005e2000c101910 */
[----:B------:R-:W-:-:S03]  /*29c40*/  ISETP.LT.AND P2, PT, R14, UR4, !P1 ;  /* 0x000000040e007c0c */ /* 0x000fc6000cf41270 */
[----:B------:R2:W-:Y:S01]  /*29c50*/  @P0 STG.E desc[UR16][R10.64], R147 ;  /* 0x000000930a000986 */ /* 0x0005e2000c101910 */
[C---:B------:R-:W-:Y:S02]  /*29c60*/  ISETP.LT.AND P0, PT, R13.reuse, UR4, !P1 ;  /* 0x000000040d007c0c */ /* 0x040fe4000cf01270 */
[----:B------:R-:W-:Y:S02]  /*29c70*/  ISETP.LT.AND P1, PT, R12, UR4, !P1 ;  /* 0x000000040c007c0c */ /* 0x000fe4000cf21270 */
[----:B------:R-:W-:Y:S02]  /*29c80*/  ISETP.LT.AND P6, PT, R14, UR4, !P3 ;  /* 0x000000040e007c0c */ /* 0x000fe4000dfc1270 */
[----:B------:R-:W-:Y:S01]  /*29c90*/  ISETP.LT.AND P4, PT, R13, UR4, !P3 ;  /* 0x000000040d007c0c */ /* 0x000fe2000df81270 */
[C---:B-1----:R-:W-:Y:S01]  /*29ca0*/  VIADD R17, R15.reuse, UR28 ;  /* 0x0000001c0f117c36 */ /* 0x042fe20008000000 */
[----:B------:R-:W-:Y:S01]  /*29cb0*/  ISETP.LT.AND P3, PT, R12, UR4, !P3 ;  /* 0x000000040c007c0c */ /* 0x000fe2000df61270 */
[----:B------:R-:W-:-:S04]  /*29cc0*/  IMAD.WIDE R4, R15, 0x4, R8 ;  /* 0x000000040f047825 */ /* 0x000fc800078e0208 */
[C---:B------:R-:W-:Y:S01]  /*29cd0*/  IMAD.WIDE R12, R15.reuse, 0x4, R150 ;  /* 0x000000040f0c7825 */ /* 0x040fe200078e0296 */
[----:B------:R2:W-:Y:S03]  /*29ce0*/  @P2 STG.E desc[UR16][R4.64], R83 ;  /* 0x0000005304002986 */ /* 0x0005e6000c101910 */
[----:B------:R-:W-:Y:S01]  /*29cf0*/  IMAD.WIDE R14, R15, 0x4, R148 ;  /* 0x000000040f0e7825 */ /* 0x000fe200078e0294 */
[----:B------:R2:W-:Y:S03]  /*29d00*/  @P0 STG.E desc[UR16][R12.64], R211 ;  /* 0x000000d30c000986 */ /* 0x0005e6000c101910 */
[C---:B------:R-:W-:Y:S01]  /*29d10*/  IMAD.WIDE R224, R17.reuse, 0x4, R224 ;  /* 0x0000000411e07825 */ /* 0x040fe200078e02e0 */
[----:B------:R2:W-:Y:S03]  /*29d20*/  @P1 STG.E desc[UR16][R14.64], R231 ;  /* 0x000000e70e001986 */ /* 0x0005e6000c101910 */
[C---:B------:R-:W-:Y:S01]  /*29d30*/  IMAD.WIDE R8, R17.reuse, 0x4, R8 ;  /* 0x0000000411087825 */ /* 0x040fe200078e0208 */
[----:B------:R2:W-:Y:S03]  /*29d40*/  @P5 STG.E desc[UR16][R224.64], R207 ;  /* 0x000000cfe0005986 */ /* 0x0005e6000c101910 */
[C---:B------:R-:W-:Y:S01]  /*29d50*/  IMAD.WIDE R150, R17.reuse, 0x4, R150 ;  /* 0x0000000411967825 */ /* 0x040fe200078e0296 */
[----:B------:R2:W-:Y:S04]  /*29d60*/  @P6 STG.E desc[UR16][R8.64], R215 ;  /* 0x000000d708006986 */ /* 0x0005e8000c101910 */
[----:B------:R2:W-:Y:S01]  /*29d70*/  @P4 STG.E desc[UR16][R150.64], R87 ;  /* 0x0000005796004986 */ /* 0x0005e2000c101910 */
[----:B------:R-:W-:Y:S01]  /*29d80*/  IMAD.WIDE R148, R17, 0x4, R148 ;  /* 0x0000000411947825 */ /* 0x000fe200078e0294 */
[----:B------:R-:W-:Y:S06]  /*29d90*/  @!P3 EXIT ;  /* 0x000000000000b94d */ /* 0x000fec0003800000 */
[----:B------:R-:W-:Y:S01]  /*29da0*/  STG.E desc[UR16][R148.64], R7 ;  /* 0x0000000794007986 */ /* 0x000fe2000c101910 */
[----:B------:R-:W-:Y:S05]  /*29db0*/  EXIT ;  /* 0x000000000000794d */ /* 0x000fea0003800000 */
.L_x_2:
[----:B------:R-:W-:-:S00]  /*29dc0*/  BRA `(.L_x_2) ;  /* 0xfffffffc00fc7947 */ /* 0x000fc0000383ffff */
[----:B------:R-:W-:-:S00]  /*29dd0*/  NOP ;  /* 0x0000000000007918 */ /* 0x000fc00000000000 */
        /* <DEDUP_REMOVED lines=10> */
.L_x_3:


//--------------------- .nv.shared.matmul_kernel  --------------------------
	.section	.nv.shared.matmul_kernel,"aw",@nobits
	.sectionflags	@""
	.align	16
	.zero		1024


//--------------------- .nv.shared.reserved.0     --------------------------
	.section	.nv.shared.reserved.0,"aw",@nobits
	.weak		__nv_reservedSMEM_offset_0_alias
	.size		__nv_reservedSMEM_offset_0_alias, 0, 0
	.other		__nv_reservedSMEM_offset_0_alias,@"STO_CUDA_RESERVED_SHARED STV_DEFAULT"
__nv_reservedSMEM_offset_0_alias:
	.zero		0


//--------------------- .nv.constant0.matmul_kernel --------------------------
	.section	.nv.constant0.matmul_kernel,"a",@progbits
	.sectionflags	@""
	.align	4
.nv.constant0.matmul_kernel:
	.zero		608


//--------------------- SYMBOLS --------------------------

	.type		.nv.reservedSmem.offset0,@object
	.size		.nv.reservedSmem.offset0,0x4
